def attn_fwd(
    Q,
    K,
    V,
    Out,
    Lse,
    sm_scale,
    stride_qz,
    stride_qh,
    stride_qm,
    stride_qk,
    stride_kz,
    stride_kh,
    stride_kn,
    stride_kk,
    stride_vz,
    stride_vh,
    stride_vn,
    stride_vk,
    stride_oz,
    stride_oh,
    stride_om,
    stride_ok,
    seqlen_q,
    seqlen_k,
    BLOCK_M: tl.constexpr,
    BLOCK_N: tl.constexpr,
    HEAD_DIM: tl.constexpr,
    CAUSAL: tl.constexpr,
):
    start_m = tl.program_id(0)
    off_hz = tl.program_id(1)
    q_off = off_hz * stride_qh
    k_off = off_hz * stride_kh
    v_off = off_hz * stride_vh
    offs_m = start_m * BLOCK_M + tl.arange(0, BLOCK_M)
    offs_d = tl.arange(0, HEAD_DIM)
    offs_n = tl.arange(0, BLOCK_N)
    q_ptrs = Q + q_off + offs_m[:, None] * stride_qm + offs_d[None, :] * stride_qk
    k_ptrs = K + k_off + offs_d[:, None] * stride_kk + offs_n[None, :] * stride_kn
    v_ptrs = V + v_off + offs_n[:, None] * stride_vn + offs_d[None, :] * stride_vk
    m_i = tl.full([BLOCK_M], float("-inf"), dtype=tl.float32)
    l_i = tl.zeros([BLOCK_M], dtype=tl.float32) + 1.0
    acc = tl.zeros([BLOCK_M, HEAD_DIM], dtype=tl.float32)
    q = tl.load(q_ptrs)
    acc, l_i, m_i = _attn_fwd_inner(
        acc,
        l_i,
        m_i,
        q,
        k_ptrs,
        v_ptrs,
        sm_scale,
        stride_kn,
        stride_vn,
        start_m,
        seqlen_k,
        BLOCK_M,
        BLOCK_N,
        HEAD_DIM,
        CAUSAL,
    )
    acc = acc / l_i[:, None]
    lse = m_i + tl.math.log2(l_i) / 1.4426950408889634
    o_ptrs = (
        Out
        + off_hz * stride_oh
        + offs_m[:, None] * stride_om
        + offs_d[None, :] * stride_ok
    )
    tl.store(o_ptrs, acc.to(Out.dtype.element_ty))
    tl.store(Lse + off_hz * seqlen_q + offs_m, lse)

# config = {"BLOCK_M": 64, "BLOCK_N": 32, "HEAD_DIM": 512, "arch": "sm_100", "causal": true, "dtype": "fp16", "num_stages": 3, "num_warps": 8}
# arch = sm_100


// ===== COMPILED SASS (sm_100a) =====

	.target	sm_100a

	.elftype	@"ET_EXEC"


//--------------------- .note.nv.tkinfo           --------------------------
	.section	.note.nv.tkinfo,"",@"SHT_NOTE"
	.sectionflags	@"SHF_NOTE_NV_TKINFO"
	.tkinfo
        /*0018*/ 	.word	0x00000081
        /*0030*/ 	.string	""
        /*0030*/ 	.string	"ptxas-blackwell"
        /*0030*/ 	.string	"Cuda compilation tools, release 12.9, V12.9.86"
        /*0030*/ 	.string	"Build cuda_12.9.r12.9/compiler.36037853_0"
        /*0030*/ 	.string	"-v  -suppress-debug-info  -lineinfo  -arch sm_100a "



//--------------------- .note.nv.cuver            --------------------------
	.section	.note.nv.cuver,"",@"SHT_NOTE"
	.sectionflags	@"SHF_NOTE_NV_CUVER"
        /*0018*/ 	.short	0x0001
        /*001a*/ 	.short	0x0064
        /*001c*/ 	.short	0x0001
        /*001e*/ 	.short	0x0000
        /*0020*/ 	.short	0x0001
        /*0022*/ 	.short	0x0000


//--------------------- .nv.info                  --------------------------
	.section	.nv.info,"",@"SHT_CUDA_INFO"
	.align	4


	//----- nvinfo : EIATTR_REGCOUNT
	.align		4
        /*0000*/ 	.byte	0x04, 0x2f
        /*0002*/ 	.short	(.L_5 - .L_4)
	.align		4
.L_4:
        /*0004*/ 	.word	index@(attn_fwd)
        /*0008*/ 	.word	0x000000ff


	//----- nvinfo : EIATTR_FRAME_SIZE
	.align		4
.L_5:
        /*000c*/ 	.byte	0x04, 0x11
        /*000e*/ 	.short	(.L_7 - .L_6)
	.align		4
.L_6:
        /*0010*/ 	.word	index@($__internal_2_$__cuda_sm10x_tcgen05_guardrail_trap_unallocated_columns_being_dealloced)
        /*0014*/ 	.word	0x00000348


	//----- nvinfo : EIATTR_FRAME_SIZE
	.align		4
.L_7:
        /*0018*/ 	.byte	0x04, 0x11
        /*001a*/ 	.short	(.L_9 - .L_8)
	.align		4
.L_8:
        /*001c*/ 	.word	index@($__internal_1_$__cuda_sm10x_tcgen05_guardrail_trap_phase_invalid_during_alloc)
        /*0020*/ 	.word	0x00000348


	//----- nvinfo : EIATTR_FRAME_SIZE
	.align		4
.L_9:
        /*0024*/ 	.byte	0x04, 0x11
        /*0026*/ 	.short	(.L_11 - .L_10)
	.align		4
.L_10:
        /*0028*/ 	.word	index@($__internal_0_$__cuda_sm10x_tcgen05_guardrail_trap_col_being_dealloced_not_returned_by_alloc)
        /*002c*/ 	.word	0x00000348


	//----- nvinfo : EIATTR_FRAME_SIZE
	.align		4
.L_11:
        /*0030*/ 	.byte	0x04, 0x11
        /*0032*/ 	.short	(.L_13 - .L_12)
	.align		4
.L_12:
        /*0034*/ 	.word	index@(attn_fwd)
        /*0038*/ 	.word	0x00000348


	//----- nvinfo : EIATTR_MIN_STACK_SIZE
	.align		4
.L_13:
        /*003c*/ 	.byte	0x04, 0x12
        /*003e*/ 	.short	(.L_15 - .L_14)
	.align		4
.L_14:
        /*0040*/ 	.word	index@(attn_fwd)
        /*0044*/ 	.word	0x00000348
.L_15:


//--------------------- .nv.info.attn_fwd         --------------------------
	.section	.nv.info.attn_fwd,"",@"SHT_CUDA_INFO"
	.sectionflags	@""
	.align	4


	//----- nvinfo : EIATTR_CUDA_API_VERSION
	.align		4
        /*0000*/ 	.byte	0x04, 0x37
        /*0002*/ 	.short	(.L_17 - .L_16)
.L_16:
        /*0004*/ 	.word	0x00000081


	//----- nvinfo : EIATTR_KPARAM_INFO
	.align		4
.L_17:
        /*0008*/ 	.byte	0x04, 0x17
        /*000a*/ 	.short	(.L_19 - .L_18)
.L_18:
        /*000c*/ 	.word	0x00000000
        /*0010*/ 	.short	0x0019
        /*0012*/ 	.short	0x0080
        /*0014*/ 	.byte	0x00, 0xf4, 0x21, 0x00


	//----- nvinfo : EIATTR_KPARAM_INFO
	.align		4
.L_19:
        /*0018*/ 	.byte	0x04, 0x17
        /*001a*/ 	.short	(.L_21 - .L_20)
.L_20:
        /*001c*/ 	.word	0x00000000
        /*0020*/ 	.short	0x0018
        /*0022*/ 	.short	0x0078
        /*0024*/ 	.byte	0x00, 0xf4, 0x21, 0x00


	//----- nvinfo : EIATTR_KPARAM_INFO
	.align		4
.L_21:
        /*0028*/ 	.byte	0x04, 0x17
        /*002a*/ 	.short	(.L_23 - .L_22)
.L_22:
        /*002c*/ 	.word	0x00000000
        /*0030*/ 	.short	0x0017
        /*0032*/ 	.short	0x0070
        /*0034*/ 	.byte	0x00, 0xf0, 0x11, 0x00


	//----- nvinfo : EIATTR_KPARAM_INFO
	.align		4
.L_23:
        /*0038*/ 	.byte	0x04, 0x17
        /*003a*/ 	.short	(.L_25 - .L_24)
.L_24:
        /*003c*/ 	.word	0x00000000
        /*0040*/ 	.short	0x0016
        /*0042*/ 	.short	0x006c
        /*0044*/ 	.byte	0x00, 0xf0, 0x11, 0x00


	//----- nvinfo : EIATTR_KPARAM_INFO
	.align		4
.L_25:
        /*0048*/ 	.byte	0x04, 0x17
        /*004a*/ 	.short	(.L_27 - .L_26)
.L_26:
        /*004c*/ 	.word	0x00000000
        /*0050*/ 	.short	0x0015
        /*0052*/ 	.short	0x0068
        /*0054*/ 	.byte	0x00, 0xf0, 0x11, 0x00


	//----- nvinfo : EIATTR_KPARAM_INFO
	.align		4
.L_27:
        /*0058*/ 	.byte	0x04, 0x17
        /*005a*/ 	.short	(.L_29 - .L_28)
.L_28:
        /*005c*/ 	.word	0x00000000
        /*0060*/ 	.short	0x0014
        /*0062*/ 	.short	0x0064
        /*0064*/ 	.byte	0x00, 0xf0, 0x11, 0x00


	//----- nvinfo : EIATTR_KPARAM_INFO
	.align		4
.L_29:
        /*0068*/ 	.byte	0x04, 0x17
        /*006a*/ 	.short	(.L_31 - .L_30)
.L_30:
        /*006c*/ 	.word	0x00000000
        /*0070*/ 	.short	0x0013
        /*0072*/ 	.short	0x0060
        /*0074*/ 	.byte	0x00, 0xf0, 0x11, 0x00


	//----- nvinfo : EIATTR_KPARAM_INFO
	.align		4
.L_31:
        /*0078*/ 	.byte	0x04, 0x17
        /*007a*/ 	.short	(.L_33 - .L_32)
.L_32:
        /*007c*/ 	.word	0x00000000
        /*0080*/ 	.short	0x0012
        /*0082*/ 	.short	0x005c
        /*0084*/ 	.byte	0x00, 0xf0, 0x11, 0x00


	//----- nvinfo : EIATTR_KPARAM_INFO
	.align		4
.L_33:
        /*0088*/ 	.byte	0x04, 0x17
        /*008a*/ 	.short	(.L_35 - .L_34)
.L_34:
        /*008c*/ 	.word	0x00000000
        /*0090*/ 	.short	0x0011
        /*0092*/ 	.short	0x0058
        /*0094*/ 	.byte	0x00, 0xf0, 0x11, 0x00


	//----- nvinfo : EIATTR_KPARAM_INFO
	.align		4
.L_35:
        /*0098*/ 	.byte	0x04, 0x17
        /*009a*/ 	.short	(.L_37 - .L_36)
.L_36:
        /*009c*/ 	.word	0x00000000
        /*00a0*/ 	.short	0x0010
        /*00a2*/ 	.short	0x0054
        /*00a4*/ 	.byte	0x00, 0xf0, 0x11, 0x00


	//----- nvinfo : EIATTR_KPARAM_INFO
	.align		4
.L_37:
        /*00a8*/ 	.byte	0x04, 0x17
        /*00aa*/ 	.short	(.L_39 - .L_38)
.L_38:
        /*00ac*/ 	.word	0x00000000
        /*00b0*/ 	.short	0x000f
        /*00b2*/ 	.short	0x0050
        /*00b4*/ 	.byte	0x00, 0xf0, 0x11, 0x00


	//----- nvinfo : EIATTR_KPARAM_INFO
	.align		4
.L_39:
        /*00b8*/ 	.byte	0x04, 0x17
        /*00ba*/ 	.short	(.L_41 - .L_40)
.L_40:
        /*00bc*/ 	.word	0x00000000
        /*00c0*/ 	.short	0x000e
        /*00c2*/ 	.short	0x004c
        /*00c4*/ 	.byte	0x00, 0xf0, 0x11, 0x00


	//----- nvinfo : EIATTR_KPARAM_INFO
	.align		4
.L_41:
        /*00c8*/ 	.byte	0x04, 0x17
        /*00ca*/ 	.short	(.L_43 - .L_42)
.L_42:
        /*00cc*/ 	.word	0x00000000
        /*00d0*/ 	.short	0x000d
        /*00d2*/ 	.short	0x0048
        /*00d4*/ 	.byte	0x00, 0xf0, 0x11, 0x00


	//----- nvinfo : EIATTR_KPARAM_INFO
	.align		4
.L_43:
        /*00d8*/ 	.byte	0x04, 0x17
        /*00da*/ 	.short	(.L_45 - .L_44)
.L_44:
        /*00dc*/ 	.word	0x00000000
        /*00e0*/ 	.short	0x000c
        /*00e2*/ 	.short	0x0044
        /*00e4*/ 	.byte	0x00, 0xf0, 0x11, 0x00


	//----- nvinfo : EIATTR_KPARAM_INFO
	.align		4
.L_45:
        /*00e8*/ 	.byte	0x04, 0x17
        /*00ea*/ 	.short	(.L_47 - .L_46)
.L_46:
        /*00ec*/ 	.word	0x00000000
        /*00f0*/ 	.short	0x000b
        /*00f2*/ 	.short	0x0040
        /*00f4*/ 	.byte	0x00, 0xf0, 0x11, 0x00


	//----- nvinfo : EIATTR_KPARAM_INFO
	.align		4
.L_47:
        /*00f8*/ 	.byte	0x04, 0x17
        /*00fa*/ 	.short	(.L_49 - .L_48)
.L_48:
        /*00fc*/ 	.word	0x00000000
        /*0100*/ 	.short	0x000a
        /*0102*/ 	.short	0x003c
        /*0104*/ 	.byte	0x00, 0xf0, 0x11, 0x00


	//----- nvinfo : EIATTR_KPARAM_INFO
	.align		4
.L_49:
        /*0108*/ 	.byte	0x04, 0x17
        /*010a*/ 	.short	(.L_51 - .L_50)
.L_50:
        /*010c*/ 	.word	0x00000000
        /*0110*/ 	.short	0x0009
        /*0112*/ 	.short	0x0038
        /*0114*/ 	.byte	0x00, 0xf0, 0x11, 0x00


	//----- nvinfo : EIATTR_KPARAM_INFO
	.align		4
.L_51:
        /*0118*/ 	.byte	0x04, 0x17
        /*011a*/ 	.short	(.L_53 - .L_52)
.L_52:
        /*011c*/ 	.word	0x00000000
        /*0120*/ 	.short	0x0008
        /*0122*/ 	.short	0x0034
        /*0124*/ 	.byte	0x00, 0xf0, 0x11, 0x00


	//----- nvinfo : EIATTR_KPARAM_INFO
	.align		4
.L_53:
        /*0128*/ 	.byte	0x04, 0x17
        /*012a*/ 	.short	(.L_55 - .L_54)
.L_54:
        /*012c*/ 	.word	0x00000000
        /*0130*/ 	.short	0x0007
        /*0132*/ 	.short	0x0030
        /*0134*/ 	.byte	0x00, 0xf0, 0x11, 0x00


	//----- nvinfo : EIATTR_KPARAM_INFO
	.align		4
.L_55:
        /*0138*/ 	.byte	0x04, 0x17
        /*013a*/ 	.short	(.L_57 - .L_56)
.L_56:
        /*013c*/ 	.word	0x00000000
        /*0140*/ 	.short	0x0006
        /*0142*/ 	.short	0x002c
        /*0144*/ 	.byte	0x00, 0xf0, 0x11, 0x00


	//----- nvinfo : EIATTR_KPARAM_INFO
	.align		4
.L_57:
        /*0148*/ 	.byte	0x04, 0x17
        /*014a*/ 	.short	(.L_59 - .L_58)
.L_58:
        /*014c*/ 	.word	0x00000000
        /*0150*/ 	.short	0x0005
        /*0152*/ 	.short	0x0028
        /*0154*/ 	.byte	0x00, 0xf0, 0x11, 0x00


	//----- nvinfo : EIATTR_KPARAM_INFO
	.align		4
.L_59:
        /*0158*/ 	.byte	0x04, 0x17
        /*015a*/ 	.short	(.L_61 - .L_60)
.L_60:
        /*015c*/ 	.word	0x00000000
        /*0160*/ 	.short	0x0004
        /*0162*/ 	.short	0x0020
        /*0164*/ 	.byte	0x00, 0xf4, 0x21, 0x00


	//----- nvinfo : EIATTR_KPARAM_INFO
	.align		4
.L_61:
        /*0168*/ 	.byte	0x04, 0x17
        /*016a*/ 	.short	(.L_63 - .L_62)
.L_62:
        /*016c*/ 	.word	0x00000000
        /*0170*/ 	.short	0x0003
        /*0172*/ 	.short	0x0018
        /*0174*/ 	.byte	0x00, 0xf4, 0x21, 0x00


	//----- nvinfo : EIATTR_KPARAM_INFO
	.align		4
.L_63:
        /*0178*/ 	.byte	0x04, 0x17
        /*017a*/ 	.short	(.L_65 - .L_64)
.L_64:
        /*017c*/ 	.word	0x00000000
        /*0180*/ 	.short	0x0002
        /*0182*/ 	.short	0x0010
        /*0184*/ 	.byte	0x00, 0xf4, 0x21, 0x00


	//----- nvinfo : EIATTR_KPARAM_INFO
	.align		4
.L_65:
        /*0188*/ 	.byte	0x04, 0x17
        /*018a*/ 	.short	(.L_67 - .L_66)
.L_66:
        /*018c*/ 	.word	0x00000000
        /*0190*/ 	.short	0x0001
        /*0192*/ 	.short	0x0008
        /*0194*/ 	.byte	0x00, 0xf4, 0x21, 0x00


	//----- nvinfo : EIATTR_KPARAM_INFO
	.align		4
.L_67:
        /*0198*/ 	.byte	0x04, 0x17
        /*019a*/ 	.short	(.L_69 - .L_68)
.L_68:
        /*019c*/ 	.word	0x00000000
        /*01a0*/ 	.short	0x0000
        /*01a2*/ 	.short	0x0000
        /*01a4*/ 	.byte	0x00, 0xf4, 0x21, 0x00


	//----- nvinfo : EIATTR_AT_ENTRY_FRAGMENTS
	.align		4
.L_69:
        /*01a8*/ 	.byte	0x04, 0x4f
        /*01aa*/ 	.short	(.L_71 - .L_70)


	//   ....[0]....
.L_70:
        /*01ac*/ 	.word	0x00000004


	//----- nvinfo : EIATTR_RESERVED_SMEM_USED
	.align		4
.L_71:
        /*01b0*/ 	.byte	0x01, 0x41
	.zero		2


	//----- nvinfo : EIATTR_SPARSE_MMA_MASK
	.align		4
        /*01b4*/ 	.byte	0x03, 0x50
        /*01b6*/ 	.short	0x0000


	//----- nvinfo : EIATTR_TCGEN05_1CTA_USED
	.align		4
        /*01b8*/ 	.byte	0x01, 0x51
	.zero		2


	//----- nvinfo : EIATTR_MAXREG_COUNT
	.align		4
        /*01bc*/ 	.byte	0x03, 0x1b
        /*01be*/ 	.short	0x00ff


	//----- nvinfo : EIATTR_NUM_BARRIERS
	.align		4
        /*01c0*/ 	.byte	0x02, 0x4c
        /*01c2*/ 	.byte	0x01
	.zero		1


	//----- nvinfo : EIATTR_ANNOTATIONS
	.align		4
        /*01c4*/ 	.byte	0x04, 0x55
        /*01c6*/ 	.short	(.L_73 - .L_72)


	//   ....[0]....
.L_72:
        /*01c8*/ 	.word	0x00000001
        /*01cc*/ 	.byte	0xf0, 0x33, 0x00, 0x00, 0x01, 0x00, 0x00, 0x00, 0x20, 0x34, 0x00, 0x00, 0x01, 0x00, 0x00, 0x00
        /* <DEDUP_REMOVED lines=106> */
        /*087c*/ 	.byte	0xb0, 0xc4, 0x00, 0x00, 0x01, 0x00, 0x00, 0x00, 0x00, 0xd7, 0x00, 0x00


	//----- nvinfo : EIATTR_INT_WARP_WIDE_INSTR_OFFSETS
	.align		4
.L_73:
        /*0888*/ 	.byte	0x04, 0x31
        /*088a*/ 	.short	(.L_75 - .L_74)


	//   ....[0]....
.L_74:
        /*088c*/ 	.word	0x00002700


	//   ....[1]....
        /*0890*/ 	.word	0x00002710


	//   ....[2]....
        /*0894*/ 	.word	0x00004280


	//   ....[3]....
        /*0898*/ 	.word	0x00004930


	//   ....[4]....
        /*089c*/ 	.word	0x0000aba0


	//   ....[5]....
        /*08a0*/ 	.word	0x000124e0


	//   ....[6]....
        /*08a4*/ 	.word	0x00012520


	//----- nvinfo : EIATTR_COOP_GROUP_MASK_REGIDS
	.align		4
.L_75:
        /*08a8*/ 	.byte	0x04, 0x29
        /*08aa*/ 	.short	(.L_77 - .L_76)


	//   ....[0]....
.L_76:
        /*08ac*/ 	.word	0xffffffff


	//   ....[1]....
        /*08b0*/ 	.word	0xffffffff


	//   ....[2]....
        /*08b4*/ 	.word	0xffffffff


	//   ....[3]....
        /*08b8*/ 	.word	0xffffffff


	//   ....[4]....
        /*08bc*/ 	.word	0xffffffff


	//   ....[5]....
        /*08c0*/ 	.word	0xffffffff


	//   ....[6]....
        /*08c4*/ 	.word	0xffffffff


	//   ....[7]....
        /*08c8*/ 	.word	0xffffffff


	//   ....[8]....
        /*08cc*/ 	.word	0xffffffff


	//   ....[9]....
        /*08d0*/ 	.word	0xffffffff


	//   ....[10]....
        /*08d4*/ 	.word	0xffffffff


	//   ....[11]....
        /*08d8*/ 	.word	0xffffffff


	//----- nvinfo : EIATTR_COOP_GROUP_INSTR_OFFSETS
	.align		4
.L_77:
        /*08dc*/ 	.byte	0x04, 0x28
        /*08de*/ 	.short	(.L_79 - .L_78)


	//   ....[0]....
.L_78:
        /*08e0*/ 	.word	0x00000060


	//   ....[1]....
        /*08e4*/ 	.word	0x00000320


	//   ....[2]....
        /*08e8*/ 	.word	0x00006450


	//   ....[3]....
        /*08ec*/ 	.word	0x00007040


	//   ....[4]....
        /*08f0*/ 	.word	0x000074b0


	//   ....[5]....
        /*08f4*/ 	.word	0x00007520


	//   ....[6]....
        /*08f8*/ 	.word	0x0000bb30


	//   ....[7]....
        /*08fc*/ 	.word	0x0000bbb0


	//   ....[8]....
        /*0900*/ 	.word	0x0000be00


	//   ....[9]....
        /*0904*/ 	.word	0x0000be60


	//   ....[10]....
        /*0908*/ 	.word	0x00012360


	//   ....[11]....
        /*090c*/ 	.word	0x000125d0


	//----- nvinfo : EIATTR_VRC_CTA_INIT_COUNT
	.align		4
.L_79:
        /*0910*/ 	.byte	0x02, 0x4a
        /*0912*/ 	.byte	0x80
	.zero		1


	//----- nvinfo : EIATTR_MBARRIER_INSTR_OFFSETS
	.align		4
        /*0914*/ 	.byte	0x04, 0x39
        /*0916*/ 	.short	(.L_81 - .L_80)


	//   ....[0]....
.L_80:
        /*0918*/ 	.word	0x000034e0
        /*091c*/ 	.word	0x000000ff
        /*0920*/ 	.word	0x00028000
        /*0924*/ 	.short	0x0100
        /*0926*/ 	.byte	0x04
	.zero		1


	//   ....[1]....
        /*0928*/ 	.word	0x000042d0
        /*092c*/ 	.word	0x000000ff
        /*0930*/ 	.word	0x00028008
        /*0934*/ 	.short	0x0100
        /*0936*/ 	.byte	0x04
	.zero		1


	//   ....[2]....
        /*0938*/ 	.word	0x000049e0
        /*093c*/ 	.word	0x000000ff
        /*0940*/ 	.word	0x00018000
        /*0944*/ 	.short	0x0100
        /*0946*/ 	.byte	0x04
	.zero		1


	//   ....[3]....
        /*0948*/ 	.word	0x000055f0
        /*094c*/ 	.word	0x000000ff
        /*0950*/ 	.word	0x00018000
        /*0954*/ 	.short	0x010a
        /*0956*/ 	.byte	0x04
	.zero		1


	//   ....[4]....
        /*0958*/ 	.word	0x00006380
        /*095c*/ 	.word	0x000000ff
        /*0960*/ 	.word	0x00018000
        /*0964*/ 	.short	0x0108
        /*0966*/ 	.byte	0x04
	.zero		1


	//   ....[5]....
        /*0968*/ 	.word	0x0000ac80
        /*096c*/ 	.word	0x000000ff
        /*0970*/ 	.word	0x00028010
        /*0974*/ 	.short	0x0100
        /*0976*/ 	.byte	0x04
	.zero		1


	//   ....[6]....
        /*0978*/ 	.word	0x0000b740
        /*097c*/ 	.word	0x000000ff
        /*0980*/ 	.word	0x00028010
        /*0984*/ 	.short	0x010a
        /*0986*/ 	.byte	0x04
	.zero		1


	//   ....[7]....
        /*0988*/ 	.word	0x0000b7f0
        /*098c*/ 	.word	0x000000ff
        /*0990*/ 	.word	0x00028010
        /*0994*/ 	.short	0x0108
        /*0996*/ 	.byte	0x04
	.zero		1


	//   ....[8]....
        /*0998*/ 	.word	0x0000bec0
        /*099c*/ 	.word	0x0000000c
        /*09a0*/ 	.word	0x00000000
        /*09a4*/ 	.short	0x010a
        /*09a6*/ 	.byte	0xff
	.zero		1


	//   ....[9]....
        /*09a8*/ 	.word	0x0000da90
        /*09ac*/ 	.word	0x0000000c
        /*09b0*/ 	.word	0x00000000
        /*09b4*/ 	.short	0x010a
        /*09b6*/ 	.byte	0xff
	.zero		1


	//   ....[10]....
        /*09b8*/ 	.word	0x0000dbc0
        /*09bc*/ 	.word	0x000000ff
        /*09c0*/ 	.word	0x00028000
        /*09c4*/ 	.short	0x0108
        /*09c6*/ 	.byte	0x04
	.zero		1


	//   ....[11]....
        /*09c8*/ 	.word	0x0000dd30
        /*09cc*/ 	.word	0x000000ff
        /*09d0*/ 	.word	0x00028008
        /*09d4*/ 	.short	0x0108
        /*09d6*/ 	.byte	0x04
	.zero		1


	//   ....[12]....
        /*09d8*/ 	.word	0x000125f0
        /*09dc*/ 	.word	0x000000ff
        /*09e0*/ 	.word	0x00018000
        /*09e4*/ 	.short	0x010a
        /*09e6*/ 	.byte	0x04
	.zero		1


	//   ....[13]....
        /*09e8*/ 	.word	0x00012620
        /*09ec*/ 	.word	0x000000ff
        /*09f0*/ 	.word	0x00028010
        /*09f4*/ 	.short	0x010a
        /*09f6*/ 	.byte	0x04
	.zero		1


	//   ....[14]....
        /*09f8*/ 	.word	0x00012650
        /*09fc*/ 	.word	0x0000000c
        /*0a00*/ 	.word	0x00000000
        /*0a04*/ 	.short	0x010a
        /*0a06*/ 	.byte	0xff
	.zero		1


	//   ....[15]....
        /*0a08*/ 	.word	0x00012680
        /*0a0c*/ 	.word	0x0000000c
        /*0a10*/ 	.word	0x00000000
        /*0a14*/ 	.short	0x010a
        /*0a16*/ 	.byte	0xff
	.zero		1


	//----- nvinfo : EIATTR_NUM_MBARRIERS
	.align		4
.L_81:
        /*0a18*/ 	.byte	0x03, 0x38
        /*0a1a*/ 	.short	0xffff


	//----- nvinfo : EIATTR_EXIT_INSTR_OFFSETS
	.align		4
        /*0a1c*/ 	.byte	0x04, 0x1c
        /*0a1e*/ 	.short	(.L_83 - .L_82)


	//   ....[0]....
.L_82:
        /*0a20*/ 	.word	0x000125e0


	//----- nvinfo : EIATTR_REQNTID
	.align		4
.L_83:
        /*0a24*/ 	.byte	0x04, 0x10
        /*0a26*/ 	.short	(.L_85 - .L_84)
.L_84:
        /*0a28*/ 	.word	0x00000100
        /*0a2c*/ 	.word	0x00000001
        /*0a30*/ 	.word	0x00000001


	//----- nvinfo : EIATTR_CRS_STACK_SIZE
	.align		4
.L_85:
        /*0a34*/ 	.byte	0x04, 0x1e
        /*0a36*/ 	.short	(.L_87 - .L_86)
.L_86:
        /*0a38*/ 	.word	0x00000000


	//----- nvinfo : EIATTR_CBANK_PARAM_SIZE
	.align		4
.L_87:
        /*0a3c*/ 	.byte	0x03, 0x19
        /*0a3e*/ 	.short	0x0088


	//----- nvinfo : EIATTR_PARAM_CBANK
	.align		4
        /*0a40*/ 	.byte	0x04, 0x0a
        /*0a42*/ 	.short	(.L_89 - .L_88)
	.align		4
.L_88:
        /*0a44*/ 	.word	index@(.nv.constant0.attn_fwd)
        /*0a48*/ 	.short	0x0380
        /*0a4a*/ 	.short	0x0088


	//----- nvinfo : EIATTR_SW_WAR
	.align		4
.L_89:
        /*0a4c*/ 	.byte	0x04, 0x36
        /*0a4e*/ 	.short	(.L_91 - .L_90)
.L_90:
        /*0a50*/ 	.word	0x00000008
.L_91:


//--------------------- .nv.compat                --------------------------
	.section	.nv.compat,"",@"SHT_CUDA_COMPAT_INFO"
	.align	4
        /*0000*/ 	.byte	0x02, 0x02, 0x02, 0x00, 0x02, 0x05, 0x05, 0x00, 0x02, 0x03, 0x00, 0x00, 0x02, 0x06, 0x01, 0x00


//--------------------- .nv.callgraph             --------------------------
	.section	.nv.callgraph,"",@"SHT_CUDA_CALLGRAPH"
	.align	4
	.sectionentsize	8
	.align		4
        /*0000*/ 	.word	0x00000000
	.align		4
        /*0004*/ 	.word	0xffffffff
	.align		4
        /*0008*/ 	.word	0x00000000
	.align		4
        /*000c*/ 	.word	0xfffffffe
	.align		4
        /*0010*/ 	.word	0x00000000
	.align		4
        /*0014*/ 	.word	0xfffffffd
	.align		4
        /*0018*/ 	.word	0x00000000
	.align		4
        /*001c*/ 	.word	0xfffffffc


//--------------------- .nv.constant4             --------------------------
	.section	.nv.constant4,"a",@progbits
	.align	8
	.align		8
.nv.constant4:
        /*0000*/ 	.dword	_$_str


//--------------------- .text.attn_fwd            --------------------------
	.section	.text.attn_fwd,"ax",@progbits
	.align	128
        .global         attn_fwd
        .type           attn_fwd,@function
        .size           attn_fwd,(.L_x_31 - attn_fwd)
        .other          attn_fwd,@"STO_CUDA_ENTRY STV_DEFAULT"
attn_fwd:
.text.attn_fwd:
[----:B------:R-:W0:Y:S01]  /*0000*/  LDC R1, c[0x0][0x37c] ;  /* 0x0000df00ff017b82 */ /* 0x000e220000000800 */
[----:B------:R-:W1:Y:S01]  /*0010*/  S2R R0, SR_TID.X ;  /* 0x0000000000007919 */ /* 0x000e620000002100 */
[----:B0-----:R-:W-:Y:S01]  /*0020*/  VIADD R1, R1, 0xfffffcb8 ;  /* 0xfffffcb801017836 */ /* 0x001fe20000000000 */
[----:B-1----:R-:W-:-:S13]  /*0030*/  ISETP.GE.U32.AND P0, PT, R0, 0x20, PT ;  /* 0x000000200000780c */ /* 0x002fda0003f06070 */
[----:B------:R-:W-:Y:S05]  /*0040*/  @P0 BRA `(.L_x_0) ;  /* 0x0000000000b80947 */ /* 0x000fea0003800000 */
[----:B------:R-:W0:Y:S01]  /*0050*/  S2R R7, SR_CgaCtaId ;  /* 0x0000000000077919 */ /* 0x000e220000008800 */
[----:B------:R-:W-:Y:S01]  /*0060*/  NOP ;  /* 0x0000000000007918 */ /* 0x000fe20000000000 */
[----:B------:R-:W-:-:S04]  /*0070*/  MOV R0, 0x40 ;  /* 0x0000004000007802 */ /* 0x000fc80000000f00 */
[----:B0-----:R-:W-:Y:S02]  /*0080*/  LEA R2, R7, R0, 0x18 ;  /* 0x0000000007027211 */ /* 0x001fe400078ec0ff */
[----:B------:R-:W-:-:S04]  /*0090*/  MOV R0, 0x400 ;  /* 0x0000040000007802 */ /* 0x000fc80000000f00 */
[----:B------:R-:W0:Y:S01]  /*00a0*/  LDS.U8 R2, [R2] ;  /* 0x0000000002027984 */ /* 0x000e220000000000 */
[----:B------:R-:W-:Y:S02]  /*00b0*/  LEA R0, R7, R0, 0x18 ;  /* 0x0000000007007211 */ /* 0x000fe400078ec0ff */
[----:B0-----:R-:W-:-:S13]  /*00c0*/  ISETP.NE.AND P0, PT, R2, RZ, PT ;  /* 0x000000ff0200720c */ /* 0x001fda0003f05270 */
[----:B------:R-:W-:Y:S05]  /*00d0*/  @P0 BRA `(.L_x_1) ;  /* 0x00000000007c0947 */ /* 0x000fea0003800000 */
[----:B------:R-:W-:-:S13]  /*00e0*/  ELECT P0, URZ, PT ;  /* 0x0000000000ff782f */ /* 0x000fda0003800000 */
[----:B------:R-:W-:Y:S05]  /*00f0*/  @!P0 BRA `(.L_x_2) ;  /* 0x0000000000848947 */ /* 0x000fea0003800000 */
[----:B------:R-:W-:Y:S01]  /*0100*/  UMOV UR4, 0x10 ;  /* 0x0000001000047882 */ /* 0x000fe20000000000 */
[----:B------:R-:W-:Y:S02]  /*0110*/  IMAD.MOV.U32 R9, RZ, RZ, 0x1 ;  /* 0x00000001ff097424 */ /* 0x000fe400078e00ff */
[----:B------:R-:W-:Y:S02]  /*0120*/  IMAD.MOV.U32 R3, RZ, RZ, 0xffff ;  /* 0x0000ffffff037424 */ /* 0x000fe400078e00ff */
[----:B------:R-:W-:Y:S04]  /*0130*/  DEPBAR.LE SB0, 0x36 ;  /* 0x00008d800000791a */ /* 0x000fe80000000000 */
[----:B------:R-:W0:Y:S02]  /*0140*/  UTCATOMSWS.FIND_AND_SET.ALIGN UP0, UR4, UR4 ;  /* 0x00000004000475e3 */ /* 0x000e240008000800 */
[----:B0-----:R-:W-:-:S04]  /*0150*/  PLOP3.LUT P0, PT, PT, PT, UP0, 0x80, 0x8 ;  /* 0x000000000008781c */ /* 0x001fc80003f0f008 */
[----:B------:R-:W-:-:S04]  /*0160*/  SEL R2, RZ, 0xffffffff, !P0 ;  /* 0xffffffffff027807 */ /* 0x000fc80004000000 */
[----:B------:R-:W-:Y:S01]  /*0170*/  ISETP.NE.AND P0, PT, R2, RZ, PT ;  /* 0x000000ff0200720c */ /* 0x000fe20003f05270 */
[----:B------:R-:W-:-:S12]  /*0180*/  IMAD.U32 R2, RZ, RZ, UR4 ;  /* 0x00000004ff027e24 */ /* 0x000fd8000f8e00ff */
[----:B------:R-:W-:Y:S05]  /*0190*/  @P0 BRA `(.L_x_3) ;  /* 0x0000000000240947 */ /* 0x000fea0003800000 */
.L_x_4:
[----:B------:R-:W-:Y:S05]  /*01a0*/  NANOSLEEP 0x64 ;  /* 0x000000640000795d */ /* 0x000fea0003800000 */
[----:B------:R-:W-:-:S05]  /*01b0*/  UMOV UR4, 0x10 ;  /* 0x0000001000047882 */ /* 0x000fca0000000000 */
[----:B------:R-:W-:Y:S04]  /*01c0*/  DEPBAR.LE SB0, 0x36 ;  /* 0x00008d800000791a */ /* 0x000fe80000000000 */
[----:B------:R-:W0:Y:S02]  /*01d0*/  UTCATOMSWS.FIND_AND_SET.ALIGN UP0, UR4, UR4 ;  /* 0x00000004000475e3 */ /* 0x000e240008000800 */
[----:B0-----:R-:W-:-:S04]  /*01e0*/  PLOP3.LUT P0, PT, PT, PT, UP0, 0x80, 0x8 ;  /* 0x000000000008781c */ /* 0x001fc80003f0f008 */
[----:B------:R-:W-:-:S04]  /*01f0*/  SEL R2, RZ, 0xffffffff, !P0 ;  /* 0xffffffffff027807 */ /* 0x000fc80004000000 */
[----:B------:R-:W-:Y:S01]  /*0200*/  ISETP.NE.AND P0, PT, R2, RZ, PT ;  /* 0x000000ff0200720c */ /* 0x000fe20003f05270 */
[----:B------:R-:W-:-:S12]  /*0210*/  IMAD.U32 R2, RZ, RZ, UR4 ;  /* 0x00000004ff027e24 */ /* 0x000fd8000f8e00ff */
[----:B------:R-:W-:Y:S05]  /*0220*/  @!P0 BRA `(.L_x_4) ;  /* 0xfffffffc00dc8947 */ /* 0x000fea000383ffff */
.L_x_3:
[C---:B------:R-:W-:Y:S01]  /*0230*/  VIADD R4, R2.reuse, 0x10 ;  /* 0x0000001002047836 */ /* 0x040fe20000000000 */
[----:B------:R-:W-:Y:S02]  /*0240*/  SHF.L.U32 R3, R3, R2, RZ ;  /* 0x0000000203037219 */ /* 0x000fe400000006ff */
[----:B------:R-:W-:Y:S02]  /*0250*/  MOV R5, 0x50 ;  /* 0x0000005000057802 */ /* 0x000fe40000000f00 */
[----:B------:R-:W-:Y:S02]  /*0260*/  SHF.L.U32 R4, R9, R4, RZ ;  /* 0x0000000409047219 */ /* 0x000fe400000006ff */
[----:B------:R-:W-:Y:S01]  /*0270*/  LEA R6, R7, R5, 0x18 ;  /* 0x0000000507067211 */ /* 0x000fe200078ec0ff */
[----:B------:R-:W-:Y:S01]  /*0280*/  IMAD.SHL.U32 R5, R2, 0x20, RZ ;  /* 0x0000002002057824 */ /* 0x000fe200078e00ff */
[----:B------:R-:W-:-:S05]  /*0290*/  LOP3.LUT R3, R4, R3, RZ, 0xfc, !PT ;  /* 0x0000000304037212 */ /* 0x000fca00078efcff */
[----:B------:R0:W-:Y:S04]  /*02a0*/  ATOMS.OR RZ, [R6], R3 ;  /* 0x0000000306ff738c */ /* 0x0001e80003000000 */
[----:B------:R0:W-:Y:S01]  /*02b0*/  STS [R0], R5 ;  /* 0x0000000500007388 */ /* 0x0001e20000000800 */
[----:B------:R-:W-:Y:S05]  /*02c0*/  BRA `(.L_x_2) ;  /* 0x0000000000107947 */ /* 0x000fea0003800000 */
.L_x_1:
[----:B------:R-:W-:Y:S02]  /*02d0*/  MOV R3, 0xffffffff ;  /* 0xffffffff00037802 */ /* 0x000fe40000000f00 */
[----:B------:R-:W-:-:S03]  /*02e0*/  MOV R2, 0x310 ;  /* 0x0000031000027802 */ /* 0x000fc60000000f00 */
[----:B------:R0:W-:Y:S04]  /*02f0*/  STS [R0], R3 ;  /* 0x0000000300007388 */ /* 0x0001e80000000800 */
[----:B0-----:R-:W-:Y:S05]  /*0300*/  CALL.REL.NOINC `($__internal_1_$__cuda_sm10x_tcgen05_guardrail_trap_phase_invalid_during_alloc) ;  /* 0x0000012000f47944 */ /* 0x001fea0003c00000 */
.L_x_2:
[----:B------:R-:W-:Y:S05]  /*0310*/  WARPSYNC.ALL ;  /* 0x0000000000007948 */ /* 0x000fea0003800000 */
[----:B------:R-:W-:Y:S01]  /*0320*/  NOP ;  /* 0x0000000000007918 */ /* 0x000fe20000000000 */
.L_x_0:
[----:B------:R-:W1:Y:S01]  /*0330*/  S2R R252, SR_CTAID.X ;  /* 0x0000000000fc7919 */ /* 0x000e620000002500 */
[----:B0-----:R-:W0:Y:S01]  /*0340*/  LDC.64 R2, c[0x0][0x3b0] ;  /* 0x0000ec00ff027b82 */ /* 0x001e220000000a00 */
[----:B------:R-:W-:Y:S01]  /*0350*/  MOV R0, 0x400 ;  /* 0x0000040000007802 */ /* 0x000fe20000000f00 */
[----:B------:R-:W2:Y:S01]  /*0360*/  LDCU.64 UR8, c[0x0][0x358] ;  /* 0x00006b00ff0877ac */ /* 0x000ea20008000a00 */
[----:B------:R-:W3:Y:S02]  /*0370*/  S2R R142, SR_TID.X ;  /* 0x00000000008e7919 */ /* 0x000ee40000002100 */
[----:B------:R-:W-:Y:S01]  /*0380*/  R2UR UR4, R0 ;  /* 0x00000000000472ca */ /* 0x000fe200000e0000 */
[----:B------:R-:W0:Y:S02]  /*0390*/  S2R R144, SR_CTAID.Y ;  /* 0x0000000000907919 */ /* 0x000e240000002600 */
[----:B------:R-:W4:Y:S08]  /*03a0*/  S2UR UR5, SR_CgaCtaId ;  /* 0x00000000000579c3 */ /* 0x000f300000008800 */
[----:B------:R-:W2:Y:S08]  /*03b0*/  LDC R7, c[0x0][0x3b8] ;  /* 0x0000ee00ff077b82 */ /* 0x000eb00000000800 */
[----:B------:R-:W2:Y:S01]  /*03c0*/  LDC.64 R8, c[0x0][0x380] ;  /* 0x0000e000ff087b82 */ /* 0x000ea20000000a00 */
[----:B-1----:R-:W-:Y:S01]  /*03d0*/  IMAD.SHL.U32 R252, R252, 0x40, RZ ;  /* 0x00000040fcfc7824 */ /* 0x002fe200078e00ff */
[----:B----4-:R-:W-:-:S06]  /*03e0*/  ULEA UR4, UR5, UR4, 0x18 ;  /* 0x0000000405047291 */ /* 0x010fcc000f8ec0ff */
[----:B------:R-:W-:Y:S01]  /*03f0*/  BAR.SYNC.DEFER_BLOCKING 0x0 ;  /* 0x0000000000007b1d */ /* 0x000fe20000010000 */
[--C-:B---3--:R-:W-:Y:S02]  /*0400*/  SHF.R.U32.HI R4, RZ, 0x6, R142.reuse ;  /* 0x00000006ff047819 */ /* 0x108fe4000001168e */
[----:B------:R-:W-:Y:S02]  /*0410*/  LOP3.LUT R5, R252, 0x3f, R142, 0xf8, !PT ;  /* 0x0000003ffc057812 */ /* 0x000fe400078ef88e */
[----:B------:R-:W-:Y:S01]  /*0420*/  SGXT.U32 R4, R4, 0x2 ;  /* 0x000000020404781a */ /* 0x000fe20000000000 */
[----:B0-----:R-:W-:Y:S02]  /*0430*/  IMAD R0, R144, R2, RZ ;  /* 0x0000000290007224 */ /* 0x001fe400078e02ff */
[----:B------:R-:W-:Y:S02]  /*0440*/  IMAD R2, R5, R3, RZ ;  /* 0x0000000305027224 */ /* 0x000fe400078e02ff */
[----:B--2---:R-:W-:-:S02]  /*0450*/  IMAD R5, R4, R7, RZ ;  /* 0x0000000704057224 */ /* 0x004fc400078e02ff */
[----:B------:R-:W-:Y:S02]  /*0460*/  IMAD.SHL.U32 R3, R0, 0x2, RZ ;  /* 0x0000000200037824 */ /* 0x000fe400078e00ff */
[----:B------:R-:W-:Y:S02]  /*0470*/  IMAD.SHL.U32 R4, R2, 0x2, RZ ;  /* 0x0000000202047824 */ /* 0x000fe400078e00ff */
[----:B------:R-:W-:Y:S02]  /*0480*/  IMAD R11, R7, 0x4, R5 ;  /* 0x00000004070b7824 */ /* 0x000fe400078e0205 */
[----:B------:R-:W-:Y:S01]  /*0490*/  IMAD.HI R0, R0, 0x2, RZ ;  /* 0x0000000200007827 */ /* 0x000fe200078e02ff */
[----:B------:R-:W-:-:S03]  /*04a0*/  IADD3 R4, P0, P1, R4, R8, R3 ;  /* 0x0000000804047210 */ /* 0x000fc6000791e003 */
[----:B------:R-:W-:Y:S01]  /*04b0*/  IMAD R3, R7, 0x4, R11 ;  /* 0x0000000407037824 */ /* 0x000fe200078e020b */
[----:B------:R-:W0:Y:S01]  /*04c0*/  LDS R112, [UR4] ;  /* 0x00000004ff707984 */ /* 0x000e220008000800 */
[----:B------:R-:W-:-:S04]  /*04d0*/  IMAD.HI R2, R2, 0x2, RZ ;  /* 0x0000000202027827 */ /* 0x000fc800078e02ff */
[----:B------:R-:W-:Y:S01]  /*04e0*/  IMAD R15, R7, 0x4, R3 ;  /* 0x00000004070f7824 */ /* 0x000fe200078e0203 */
[----:B------:R-:W-:Y:S01]  /*04f0*/  IADD3.X R0, PT, PT, R2, R9, R0, P0, P1 ;  /* 0x0000000902007210 */ /* 0x000fe200007e2400 */
[----:B------:R-:W-:Y:S01]  /*0500*/  BAR.SYNC.DEFER_BLOCKING 0x0 ;  /* 0x0000000000007b1d */ /* 0x000fe20000010000 */
[-C--:B------:R-:W-:Y:S01]  /*0510*/  LEA R8, P0, R5, R4.reuse, 0x1 ;  /* 0x0000000405087211 */ /* 0x080fe200078008ff */
[----:B------:R-:W-:Y:S01]  /*0520*/  IMAD R17, R7, 0x4, R15 ;  /* 0x0000000407117824 */ /* 0x000fe200078e020f */
[----:B------:R-:W-:Y:S02]  /*0530*/  LEA R12, P1, R3, R4, 0x1 ;  /* 0x00000004030c7211 */ /* 0x000fe400078208ff */
[----:B------:R-:W-:Y:S02]  /*0540*/  LEA.HI.X.SX32 R9, R5, R0, 0x1, P0 ;  /* 0x0000000005097211 */ /* 0x000fe400000f0eff */
[----:B------:R-:W-:Y:S02]  /*0550*/  LEA R19, R7, R17, 0x2 ;  /* 0x0000001107137211 */ /* 0x000fe400078e10ff */
[----:B------:R-:W-:-:S02]  /*0560*/  LEA R10, P0, R11, R4, 0x1 ;  /* 0x000000040b0a7211 */ /* 0x000fc400078008ff */
[----:B------:R-:W-:Y:S01]  /*0570*/  LEA.HI.X.SX32 R13, R3, R0, 0x1, P1 ;  /* 0x00000000030d7211 */ /* 0x000fe200008f0eff */
[----:B------:R-:W-:Y:S01]  /*0580*/  IMAD R21, R7, 0x4, R19 ;  /* 0x0000000407157824 */ /* 0x000fe200078e0213 */
[----:B------:R-:W-:Y:S02]  /*0590*/  LEA R14, P1, R15, R4, 0x1 ;  /* 0x000000040f0e7211 */ /* 0x000fe400078208ff */
[----:B------:R-:W-:Y:S01]  /*05a0*/  LEA.HI.X.SX32 R11, R11, R0, 0x1, P0 ;  /* 0x000000000b0b7211 */ /* 0x000fe200000f0eff */
[----:B------:R-:W-:Y:S01]  /*05b0*/  IMAD R23, R7, 0x4, R21 ;  /* 0x0000000407177824 */ /* 0x000fe200078e0215 */
[----:B------:R-:W-:Y:S02]  /*05c0*/  LEA R16, P0, R17, R4, 0x1 ;  /* 0x0000000411107211 */ /* 0x000fe400078008ff */
[-C--:B------:R-:W-:Y:S02]  /*05d0*/  LEA.HI.X.SX32 R15, R15, R0.reuse, 0x1, P1 ;  /* 0x000000000f0f7211 */ /* 0x080fe400008f0eff */
[----:B------:R-:W-:-:S02]  /*05e0*/  LEA.HI.X.SX32 R17, R17, R0, 0x1, P0 ;  /* 0x0000000011117211 */ /* 0x000fc400000f0eff */
[-C--:B------:R-:W-:Y:S01]  /*05f0*/  LEA R18, P0, R19, R4.reuse, 0x1 ;  /* 0x0000000413127211 */ /* 0x080fe200078008ff */
[----:B------:R1:W5:Y:S01]  /*0600*/  LDG.E.U16 R5, desc[UR8][R12.64] ;  /* 0x000000080c057981 */ /* 0x000362000c1e1500 */
[----:B------:R-:W-:Y:S02]  /*0610*/  LEA R20, P1, R21, R4, 0x1 ;  /* 0x0000000415147211 */ /* 0x000fe400078208ff */
[----:B------:R-:W-:Y:S01]  /*0620*/  LEA.HI.X.SX32 R19, R19, R0, 0x1, P0 ;  /* 0x0000000013137211 */ /* 0x000fe200000f0eff */
[----:B------:R2:W5:Y:S01]  /*0630*/  LDG.E.U16 R6, desc[UR8][R14.64] ;  /* 0x000000080e067981 */ /* 0x000562000c1e1500 */
[----:B------:R-:W-:-:S03]  /*0640*/  LEA R22, P0, R23, R4, 0x1 ;  /* 0x0000000417167211 */ /* 0x000fc600078008ff */
[----:B------:R-:W5:Y:S01]  /*0650*/  LDG.E.U16 R3, desc[UR8][R8.64] ;  /* 0x0000000808037981 */ /* 0x000f62000c1e1500 */
[----:B-1----:R-:W-:-:S03]  /*0660*/  IMAD R13, R7, 0x4, R23 ;  /* 0x00000004070d7824 */ /* 0x002fc600078e0217 */
[----:B------:R-:W5:Y:S01]  /*0670*/  LDG.E.U16 R2, desc[UR8][R10.64] ;  /* 0x000000080a027981 */ /* 0x000f62000c1e1500 */
[----:B--2---:R-:W-:Y:S01]  /*0680*/  IMAD R15, R7, 0x4, R13 ;  /* 0x00000004070f7824 */ /* 0x004fe200078e020d */
[----:B------:R-:W-:-:S03]  /*0690*/  LEA.HI.X.SX32 R23, R23, R0, 0x1, P0 ;  /* 0x0000000017177211 */ /* 0x000fc600000f0eff */
[----:B------:R-:W-:Y:S01]  /*06a0*/  IMAD R27, R7, 0x4, R15 ;  /* 0x00000004071b7824 */ /* 0x000fe200078e020f */
[----:B------:R-:W-:Y:S01]  /*06b0*/  LEA.HI.X.SX32 R21, R21, R0, 0x1, P1 ;  /* 0x0000000015157211 */ /* 0x000fe200008f0eff */
[----:B------:R1:W5:Y:S01]  /*06c0*/  LDG.E.U16 R9, desc[UR8][R16.64] ;  /* 0x0000000810097981 */ /* 0x000362000c1e1500 */
[----:B------:R-:W-:Y:S01]  /*06d0*/  LEA R24, P0, R13, R4, 0x1 ;  /* 0x000000040d187211 */ /* 0x000fe200078008ff */
[----:B------:R-:W-:Y:S02]  /*06e0*/  IMAD R29, R7, 0x4, R27 ;  /* 0x00000004071d7824 */ /* 0x000fe400078e021b */
[----:B------:R2:W5:Y:S01]  /*06f0*/  LDG.E.U16 R11, desc[UR8][R20.64] ;  /* 0x00000008140b7981 */ /* 0x000562000c1e1500 */
[----:B------:R-:W-:-:S03]  /*0700*/  LEA.HI.X.SX32 R25, R13, R0, 0x1, P0 ;  /* 0x000000000d197211 */ /* 0x000fc600000f0eff */
[----:B------:R3:W5:Y:S01]  /*0710*/  LDG.E.U16 R8, desc[UR8][R18.64] ;  /* 0x0000000812087981 */ /* 0x000762000c1e1500 */
[----:B-1----:R-:W-:-:S03]  /*0720*/  LEA R16, P0, R15, R4, 0x1 ;  /* 0x000000040f107211 */ /* 0x002fc600078008ff */
[----:B------:R1:W5:Y:S01]  /*0730*/  LDG.E.U16 R10, desc[UR8][R22.64] ;  /* 0x00000008160a7981 */ /* 0x000362000c1e1500 */
[----:B--2---:R-:W-:Y:S01]  /*0740*/  IMAD R21, R7, 0x4, R29 ;  /* 0x0000000407157824 */ /* 0x004fe200078e021d */
[----:B------:R-:W-:Y:S02]  /*0750*/  LEA.HI.X.SX32 R17, R15, R0, 0x1, P0 ;  /* 0x000000000f117211 */ /* 0x000fe400000f0eff */
[----:B------:R2:W5:Y:S01]  /*0760*/  LDG.E.U16 R13, desc[UR8][R24.64] ;  /* 0x00000008180d7981 */ /* 0x000562000c1e1500 */
[-C--:B---3--:R-:W-:Y:S02]  /*0770*/  LEA R18, P0, R29, R4.reuse, 0x1 ;  /* 0x000000041d127211 */ /* 0x088fe400078008ff */
[----:B------:R-:W-:Y:S01]  /*0780*/  LEA R26, P1, R27, R4, 0x1 ;  /* 0x000000041b1a7211 */ /* 0x000fe200078208ff */
[----:B------:R-:W5:Y:S01]  /*0790*/  LDG.E.U16 R12, desc[UR8][R16.64] ;  /* 0x00000008100c7981 */ /* 0x000f62000c1e1500 */
[----:B-1----:R-:W-:Y:S02]  /*07a0*/  LEA R23, R7, R21, 0x2 ;  /* 0x0000001507177211 */ /* 0x002fe400078e10ff */
[----:B------:R-:W-:-:S02]  /*07b0*/  LEA.HI.X.SX32 R19, R29, R0, 0x1, P0 ;  /* 0x000000001d137211 */ /* 0x000fc400000f0eff */
[----:B------:R-:W-:Y:S01]  /*07c0*/  LEA R20, P0, R21, R4, 0x1 ;  /* 0x0000000415147211 */ /* 0x000fe200078008ff */
[----:B------:R-:W-:Y:S01]  /*07d0*/  IMAD R29, R7, 0x4, R23 ;  /* 0x00000004071d7824 */ /* 0x000fe200078e0217 */
[-C--:B------:R-:W-:Y:S01]  /*07e0*/  LEA.HI.X.SX32 R27, R27, R0.reuse, 0x1, P1 ;  /* 0x000000001b1b7211 */ /* 0x080fe200008f0eff */
[----:B------:R-:W5:Y:S01]  /*07f0*/  LDG.E.U16 R14, desc[UR8][R18.64] ;  /* 0x00000008120e7981 */ /* 0x000f62000c1e1500 */
[----:B------:R-:W-:Y:S01]  /*0800*/  LEA.HI.X.SX32 R21, R21, R0, 0x1, P0 ;  /* 0x0000000015157211 */ /* 0x000fe200000f0eff */
[----:B------:R-:W-:Y:S01]  /*0810*/  IMAD R31, R7, 0x4, R29 ;  /* 0x00000004071f7824 */ /* 0x000fe200078e021d */
[-C--:B------:R-:W-:Y:S01]  /*0820*/  LEA R22, P0, R23, R4.reuse, 0x1 ;  /* 0x0000000417167211 */ /* 0x080fe200078008ff */
[----:B------:R1:W5:Y:S01]  /*0830*/  LDG.E.U16 R15, desc[UR8][R26.64] ;  /* 0x000000081a0f7981 */ /* 0x000362000c1e1500 */
[----:B--2---:R-:W-:Y:S02]  /*0840*/  LEA R24, P1, R29, R4, 0x1 ;  /* 0x000000041d187211 */ /* 0x004fe400078208ff */
[----:B------:R-:W-:Y:S01]  /*0850*/  LEA.HI.X.SX32 R23, R23, R0, 0x1, P0 ;  /* 0x0000000017177211 */ /* 0x000fe200000f0eff */
[----:B------:R-:W5:Y:S01]  /*0860*/  LDG.E.U16 R17, desc[UR8][R20.64] ;  /* 0x0000000814117981 */ /* 0x000f62000c1e1500 */
[----:B------:R-:W-:-:S02]  /*0870*/  LEA R28, P0, R31, R4, 0x1 ;  /* 0x000000041f1c7211 */ /* 0x000fc400078008ff */
[-C--:B------:R-:W-:Y:S01]  /*0880*/  LEA.HI.X.SX32 R25, R29, R0.reuse, 0x1, P1 ;  /* 0x000000001d197211 */ /* 0x080fe200008f0eff */
[----:B------:R-:W5:Y:S01]  /*0890*/  LDG.E.U16 R16, desc[UR8][R22.64] ;  /* 0x0000000816107981 */ /* 0x000f62000c1e1500 */
[----:B-1----:R-:W-:Y:S01]  /*08a0*/  IMAD R27, R7, 0x4, R31 ;  /* 0x00000004071b7824 */ /* 0x002fe200078e021f */
[----:B------:R-:W-:Y:S02]  /*08b0*/  LEA.HI.X.SX32 R29, R31, R0, 0x1, P0 ;  /* 0x000000001f1d7211 */ /* 0x000fe400000f0eff */
[----:B------:R1:W5:Y:S01]  /*08c0*/  LDG.E.U16 R19, desc[UR8][R24.64] ;  /* 0x0000000818137981 */ /* 0x000362000c1e1500 */
[----:B------:R-:W-:Y:S01]  /*08d0*/  IMAD R31, R7, 0x4, R27 ;  /* 0x00000004071f7824 */ /* 0x000fe200078e021b */
[----:B------:R-:W-:Y:S02]  /*08e0*/  LEA R26, P0, R27, R4, 0x1 ;  /* 0x000000041b1a7211 */ /* 0x000fe400078008ff */
[----:B------:R2:W5:Y:S01]  /*08f0*/  LDG.E.U16 R18, desc[UR8][R28.64] ;  /* 0x000000081c127981 */ /* 0x000562000c1e1500 */
[----:B------:R-:W-:Y:S01]  /*0900*/  IMAD R33, R7, 0x4, R31 ;  /* 0x0000000407217824 */ /* 0x000fe200078e021f */
[----:B------:R-:W-:-:S03]  /*0910*/  LEA.HI.X.SX32 R27, R27, R0, 0x1, P0 ;  /* 0x000000001b1b7211 */ /* 0x000fc600000f0eff */
[----:B------:R-:W-:Y:S01]  /*0920*/  IMAD R35, R7, 0x4, R33 ;  /* 0x0000000407237824 */ /* 0x000fe200078e0221 */
[----:B------:R-:W-:Y:S01]  /*0930*/  LEA R30, P0, R31, R4, 0x1 ;  /* 0x000000041f1e7211 */ /* 0x000fe200078008ff */
[----:B------:R3:W5:Y:S02]  /*0940*/  LDG.E.U16 R21, desc[UR8][R26.64] ;  /* 0x000000081a157981 */ /* 0x000764000c1e1500 */
[----:B-1----:R-:W-:Y:S01]  /*0950*/  IMAD R25, R7, 0x4, R35 ;  /* 0x0000000407197824 */ /* 0x002fe200078e0223 */
[----:B------:R-:W-:Y:S02]  /*0960*/  LEA.HI.X.SX32 R31, R31, R0, 0x1, P0 ;  /* 0x000000001f1f7211 */ /* 0x000fe400000f0eff */
[-C--:B------:R-:W-:Y:S02]  /*0970*/  LEA R34, P0, R35, R4.reuse, 0x1 ;  /* 0x0000000423227211 */ /* 0x080fe400078008ff */
[----:B------:R-:W-:Y:S01]  /*0980*/  LEA R37, R7, R25, 0x2 ;  /* 0x0000001907257211 */ /* 0x000fe200078e10ff */
[----:B------:R1:W5:Y:S01]  /*0990*/  LDG.E.U16 R20, desc[UR8][R30.64] ;  /* 0x000000081e147981 */ /* 0x000362000c1e1500 */
[----:B------:R-:W-:-:S02]  /*09a0*/  LEA R32, P1, R33, R4, 0x1 ;  /* 0x0000000421207211 */ /* 0x000fc400078208ff */
[----:B------:R-:W-:Y:S01]  /*09b0*/  LEA.HI.X.SX32 R35, R35, R0, 0x1, P0 ;  /* 0x0000000023237211 */ /* 0x000fe200000f0eff */
[----:B------:R-:W-:Y:S01]  /*09c0*/  IMAD R39, R7, 0x4, R37 ;  /* 0x0000000407277824 */ /* 0x000fe200078e0225 */
[----:B--2---:R-:W-:Y:S02]  /*09d0*/  LEA R28, P0, R25, R4, 0x1 ;  /* 0x00000004191c7211 */ /* 0x004fe400078008ff */
[-C--:B------:R-:W-:Y:S01]  /*09e0*/  LEA.HI.X.SX32 R33, R33, R0.reuse, 0x1, P1 ;  /* 0x0000000021217211 */ /* 0x080fe200008f0eff */
[----:B---3--:R-:W-:Y:S01]  /*09f0*/  IMAD R27, R7, 0x4, R39 ;  /* 0x00000004071b7824 */ /* 0x008fe200078e0227 */
[----:B------:R-:W-:Y:S01]  /*0a00*/  LEA.HI.X.SX32 R29, R25, R0, 0x1, P0 ;  /* 0x00000000191d7211 */ /* 0x000fe200000f0eff */
[----:B------:R-:W5:Y:S01]  /*0a10*/  LDG.E.U16 R22, desc[UR8][R34.64] ;  /* 0x0000000822167981 */ /* 0x000f62000c1e1500 */
[----:B------:R-:W-:-:S03]  /*0a20*/  LEA R36, P0, R37, R4, 0x1 ;  /* 0x0000000425247211 */ /* 0x000fc600078008ff */
[----:B------:R2:W5:Y:S01]  /*0a30*/  LDG.E.U16 R23, desc[UR8][R32.64] ;  /* 0x0000000820177981 */ /* 0x000562000c1e1500 */
[----:B------:R-:W-:Y:S02]  /*0a40*/  LEA.HI.X.SX32 R37, R37, R0, 0x1, P0 ;  /* 0x0000000025257211 */ /* 0x000fe400000f0eff */
[----:B-1----:R-:W-:Y:S01]  /*0a50*/  LEA R30, P0, R27, R4, 0x1 ;  /* 0x000000041b1e7211 */ /* 0x002fe200078008ff */
[----:B------:R-:W5:Y:S01]  /*0a60*/  LDG.E.U16 R25, desc[UR8][R28.64] ;  /* 0x000000081c197981 */ /* 0x000f62000c1e1500 */
[----:B--2---:R-:W-:Y:S02]  /*0a70*/  IMAD R33, R7, 0x4, R27 ;  /* 0x0000000407217824 */ /* 0x004fe400078e021b */
[----:B------:R-:W-:Y:S01]  /*0a80*/  LEA.HI.X.SX32 R31, R27, R0, 0x1, P0 ;  /* 0x000000001b1f7211 */ /* 0x000fe200000f0eff */
[----:B------:R1:W5:Y:S01]  /*0a90*/  LDG.E.U16 R24, desc[UR8][R36.64] ;  /* 0x0000000824187981 */ /* 0x000362000c1e1500 */
[----:B------:R-:W-:Y:S01]  /*0aa0*/  IMAD R35, R7, 0x4, R33 ;  /* 0x0000000407237824 */ /* 0x000fe200078e0221 */
[----:B------:R-:W-:-:S02]  /*0ab0*/  LEA R38, P1, R39, R4, 0x1 ;  /* 0x0000000427267211 */ /* 0x000fc400078208ff */
[----:B------:R-:W5:Y:S01]  /*0ac0*/  LDG.E.U16 R26, desc[UR8][R30.64] ;  /* 0x000000081e1a7981 */ /* 0x000f62000c1e1500 */
[----:B------:R-:W-:Y:S01]  /*0ad0*/  LEA R32, P0, R33, R4, 0x1 ;  /* 0x0000000421207211 */ /* 0x000fe200078008ff */
[----:B------:R-:W-:Y:S01]  /*0ae0*/  IMAD R41, R7, 0x4, R35 ;  /* 0x0000000407297824 */ /* 0x000fe200078e0223 */
[-C--:B------:R-:W-:Y:S02]  /*0af0*/  LEA.HI.X.SX32 R39, R39, R0.reuse, 0x1, P1 ;  /* 0x0000000027277211 */ /* 0x080fe400008f0eff */
[----:B------:R-:W-:Y:S01]  /*0b00*/  LEA.HI.X.SX32 R33, R33, R0, 0x1, P0 ;  /* 0x0000000021217211 */ /* 0x000fe200000f0eff */
[----:B------:R-:W-:Y:S01]  /*0b10*/  IMAD R43, R7, 0x4, R41 ;  /* 0x00000004072b7824 */ /* 0x000fe200078e0229 */
[C---:B------:R-:W-:Y:S01]  /*0b20*/  LEA R34, P0, R35.reuse, R4, 0x1 ;  /* 0x0000000423227211 */ /* 0x040fe200078008ff */
[----:B------:R2:W5:Y:S03]  /*0b30*/  LDG.E.U16 R27, desc[UR8][R38.64] ;  /* 0x00000008261b7981 */ /* 0x000566000c1e1500 */
[----:B------:R-:W-:Y:S01]  /*0b40*/  LEA.HI.X.SX32 R35, R35, R0, 0x1, P0 ;  /* 0x0000000023237211 */ /* 0x000fe200000f0eff */
[----:B------:R-:W5:Y:S01]  /*0b50*/  LDG.E.U16 R29, desc[UR8][R32.64] ;  /* 0x00000008201d7981 */ /* 0x000f62000c1e1500 */
[----:B-1----:R-:W-:-:S02]  /*0b60*/  LEA R36, P0, R43, R4, 0x1 ;  /* 0x000000042b247211 */ /* 0x002fc400078008ff */
[----:B------:R-:W-:Y:S01]  /*0b70*/  LEA R40, P1, R41, R4, 0x1 ;  /* 0x0000000429287211 */ /* 0x000fe200078208ff */
[----:B------:R-:W5:Y:S01]  /*0b80*/  LDG.E.U16 R28, desc[UR8][R34.64] ;  /* 0x00000008221c7981 */ /* 0x000f62000c1e1500 */
[----:B--2---:R-:W-:Y:S01]  /*0b90*/  IMAD R39, R7, 0x4, R43 ;  /* 0x0000000407277824 */ /* 0x004fe200078e022b */
[----:B------:R-:W-:-:S04]  /*0ba0*/  LEA.HI.X.SX32 R37, R43, R0, 0x1, P0 ;  /* 0x000000002b257211 */ /* 0x000fc800000f0eff */
[----:B------:R-:W-:Y:S01]  /*0bb0*/  LEA R43, R7, R39, 0x2 ;  /* 0x00000027072b7211 */ /* 0x000fe200078e10ff */
[----:B------:R-:W5:Y:S01]  /*0bc0*/  LDG.E.U16 R30, desc[UR8][R36.64] ;  /* 0x00000008241e7981 */ /* 0x000f62000c1e1500 */
[----:B------:R-:W-:-:S03]  /*0bd0*/  LEA.HI.X.SX32 R41, R41, R0, 0x1, P1 ;  /* 0x0000000029297211 */ /* 0x000fc600008f0eff */
[----:B------:R-:W-:Y:S01]  /*0be0*/  IMAD R45, R7, 0x4, R43 ;  /* 0x00000004072d7824 */ /* 0x000fe200078e022b */
[----:B------:R-:W-:Y:S01]  /*0bf0*/  LEA R38, P0, R39, R4, 0x1 ;  /* 0x0000000427267211 */ /* 0x000fe200078008ff */
[----:B------:R1:W5:Y:S02]  /*0c00*/  LDG.E.U16 R31, desc[UR8][R40.64] ;  /* 0x00000008281f7981 */ /* 0x000364000c1e1500 */
[----:B------:R-:W-:Y:S01]  /*0c10*/  IMAD R47, R7, 0x4, R45 ;  /* 0x00000004072f7824 */ /* 0x000fe200078e022d */
[----:B------:R-:W-:Y:S02]  /*0c20*/  LEA.HI.X.SX32 R39, R39, R0, 0x1, P0 ;  /* 0x0000000027277211 */ /* 0x000fe400000f0eff */
[-C--:B------:R-:W-:Y:S02]  /*0c30*/  LEA R42, P0, R43, R4.reuse, 0x1 ;  /* 0x000000042b2a7211 */ /* 0x080fe400078008ff */
[----:B------:R-:W-:Y:S01]  /*0c40*/  LEA R44, P1, R45, R4, 0x1 ;  /* 0x000000042d2c7211 */ /* 0x000fe200078208ff */
[----:B------:R2:W5:Y:S01]  /*0c50*/  LDG.E.U16 R33, desc[UR8][R38.64] ;  /* 0x0000000826217981 */ /* 0x000562000c1e1500 */
[----:B-1----:R-:W-:Y:S01]  /*0c60*/  IMAD R41, R7, 0x4, R47 ;  /* 0x0000000407297824 */ /* 0x002fe200078e022f */
[----:B------:R-:W-:-:S02]  /*0c70*/  LEA.HI.X.SX32 R43, R43, R0, 0x1, P0 ;  /* 0x000000002b2b7211 */ /* 0x000fc400000f0eff */
[----:B------:R-:W-:Y:S01]  /*0c80*/  LEA R46, P0, R47, R4, 0x1 ;  /* 0x000000042f2e7211 */ /* 0x000fe200078008ff */
[----:B------:R-:W-:Y:S01]  /*0c90*/  IMAD R37, R7, 0x4, R41 ;  /* 0x0000000407257824 */ /* 0x000fe200078e0229 */
[-C--:B------:R-:W-:Y:S01]  /*0ca0*/  LEA.HI.X.SX32 R45, R45, R0.reuse, 0x1, P1 ;  /* 0x000000002d2d7211 */ /* 0x080fe200008f0eff */
[----:B------:R-:W5:Y:S01]  /*0cb0*/  LDG.E.U16 R32, desc[UR8][R42.64] ;  /* 0x000000082a207981 */ /* 0x000f62000c1e1500 */
[----:B------:R-:W-:Y:S01]  /*0cc0*/  LEA.HI.X.SX32 R47, R47, R0, 0x1, P0 ;  /* 0x000000002f2f7211 */ /* 0x000fe200000f0eff */
[----:B------:R-:W-:Y:S01]  /*0cd0*/  IMAD R51, R7, 0x4, R37 ;  /* 0x0000000407337824 */ /* 0x000fe200078e0225 */
[----:B------:R-:W-:Y:S01]  /*0ce0*/  LEA R40, P0, R41, R4, 0x1 ;  /* 0x0000000429287211 */ /* 0x000fe200078008ff */
[----:B------:R1:W5:Y:S02]  /*0cf0*/  LDG.E.U16 R35, desc[UR8][R44.64] ;  /* 0x000000082c237981 */ /* 0x000364000c1e1500 */
[----:B--2---:R-:W-:Y:S01]  /*0d00*/  IMAD R39, R7, 0x4, R51 ;  /* 0x0000000407277824 */ /* 0x004fe200078e0233 */
[----:B------:R-:W-:Y:S01]  /*0d10*/  LEA.HI.X.SX32 R41, R41, R0, 0x1, P0 ;  /* 0x0000000029297211 */ /* 0x000fe200000f0eff */
[----:B------:R2:W5:Y:S01]  /*0d20*/  LDG.E.U16 R34, desc[UR8][R46.64] ;  /* 0x000000082e227981 */ /* 0x000562000c1e1500 */
[----:B------:R-:W-:Y:S01]  /*0d30*/  LEA R48, P0, R37, R4, 0x1 ;  /* 0x0000000425307211 */ /* 0x000fe200078008ff */
[----:B-1----:R-:W-:-:S03]  /*0d40*/  IMAD R45, R7, 0x4, R39 ;  /* 0x00000004072d7824 */ /* 0x002fc600078e0227 */
[----:B------:R-:W-:Y:S02]  /*0d50*/  LEA.HI.X.SX32 R49, R37, R0, 0x1, P0 ;  /* 0x0000000025317211 */ /* 0x000fe400000f0eff */
[----:B------:R-:W-:Y:S01]  /*0d60*/  LEA R42, P0, R39, R4, 0x1 ;  /* 0x00000004272a7211 */ /* 0x000fe200078008ff */
[----:B------:R-:W5:Y:S01]  /*0d70*/  LDG.E.U16 R37, desc[UR8][R40.64] ;  /* 0x0000000828257981 */ /* 0x000f62000c1e1500 */
[----:B--2---:R-:W-:Y:S02]  /*0d80*/  LEA R47, R7, R45, 0x2 ;  /* 0x0000002d072f7211 */ /* 0x004fe400078e10ff */
[----:B------:R-:W-:Y:S01]  /*0d90*/  LEA.HI.X.SX32 R43, R39, R0, 0x1, P0 ;  /* 0x00000000272b7211 */ /* 0x000fe200000f0eff */
[----:B------:R1:W5:Y:S01]  /*0da0*/  LDG.E.U16 R36, desc[UR8][R48.64] ;  /* 0x0000000830247981 */ /* 0x000362000c1e1500 */
[-C--:B------:R-:W-:Y:S01]  /*0db0*/  LEA R44, P0, R45, R4.reuse, 0x1 ;  /* 0x000000042d2c7211 */ /* 0x080fe200078008ff */
[----:B------:R-:W-:Y:S01]  /*0dc0*/  IMAD R53, R7, 0x4, R47 ;  /* 0x0000000407357824 */ /* 0x000fe200078e022f */
[----:B------:R-:W-:Y:S01]  /*0dd0*/  LEA R50, P1, R51, R4, 0x1 ;  /* 0x0000000433327211 */ /* 0x000fe200078208ff */
[----:B------:R-:W5:Y:S01]  /*0de0*/  LDG.E.U16 R38, desc[UR8][R42.64] ;  /* 0x000000082a267981 */ /* 0x000f62000c1e1500 */
[-C--:B------:R-:W-:Y:S01]  /*0df0*/  LEA.HI.X.SX32 R45, R45, R0.reuse, 0x1, P0 ;  /* 0x000000002d2d7211 */ /* 0x080fe200000f0eff */
[----:B------:R-:W-:Y:S01]  /*0e00*/  IMAD R55, R7, 0x4, R53 ;  /* 0x0000000407377824 */ /* 0x000fe200078e0235 */
[----:B------:R-:W-:-:S02]  /*0e10*/  LEA.HI.X.SX32 R51, R51, R0, 0x1, P1 ;  /* 0x0000000033337211 */ /* 0x000fc400008f0eff */
[C---:B------:R-:W-:Y:S01]  /*0e20*/  LEA R46, P0, R47.reuse, R4, 0x1 ;  /* 0x000000042f2e7211 */ /* 0x040fe200078008ff */
[----:B------:R-:W5:Y:S03]  /*0e30*/  LDG.E.U16 R41, desc[UR8][R44.64] ;  /* 0x000000082c297981 */ /* 0x000f66000c1e1500 */
[----:B------:R-:W-:Y:S01]  /*0e40*/  LEA.HI.X.SX32 R47, R47, R0, 0x1, P0 ;  /* 0x000000002f2f7211 */ /* 0x000fe200000f0eff */
[----:B------:R2:W5:Y:S01]  /*0e50*/  LDG.E.U16 R39, desc[UR8][R50.64] ;  /* 0x0000000832277981 */ /* 0x000562000c1e1500 */
[-C--:B-1----:R-:W-:Y:S02]  /*0e60*/  LEA R48, P0, R55, R4.reuse, 0x1 ;  /* 0x0000000437307211 */ /* 0x082fe400078008ff */
[----:B------:R-:W-:Y:S01]  /*0e70*/  LEA R52, P1, R53, R4, 0x1 ;  /* 0x0000000435347211 */ /* 0x000fe200078208ff */
[----:B------:R-:W5:Y:S01]  /*0e80*/  LDG.E.U16 R40, desc[UR8][R46.64] ;  /* 0x000000082e287981 */ /* 0x000f62000c1e1500 */
[-C--:B------:R-:W-:Y:S01]  /*0e90*/  LEA.HI.X.SX32 R49, R55, R0.reuse, 0x1, P0 ;  /* 0x0000000037317211 */ /* 0x080fe200000f0eff */
[----:B--2---:R-:W-:Y:S01]  /*0ea0*/  IMAD R51, R7, 0x4, R55 ;  /* 0x0000000407337824 */ /* 0x004fe200078e0237 */
[----:B------:R-:W-:-:S03]  /*0eb0*/  LEA.HI.X.SX32 R53, R53, R0, 0x1, P1 ;  /* 0x0000000035357211 */ /* 0x000fc600008f0eff */
[----:B------:R-:W5:Y:S01]  /*0ec0*/  LDG.E.U16 R42, desc[UR8][R48.64] ;  /* 0x00000008302a7981 */ /* 0x000f62000c1e1500 */
        /* <DEDUP_REMOVED lines=16> */
[----:B------:R-:W-:Y:S02]  /*0fd0*/  LEA R52, P0, R53, R4, 0x1 ;  /* 0x0000000435347211 */ /* 0x000fe400078008ff */
[-C--:B------:R-:W-:Y:S01]  /*0fe0*/  LEA.HI.X.SX32 R57, R57, R0.reuse, 0x1, P1 ;  /* 0x0000000039397211 */ /* 0x080fe200008f0eff */
[----:B--2---:R-:W-:Y:S01]  /*0ff0*/  IMAD R51, R7, 0x4, R63 ;  /* 0x0000000407337824 */ /* 0x004fe200078e023f */
        /* <DEDUP_REMOVED lines=151> */
[----:B------:R1:W5:Y:S01]  /*1970*/  LDG.E.U16 R85, desc[UR8][R88.64] ;  /* 0x0000000858557981 */ /* 0x000362000c1e1500 */
        /* <DEDUP_REMOVED lines=10> */
[-C--:B-1----:R-:W-:Y:S01]  /*1a20*/  LEA R88, P0, R95, R4.reuse, 0x1 ;  /* 0x000000045f587211 */ /* 0x082fe200078008ff */
[----:B------:R1:W5:Y:S01]  /*1a30*/  LDG.E.U16 R87, desc[UR8][R98.64] ;  /* 0x0000000862577981 */ /* 0x000362000c1e1500 */
[----:B------:R-:W-:Y:S02]  /*1a40*/  LEA R94, P1, R101, R4, 0x1 ;  /* 0x00000004655e7211 */ /* 0x000fe400078208ff */
[----:B------:R-:W-:Y:S01]  /*1a50*/  LEA.HI.X.SX32 R89, R95, R0, 0x1, P0 ;  /* 0x000000005f597211 */ /* 0x000fe200000f0eff */
[----:B------:R3:W5:Y:S01]  /*1a60*/  LDG.E.U16 R103, desc[UR8][R92.64] ;  /* 0x000000085c677981 */ /* 0x000762000c1e1500 */
[----:B--2---:R-:W-:Y:S01]  /*1a70*/  LEA R96, P0, R105, R4, 0x1 ;  /* 0x0000000469607211 */ /* 0x004fe200078008ff */
[----:B-1----:R-:W-:-:S03]  /*1a80*/  IMAD R99, R7, 0x4, R105 ;  /* 0x0000000407637824 */ /* 0x002fc600078e0269 */
[-C--:B------:R-:W-:Y:S01]  /*1a90*/  LEA.HI.X.SX32 R97, R105, R0.reuse, 0x1, P0 ;  /* 0x0000000069617211 */ /* 0x080fe200000f0eff */
[----:B------:R-:W5:Y:S01]  /*1aa0*/  LDG.E.U16 R102, desc[UR8][R88.64] ;  /* 0x0000000858667981 */ /* 0x000f62000c1e1500 */
[----:B------:R-:W-:Y:S01]  /*1ab0*/  LEA.HI.X.SX32 R95, R101, R0, 0x1, P1 ;  /* 0x00000000655f7211 */ /* 0x000fe200008f0eff */
[----:B------:R-:W-:Y:S01]  /*1ac0*/  IMAD R101, R7, 0x4, R99 ;  /* 0x0000000407657824 */ /* 0x000fe200078e0263 */
[C---:B------:R-:W-:Y:S01]  /*1ad0*/  LEA R90, P0, R99.reuse, R4, 0x1 ;  /* 0x00000004635a7211 */ /* 0x040fe200078008ff */
[----:B------:R-:W5:Y:S03]  /*1ae0*/  LDG.E.U16 R104, desc[UR8][R96.64] ;  /* 0x0000000860687981 */ /* 0x000f66000c1e1500 */
[----:B------:R-:W-:Y:S01]  /*1af0*/  LEA.HI.X.SX32 R91, R99, R0, 0x1, P0 ;  /* 0x00000000635b7211 */ /* 0x000fe200000f0eff */
[C---:B------:R-:W-:Y:S01]  /*1b00*/  IMAD R99, R7.reuse, 0x4, R101 ;  /* 0x0000000407637824 */ /* 0x040fe200078e0265 */
[----:B------:R1:W5:Y:S03]  /*1b10*/  LDG.E.U16 R105, desc[UR8][R94.64] ;  /* 0x000000085e697981 */ /* 0x000366000c1e1500 */
[----:B------:R-:W-:Y:S01]  /*1b20*/  IMAD R109, R7, 0x4, R99 ;  /* 0x00000004076d7824 */ /* 0x000fe200078e0263 */
[----:B---3--:R-:W-:Y:S01]  /*1b30*/  LEA R92, P0, R101, R4, 0x1 ;  /* 0x00000004655c7211 */ /* 0x008fe200078008ff */
[----:B------:R2:W5:Y:S02]  /*1b40*/  LDG.E.U16 R107, desc[UR8][R90.64] ;  /* 0x000000085a6b7981 */ /* 0x000564000c1e1500 */
[----:B-1----:R-:W-:Y:S01]  /*1b50*/  IMAD R95, R7, 0x4, R109 ;  /* 0x00000004075f7824 */ /* 0x002fe200078e026d */
[----:B------:R-:W-:-:S02]  /*1b60*/  LEA.HI.X.SX32 R93, R101, R0, 0x1, P0 ;  /* 0x00000000655d7211 */ /* 0x000fc400000f0eff */
[----:B------:R-:W-:Y:S02]  /*1b70*/  LEA R88, P0, R109, R4, 0x1 ;  /* 0x000000046d587211 */ /* 0x000fe400078008ff */
[----:B------:R-:W-:Y:S01]  /*1b80*/  LEA R97, R7, R95, 0x2 ;  /* 0x0000005f07617211 */ /* 0x000fe200078e10ff */
[----:B------:R1:W5:Y:S01]  /*1b90*/  LDG.E.U16 R106, desc[UR8][R92.64] ;  /* 0x000000085c6a7981 */ /* 0x000362000c1e1500 */
[----:B------:R-:W-:Y:S02]  /*1ba0*/  LEA.HI.X.SX32 R89, R109, R0, 0x1, P0 ;  /* 0x000000006d597211 */ /* 0x000fe400000f0eff */
[-C--:B------:R-:W-:Y:S01]  /*1bb0*/  LEA R98, P1, R99, R4.reuse, 0x1 ;  /* 0x0000000463627211 */ /* 0x080fe200078208ff */
[----:B------:R-:W-:Y:S01]  /*1bc0*/  IMAD R101, R7, 0x4, R97 ;  /* 0x0000000407657824 */ /* 0x000fe200078e0261 */
[----:B------:R-:W-:Y:S01]  /*1bd0*/  LEA R94, P0, R95, R4, 0x1 ;  /* 0x000000045f5e7211 */ /* 0x000fe200078008ff */
[----:B------:R-:W5:Y:S01]  /*1be0*/  LDG.E.U16 R108, desc[UR8][R88.64] ;  /* 0x00000008586c7981 */ /* 0x000f62000c1e1500 */
[-C--:B------:R-:W-:Y:S01]  /*1bf0*/  LEA.HI.X.SX32 R99, R99, R0.reuse, 0x1, P1 ;  /* 0x0000000063637211 */ /* 0x080fe200008f0eff */
[----:B------:R-:W-:Y:S01]  /*1c00*/  IMAD R113, R7, 0x4, R101 ;  /* 0x0000000407717824 */ /* 0x000fe200078e0265 */
[----:B------:R-:W-:-:S02]  /*1c10*/  LEA.HI.X.SX32 R95, R95, R0, 0x1, P0 ;  /* 0x000000005f5f7211 */ /* 0x000fc400000f0eff */
[-C--:B--2---:R-:W-:Y:S01]  /*1c20*/  LEA R90, P0, R97, R4.reuse, 0x1 ;  /* 0x00000004615a7211 */ /* 0x084fe200078008ff */
[----:B------:R2:W5:Y:S01]  /*1c30*/  LDG.E.U16 R109, desc[UR8][R98.64] ;  /* 0x00000008626d7981 */ /* 0x000562000c1e1500 */
[----:B------:R-:W-:Y:S02]  /*1c40*/  LEA R96, P1, R101, R4, 0x1 ;  /* 0x0000000465607211 */ /* 0x000fe400078208ff */
[----:B------:R-:W-:Y:S01]  /*1c50*/  LEA.HI.X.SX32 R91, R97, R0, 0x1, P0 ;  /* 0x00000000615b7211 */ /* 0x000fe200000f0eff */
[----:B------:R3:W5:Y:S01]  /*1c60*/  LDG.E.U16 R111, desc[UR8][R94.64] ;  /* 0x000000085e6f7981 */ /* 0x000762000c1e1500 */
[----:B-1----:R-:W-:Y:S01]  /*1c70*/  LEA R92, P0, R113, R4, 0x1 ;  /* 0x00000004715c7211 */ /* 0x002fe200078008ff */
[----:B--2---:R-:W-:-:S03]  /*1c80*/  IMAD R99, R7, 0x4, R113 ;  /* 0x0000000407637824 */ /* 0x004fc600078e0271 */
[-C--:B------:R-:W-:Y:S01]  /*1c90*/  LEA.HI.X.SX32 R93, R113, R0.reuse, 0x1, P0 ;  /* 0x00000000715d7211 */ /* 0x080fe200000f0eff */
[----:B------:R1:W5:Y:S01]  /*1ca0*/  LDG.E.U16 R110, desc[UR8][R90.64] ;  /* 0x000000085a6e7981 */ /* 0x000362000c1e1500 */
[----:B------:R-:W-:Y:S01]  /*1cb0*/  LEA.HI.X.SX32 R97, R101, R0, 0x1, P1 ;  /* 0x0000000065617211 */ /* 0x000fe200008f0eff */
[----:B------:R-:W-:Y:S01]  /*1cc0*/  IMAD R101, R7, 0x4, R99 ;  /* 0x0000000407657824 */ /* 0x000fe200078e0263 */
[C---:B------:R-:W-:Y:S01]  /*1cd0*/  LEA R88, P0, R99.reuse, R4, 0x1 ;  /* 0x0000000463587211 */ /* 0x040fe200078008ff */
[----:B------:R-:W5:Y:S03]  /*1ce0*/  LDG.E.U16 R116, desc[UR8][R92.64] ;  /* 0x000000085c747981 */ /* 0x000f66000c1e1500 */
[----:B------:R-:W-:Y:S01]  /*1cf0*/  LEA.HI.X.SX32 R89, R99, R0, 0x1, P0 ;  /* 0x0000000063597211 */ /* 0x000fe200000f0eff */
[----:B------:R-:W-:Y:S01]  /*1d00*/  IMAD R99, R7, 0x4, R101 ;  /* 0x0000000407637824 */ /* 0x000fe200078e0265 */
[----:B---3--:R-:W-:Y:S01]  /*1d10*/  LEA R94, P0, R101, R4, 0x1 ;  /* 0x00000004655e7211 */ /* 0x008fe200078008ff */
[----:B------:R2:W5:Y:S02]  /*1d20*/  LDG.E.U16 R117, desc[UR8][R96.64] ;  /* 0x0000000860757981 */ /* 0x000564000c1e1500 */
[----:B------:R-:W-:Y:S01]  /*1d30*/  IMAD R113, R7, 0x4, R99 ;  /* 0x0000000407717824 */ /* 0x000fe200078e0263 */
[----:B------:R-:W-:Y:S01]  /*1d40*/  LEA.HI.X.SX32 R95, R101, R0, 0x1, P0 ;  /* 0x00000000655f7211 */ /* 0x000fe200000f0eff */
[----:B------:R3:W5:Y:S03]  /*1d50*/  LDG.E.U16 R119, desc[UR8][R88.64] ;  /* 0x0000000858777981 */ /* 0x000766000c1e1500 */
[----:B-1----:R-:W-:Y:S01]  /*1d60*/  LEA R90, P0, R113, R4, 0x1 ;  /* 0x00000004715a7211 */ /* 0x002fe200078008ff */
[----:B------:R1:W5:Y:S01]  /*1d70*/  LDG.E.U16 R118, desc[UR8][R94.64] ;  /* 0x000000085e767981 */ /* 0x000362000c1e1500 */
[----:B--2---:R-:W-:-:S02]  /*1d80*/  IMAD R97, R7, 0x4, R113 ;  /* 0x0000000407617824 */ /* 0x004fc400078e0271 */
[----:B------:R-:W-:-:S03]  /*1d90*/  LEA.HI.X.SX32 R91, R113, R0, 0x1, P0 ;  /* 0x00000000715b7211 */ /* 0x000fc600000f0eff */
[-C--:B------:R-:W-:Y:S02]  /*1da0*/  LEA R92, P0, R97, R4.reuse, 0x1 ;  /* 0x00000004615c7211 */ /* 0x080fe400078008ff */
[----:B------:R-:W5:Y:S01]  /*1db0*/  LDG.E.U16 R120, desc[UR8][R90.64] ;  /* 0x000000085a787981 */ /* 0x000f62000c1e1500 */
[----:B------:R-:W-:Y:S02]  /*1dc0*/  LEA R101, R7, R97, 0x2 ;  /* 0x0000006107657211 */ /* 0x000fe400078e10ff */
[----:B------:R-:W-:Y:S02]  /*1dd0*/  LEA R98, P1, R99, R4, 0x1 ;  /* 0x0000000463627211 */ /* 0x000fe400078208ff */
[-C--:B------:R-:W-:Y:S01]  /*1de0*/  LEA.HI.X.SX32 R93, R97, R0.reuse, 0x1, P0 ;  /* 0x00000000615d7211 */ /* 0x080fe200000f0eff */
[----:B------:R-:W-:Y:S01]  /*1df0*/  IMAD R97, R7, 0x4, R101 ;  /* 0x0000000407617824 */ /* 0x000fe200078e0265 */
[----:B------:R-:W-:Y:S02]  /*1e00*/  LEA.HI.X.SX32 R99, R99, R0, 0x1, P1 ;  /* 0x0000000063637211 */ /* 0x000fe400008f0eff */
[----:B---3--:R-:W-:Y:S01]  /*1e10*/  LEA R88, P0, R101, R4, 0x1 ;  /* 0x0000000465587211 */ /* 0x008fe200078008ff */
[----:B------:R-:W-:Y:S01]  /*1e20*/  IMAD R113, R7, 0x4, R97 ;  /* 0x0000000407717824 */ /* 0x000fe200078e0261 */
[----:B------:R-:W5:Y:S02]  /*1e30*/  LDG.E.U16 R123, desc[UR8][R92.64] ;  /* 0x000000085c7b7981 */ /* 0x000f64000c1e1500 */
[----:B------:R-:W-:-:S02]  /*1e40*/  LEA.HI.X.SX32 R89, R101, R0, 0x1, P0 ;  /* 0x0000000065597211 */ /* 0x000fc400000f0eff */
[----:B------:R2:W5:Y:S01]  /*1e50*/  LDG.E.U16 R121, desc[UR8][R98.64] ;  /* 0x0000000862797981 */ /* 0x000562000c1e1500 */
[-C--:B-1----:R-:W-:Y:S02]  /*1e60*/  LEA R94, P0, R113, R4.reuse, 0x1 ;  /* 0x00000004715e7211 */ /* 0x082fe400078008ff */
[----:B------:R-:W-:Y:S01]  /*1e70*/  LEA R96, P1, R97, R4, 0x1 ;  /* 0x0000000461607211 */ /* 0x000fe200078208ff */
[----:B------:R1:W5:Y:S01]  /*1e80*/  LDG.E.U16 R122, desc[UR8][R88.64] ;  /* 0x00000008587a7981 */ /* 0x000362000c1e1500 */
[-C--:B------:R-:W-:Y:S01]  /*1e90*/  LEA.HI.X.SX32 R95, R113, R0.reuse, 0x1, P0 ;  /* 0x00000000715f7211 */ /* 0x080fe200000f0eff */
[----:B--2---:R-:W-:Y:S01]  /*1ea0*/  IMAD R99, R7, 0x4, R113 ;  /* 0x0000000407637824 */ /* 0x004fe200078e0271 */
[----:B------:R-:W-:-:S03]  /*1eb0*/  LEA.HI.X.SX32 R97, R97, R0, 0x1, P1 ;  /* 0x0000000061617211 */ /* 0x000fc600008f0eff */
[----:B------:R-:W5:Y:S01]  /*1ec0*/  LDG.E.U16 R124, desc[UR8][R94.64] ;  /* 0x000000085e7c7981 */ /* 0x000f62000c1e1500 */
[----:B------:R-:W-:Y:S01]  /*1ed0*/  IMAD R101, R7, 0x4, R99 ;  /* 0x0000000407657824 */ /* 0x000fe200078e0263 */
[C---:B------:R-:W-:Y:S02]  /*1ee0*/  LEA R90, P0, R99.reuse, R4, 0x1 ;  /* 0x00000004635a7211 */ /* 0x040fe400078008ff */
[----:B------:R2:W5:Y:S02]  /*1ef0*/  LDG.E.U16 R125, desc[UR8][R96.64] ;  /* 0x00000008607d7981 */ /* 0x000564000c1e1500 */
[----:B------:R-:W-:Y:S01]  /*1f00*/  LEA.HI.X.SX32 R91, R99, R0, 0x1, P0 ;  /* 0x00000000635b7211 */ /* 0x000fe200000f0eff */
[----:B------:R-:W-:Y:S01]  /*1f10*/  IMAD R99, R7, 0x4, R101 ;  /* 0x0000000407637824 */ /* 0x000fe200078e0265 */
[----:B------:R-:W-:-:S03]  /*1f20*/  LEA R92, P0, R101, R4, 0x1 ;  /* 0x00000004655c7211 */ /* 0x000fc600078008ff */
[----:B------:R-:W-:Y:S01]  /*1f30*/  IMAD R113, R7, 0x4, R99 ;  /* 0x0000000407717824 */ /* 0x000fe200078e0263 */
[----:B------:R-:W-:Y:S01]  /*1f40*/  LEA.HI.X.SX32 R93, R101, R0, 0x1, P0 ;  /* 0x00000000655d7211 */ /* 0x000fe200000f0eff */
[----:B------:R3:W5:Y:S02]  /*1f50*/  LDG.E.U16 R127, desc[UR8][R90.64] ;  /* 0x000000085a7f7981 */ /* 0x000764000c1e1500 */
[----:B-1----:R-:W-:Y:S01]  /*1f60*/  IMAD R89, R7, 0x4, R113 ;  /* 0x0000000407597824 */ /* 0x002fe200078e0271 */
[C---:B------:R-:W-:Y:S01]  /*1f70*/  LEA R100, P0, R113.reuse, R4, 0x1 ;  /* 0x0000000471647211 */ /* 0x040fe200078008ff */
[----:B------:R1:W5:Y:S03]  /*1f80*/  LDG.E.U16 R126, desc[UR8][R92.64] ;  /* 0x000000085c7e7981 */ /* 0x000366000c1e1500 */
[----:B------:R-:W-:Y:S02]  /*1f90*/  LEA.HI.X.SX32 R101, R113, R0, 0x1, P0 ;  /* 0x0000000071657211 */ /* 0x000fe400000f0eff */
[----:B--2---:R-:W-:-:S02]  /*1fa0*/  LEA R96, P0, R89, R4, 0x1 ;  /* 0x0000000459607211 */ /* 0x004fc400078008ff */
[----:B------:R-:W-:Y:S01]  /*1fb0*/  LEA R95, R7, R89, 0x2 ;  /* 0x00000059075f7211 */ /* 0x000fe200078e10ff */
[----:B------:R-:W5:Y:S01]  /*1fc0*/  LDG.E.U16 R128, desc[UR8][R100.64] ;  /* 0x0000000864807981 */ /* 0x000f62000c1e1500 */
[----:B------:R-:W-:-:S03]  /*1fd0*/  LEA.HI.X.SX32 R97, R89, R0, 0x1, P0 ;  /* 0x0000000059617211 */ /* 0x000fc600000f0eff */
[----:B------:R-:W-:Y:S01]  /*1fe0*/  IMAD R89, R7, 0x4, R95 ;  /* 0x0000000407597824 */ /* 0x000fe200078e025f */
[-C--:B------:R-:W-:Y:S01]  /*1ff0*/  LEA R114, P0, R95, R4.reuse, 0x1 ;  /* 0x000000045f727211 */ /* 0x080fe200078008ff */
[----:B------:R-:W5:Y:S02]  /*2000*/  LDG.E.U16 R131, desc[UR8][R96.64] ;  /* 0x0000000860837981 */ /* 0x000f64000c1e1500 */
[----:B---3--:R-:W-:Y:S01]  /*2010*/  IMAD R91, R7, 0x4, R89 ;  /* 0x00000004075b7824 */ /* 0x008fe200078e0259 */
[----:B------:R-:W-:Y:S02]  /*2020*/  LEA R98, P1, R99, R4, 0x1 ;  /* 0x0000000463627211 */ /* 0x000fe400078208ff */
[----:B------:R-:W-:Y:S01]  /*2030*/  LEA.HI.X.SX32 R115, R95, R0, 0x1, P0 ;  /* 0x000000005f737211 */ /* 0x000fe200000f0eff */
[----:B-1----:R-:W-:Y:S01]  /*2040*/  IMAD R93, R7, 0x4, R91 ;  /* 0x00000004075d7824 */ /* 0x002fe200078e025b */
[----:B------:R-:W-:Y:S02]  /*2050*/  LEA R94, P0, R91, R4, 0x1 ;  /* 0x000000045b5e7211 */ /* 0x000fe400078008ff */
[-C--:B------:R-:W-:Y:S01]  /*2060*/  LEA.HI.X.SX32 R99, R99, R0.reuse, 0x1, P1 ;  /* 0x0000000063637211 */ /* 0x080fe200008f0eff */
[----:B------:R-:W5:Y:S01]  /*2070*/  LDG.E.U16 R114, desc[UR8][R114.64] ;  /* 0x0000000872727981 */ /* 0x000f62000c1e1500 */
[----:B------:R-:W-:Y:S01]  /*2080*/  LEA.HI.X.SX32 R95, R91, R0, 0x1, P0 ;  /* 0x000000005b5f7211 */ /* 0x000fe200000f0eff */
[----:B------:R-:W-:Y:S01]  /*2090*/  IMAD R91, R7, 0x4, R93 ;  /* 0x00000004075b7824 */ /* 0x000fe200078e025d */
[-C--:B------:R-:W-:Y:S01]  /*20a0*/  LEA R88, P1, R89, R4.reuse, 0x1 ;  /* 0x0000000459587211 */ /* 0x080fe200078208ff */
[----:B------:R1:W5:Y:S01]  /*20b0*/  LDG.E.U16 R129, desc[UR8][R98.64] ;  /* 0x0000000862817981 */ /* 0x000362000c1e1500 */
[----:B------:R-:W-:-:S02]  /*20c0*/  LEA R92, P0, R93, R4, 0x1 ;  /* 0x000000045d5c7211 */ /* 0x000fc400078008ff */
[-C--:B------:R-:W-:Y:S01]  /*20d0*/  LEA.HI.X.SX32 R89, R89, R0.reuse, 0x1, P1 ;  /* 0x0000000059597211 */ /* 0x080fe200008f0eff */
[----:B------:R-:W5:Y:S01]  /*20e0*/  LDG.E.U16 R130, desc[UR8][R94.64] ;  /* 0x000000085e827981 */ /* 0x000f62000c1e1500 */
[----:B------:R-:W-:Y:S01]  /*20f0*/  LEA.HI.X.SX32 R93, R93, R0, 0x1, P0 ;  /* 0x000000005d5d7211 */ /* 0x000fe200000f0eff */
[----:B-1----:R-:W-:Y:S01]  /*2100*/  IMAD R99, R7, 0x4, R91 ;  /* 0x0000000407637824 */ /* 0x002fe200078e025b */
[-C--:B------:R-:W-:Y:S01]  /*2110*/  LEA R96, P0, R91, R4.reuse, 0x1 ;  /* 0x000000045b607211 */ /* 0x080fe200078008ff */
[----:B------:R1:W5:Y:S02]  /*2120*/  LDG.E.U16 R135, desc[UR8][R88.64] ;  /* 0x0000000858877981 */ /* 0x000364000c1e1500 */
[----:B------:R-:W-:Y:S01]  /*2130*/  IMAD R101, R7, 0x4, R99 ;  /* 0x0000000407657824 */ /* 0x000fe200078e0263 */
[----:B------:R-:W-:Y:S01]  /*2140*/  LEA R90, P1, R99, R4, 0x1 ;  /* 0x00000004635a7211 */ /* 0x000fe200078208ff */
[----:B------:R2:W5:Y:S01]  /*2150*/  LDG.E.U16 R115, desc[UR8][R92.64] ;  /* 0x000000085c737981 */ /* 0x000562000c1e1500 */
[----:B------:R-:W-:-:S02]  /*2160*/  LEA.HI.X.SX32 R97, R91, R0, 0x1, P0 ;  /* 0x000000005b617211 */ /* 0x000fc400000f0eff */
[----:B------:R-:W-:Y:S01]  /*2170*/  LEA R98, P0, R101, R4, 0x1 ;  /* 0x0000000465627211 */ /* 0x000fe200078008ff */
[----:B-1----:R-:W-:Y:S01]  /*2180*/  IMAD R89, R7, 0x4, R101 ;  /* 0x0000000407597824 */ /* 0x002fe200078e0265 */
[-C--:B------:R-:W-:Y:S01]  /*2190*/  LEA.HI.X.SX32 R91, R99, R0.reuse, 0x1, P1 ;  /* 0x00000000635b7211 */ /* 0x080fe200008f0eff */
[----:B------:R-:W5:Y:S01]  /*21a0*/  LDG.E.U16 R134, desc[UR8][R96.64] ;  /* 0x0000000860867981 */ /* 0x000f62000c1e1500 */
[----:B------:R-:W-:Y:S02]  /*21b0*/  LEA.HI.X.SX32 R99, R101, R0, 0x1, P0 ;  /* 0x0000000065637211 */ /* 0x000fe400000f0eff */
[----:B------:R-:W-:Y:S01]  /*21c0*/  LEA R94, P0, R89, R4, 0x1 ;  /* 0x00000004595e7211 */ /* 0x000fe200078008ff */
[----:B------:R1:W5:Y:S01]  /*21d0*/  LDG.E.U16 R137, desc[UR8][R90.64] ;  /* 0x000000085a897981 */ /* 0x000362000c1e1500 */
[----:B------:R-:W-:Y:S02]  /*21e0*/  LEA R101, R7, R89, 0x2 ;  /* 0x0000005907657211 */ /* 0x000fe400078e10ff */
[----:B------:R-:W-:Y:S01]  /*21f0*/  LEA.HI.X.SX32 R95, R89, R0, 0x1, P0 ;  /* 0x00000000595f7211 */ /* 0x000fe200000f0eff */
[----:B------:R3:W5:Y:S02]  /*2200*/  LDG.E.U16 R136, desc[UR8][R98.64] ;  /* 0x0000000862887981 */ /* 0x000764000c1e1500 */
[----:B------:R-:W-:Y:S01]  /*2210*/  IMAD R89, R7, 0x4, R101 ;  /* 0x0000000407597824 */ /* 0x000fe200078e0265 */
[----:B--2---:R-:W-:Y:S01]  /*2220*/  LEA R92, P0, R101, R4, 0x1 ;  /* 0x00000004655c7211 */ /* 0x004fe200078008ff */
[----:B------:R2:W5:Y:S02]  /*2230*/  LDG.E.U16 R139, desc[UR8][R94.64] ;  /* 0x000000085e8b7981 */ /* 0x000564000c1e1500 */
[----:B------:R-:W-:Y:S01]  /*2240*/  IMAD R113, R7, 0x4, R89 ;  /* 0x0000000407717824 */ /* 0x000fe200078e0259 */
[----:B------:R-:W-:-:S03]  /*2250*/  LEA.HI.X.SX32 R93, R101, R0, 0x1, P0 ;  /* 0x00000000655d7211 */ /* 0x000fc600000f0eff */
[----:B-1----:R-:W-:Y:S01]  /*2260*/  IMAD R91, R7, 0x4, R113 ;  /* 0x00000004075b7824 */ /* 0x002fe200078e0271 */
[C---:B------:R-:W-:Y:S01]  /*2270*/  LEA R100, P0, R113.reuse, R4, 0x1 ;  /* 0x0000000471647211 */ /* 0x040fe200078008ff */
[----:B------:R1:W5:Y:S03]  /*2280*/  LDG.E.U16 R138, desc[UR8][R92.64] ;  /* 0x000000085c8a7981 */ /* 0x000366000c1e1500 */
[----:B------:R-:W-:Y:S01]  /*2290*/  LEA.HI.X.SX32 R101, R113, R0, 0x1, P0 ;  /* 0x0000000071657211 */ /* 0x000fe200000f0eff */
[----:B---3--:R-:W-:Y:S01]  /*22a0*/  IMAD R99, R7, 0x4, R91 ;  /* 0x0000000407637824 */ /* 0x008fe200078e025b */
[-C--:B------:R-:W-:Y:S02]  /*22b0*/  LEA R96, P0, R91, R4.reuse, 0x1 ;  /* 0x000000045b607211 */ /* 0x080fe400078008ff */
[----:B------:R-:W-:Y:S01]  /*22c0*/  LEA R88, P1, R89, R4, 0x1 ;  /* 0x0000000459587211 */ /* 0x000fe200078208ff */
[----:B------:R-:W5:Y:S01]  /*22d0*/  LDG.E.U16 R100, desc[UR8][R100.64] ;  /* 0x0000000864647981 */ /* 0x000f62000c1e1500 */
[-C--:B------:R-:W-:Y:S01]  /*22e0*/  LEA.HI.X.SX32 R97, R91, R0.reuse, 0x1, P0 ;  /* 0x000000005b617211 */ /* 0x080fe200000f0eff */
[----:B------:R-:W-:Y:S01]  /*22f0*/  IMAD R91, R7, 0x4, R99 ;  /* 0x00000004075b7824 */ /* 0x000fe200078e0263 */
[----:B------:R-:W-:-:S03]  /*2300*/  LEA.HI.X.SX32 R89, R89, R0, 0x1, P1 ;  /* 0x0000000059597211 */ /* 0x000fc600008f0eff */
[----:B------:R-:W-:Y:S01]  /*2310*/  IMAD R113, R7, 0x4, R91 ;  /* 0x0000000407717824 */ /* 0x000fe200078e025b */
[C---:B--2---:R-:W-:Y:S01]  /*2320*/  LEA R94, P0, R99.reuse, R4, 0x1 ;  /* 0x00000004635e7211 */ /* 0x044fe200078008ff */
[----:B------:R2:W5:Y:S03]  /*2330*/  LDG.E.U16 R141, desc[UR8][R88.64] ;  /* 0x00000008588d7981 */ /* 0x000566000c1e1500 */
[----:B------:R-:W-:Y:S01]  /*2340*/  LEA.HI.X.SX32 R95, R99, R0, 0x1, P0 ;  /* 0x00000000635f7211 */ /* 0x000fe200000f0eff */
[----:B------:R3:W5:Y:S01]  /*2350*/  LDG.E.U16 R143, desc[UR8][R96.64] ;  /* 0x00000008608f7981 */ /* 0x000762000c1e1500 */
[-C--:B-1----:R-:W-:Y:S02]  /*2360*/  LEA R92, P0, R113, R4.reuse, 0x1 ;  /* 0x00000004715c7211 */ /* 0x082fe400078008ff */
[----:B------:R-:W-:Y:S01]  /*2370*/  LEA R90, P1, R91, R4, 0x1 ;  /* 0x000000045b5a7211 */ /* 0x000fe200078208ff */
[----:B------:R1:W5:Y:S01]  /*2380*/  LDG.E.U16 R140, desc[UR8][R94.64] ;  /* 0x000000085e8c7981 */ /* 0x000362000c1e1500 */
[----:B--2---:R-:W-:Y:S01]  /*2390*/  IMAD R89, R7, 0x4, R113 ;  /* 0x0000000407597824 */ /* 0x004fe200078e0271 */
[----:B------:R-:W-:-:S04]  /*23a0*/  LEA.HI.X.SX32 R93, R113, R0, 0x1, P0 ;  /* 0x00000000715d7211 */ /* 0x000fc800000f0eff */
[----:B------:R-:W-:Y:S01]  /*23b0*/  LEA R99, R7, R89, 0x2 ;  /* 0x0000005907637211 */ /* 0x000fe200078e10ff */
[----:B------:R2:W5:Y:S01]  /*23c0*/  LDG.E.U16 R92, desc[UR8][R92.64] ;  /* 0x000000085c5c7981 */ /* 0x000562000c1e1500 */
[----:B------:R-:W-:-:S03]  /*23d0*/  LEA R88, P0, R89, R4, 0x1 ;  /* 0x0000000459587211 */ /* 0x000fc600078008ff */
[----:B------:R-:W-:Y:S01]  /*23e0*/  IMAD R101, R7, 0x4, R99 ;  /* 0x0000000407657824 */ /* 0x000fe200078e0263 */
[----:B------:R-:W-:Y:S02]  /*23f0*/  LEA.HI.X.SX32 R89, R89, R0, 0x1, P0 ;  /* 0x0000000059597211 */ /* 0x000fe400000f0eff */
[----:B---3--:R-:W-:Y:S01]  /*2400*/  LEA R96, P0, R99, R4, 0x1 ;  /* 0x0000000463607211 */ /* 0x008fe200078008ff */
[----:B------:R-:W-:Y:S01]  /*2410*/  IMAD R7, R7, 0x4, R101 ;  /* 0x0000000407077824 */ /* 0x000fe200078e0265 */
[----:B------:R-:W-:Y:S02]  /*2420*/  LEA.HI.X.SX32 R91, R91, R0, 0x1, P1 ;  /* 0x000000005b5b7211 */ /* 0x000fe400008f0eff */
[----:B------:R-:W-:Y:S01]  /*2430*/  LEA R98, P1, R101, R4, 0x1 ;  /* 0x0000000465627211 */ /* 0x000fe200078208ff */
[----:B------:R2:W5:Y:S01]  /*2440*/  LDG.E.U16 R89, desc[UR8][R88.64] ;  /* 0x0000000858597981 */ /* 0x000562000c1e1500 */
[----:B------:R-:W-:Y:S02]  /*2450*/  LEA.HI.X.SX32 R97, R99, R0, 0x1, P0 ;  /* 0x0000000063617211 */ /* 0x000fe400000f0eff */
[----:B-1----:R-:W-:Y:S01]  /*2460*/  LEA R94, P0, R7, R4, 0x1 ;  /* 0x00000004075e7211 */ /* 0x002fe200078008ff */
[----:B------:R2:W5:Y:S01]  /*2470*/  LDG.E.U16 R91, desc[UR8][R90.64] ;  /* 0x000000085a5b7981 */ /* 0x000562000c1e1500 */
[----:B------:R-:W-:-:S02]  /*2480*/  LEA.HI.X.SX32 R99, R101, R0, 0x1, P1 ;  /* 0x0000000065637211 */ /* 0x000fc400008f0eff */
[----:B------:R-:W-:Y:S01]  /*2490*/  LEA.HI.X.SX32 R95, R7, R0, 0x1, P0 ;  /* 0x00000000075f7211 */ /* 0x000fe200000f0eff */
[----:B------:R2:W5:Y:S04]  /*24a0*/  LDG.E.U16 R96, desc[UR8][R96.64] ;  /* 0x0000000860607981 */ /* 0x000568000c1e1500 */
[----:B------:R2:W5:Y:S04]  /*24b0*/  LDG.E.U16 R99, desc[UR8][R98.64] ;  /* 0x0000000862637981 */ /* 0x000568000c1e1500 */
[----:B------:R2:W5:Y:S01]  /*24c0*/  LDG.E.U16 R94, desc[UR8][R94.64] ;  /* 0x000000085e5e7981 */ /* 0x000562000c1e1500 */
[----:B------:R-:W-:-:S04]  /*24d0*/  SHF.R.U32.HI R133, RZ, 0x5, R142 ;  /* 0x00000005ff857819 */ /* 0x000fc8000001168e */
[----:B------:R-:W-:Y:S02]  /*24e0*/  LOP3.LUT R7, R133, 0x4, RZ, 0xc0, !PT ;  /* 0x0000000485077812 */ /* 0x000fe400078ec0ff */
[C---:B------:R-:W-:Y:S02]  /*24f0*/  LOP3.LUT R132, R142.reuse, 0xff, RZ, 0xc0, !PT ;  /* 0x000000ff8e847812 */ /* 0x040fe400078ec0ff */
[----:B------:R-:W-:Y:S02]  /*2500*/  R2UR UR10, R7 ;  /* 0x00000000070a72ca */ /* 0x000fe400000e0000 */
[----:B------:R-:W-:Y:S01]  /*2510*/  LOP3.LUT R7, R142, 0xc0, RZ, 0xc0, !PT ;  /* 0x000000c08e077812 */ /* 0x000fe200078ec0ff */
[----:B------:R-:W-:-:S03]  /*2520*/  IMAD.SHL.U32 R132, R132, 0x2, RZ ;  /* 0x0000000284847824 */ /* 0x000fc600078e00ff */
[----:B------:R-:W-:Y:S02]  /*2530*/  SHF.R.U32.HI R7, RZ, 0x2, R7 ;  /* 0x00000002ff077819 */ /* 0x000fe40000011607 */
[----:B0-----:R-:W-:Y:S02]  /*2540*/  R2UR UR5, R112 ;  /* 0x00000000700572ca */ /* 0x001fe400000e0000 */
[----:B------:R-:W-:Y:S02]  /*2550*/  LOP3.LUT R132, R132, R7, RZ, 0x3c, !PT ;  /* 0x0000000784847212 */ /* 0x000fe400078e3cff */
[----:B------:R-:W0:Y:S01]  /*2560*/  S2R R7, SR_CgaCtaId ;  /* 0x0000000000077919 */ /* 0x000e220000008800 */
[----:B------:R-:W-:Y:S01]  /*2570*/  IMAD.SHL.U32 R0, R133, 0x200000, RZ ;  /* 0x0020000085007824 */ /* 0x000fe200078e00ff */
[----:B------:R-:W-:-:S04]  /*2580*/  ISETP.GE.U32.AND P2, PT, R142, 0x20, PT ;  /* 0x000000208e00780c */ /* 0x000fc80003f46070 */
[----:B------:R-:W-:-:S05]  /*2590*/  LOP3.LUT R0, R0, 0x600000, RZ, 0xc0, !PT ;  /* 0x0060000000007812 */ /* 0x000fca00078ec0ff */
[----:B------:R-:W-:-:S05]  /*25a0*/  VIADD R4, R0, UR5 ;  /* 0x0000000500047c36 */ /* 0x000fca0008000000 */
[----:B------:R-:W-:Y:S01]  /*25b0*/  R2UR UR6, R4 ;  /* 0x00000000040672ca */ /* 0x000fe200000e0000 */
[----:B--2---:R-:W-:-:S14]  /*25c0*/  @P2 BRA `(.L_x_5) ;  /* 0x0000000000182947 */ /* 0x004fdc0003800000 */
[----:B------:R-:W-:Y:S01]  /*25d0*/  ELECT P0, URZ, PT ;  /* 0x0000000000ff782f */ /* 0x000fe20003800000 */
[----:B------:R-:W-:Y:S01]  /*25e0*/  IMAD.MOV.U32 R4, RZ, RZ, 0x1 ;  /* 0x00000001ff047424 */ /* 0x000fe200078e00ff */
[----:B------:R-:W-:Y:S11]  /*25f0*/  UVIRTCOUNT.DEALLOC.SMPOOL 0x80 ;  /* 0x000000800000784c */ /* 0x000ff60000000000 */
[----:B------:R-:W-:-:S04]  /*2600*/  @P0 MOV R88, 0x40 ;  /* 0x0000004000580802 */ /* 0x000fc80000000f00 */
[----:B0-----:R-:W-:-:S05]  /*2610*/  @P0 LEA R7, R7, R88, 0x18 ;  /* 0x0000005807070211 */ /* 0x001fca00078ec0ff */
[----:B------:R1:W-:Y:S02]  /*2620*/  @P0 STS.U8 [R7], R4 ;  /* 0x0000000407000388 */ /* 0x0003e40000000000 */
.L_x_5:
[----:B-----5:R2:W-:Y:S01]  /*2630*/  STS.U16 [R132+UR4+0x400], R5 ;  /* 0x0004000584007988 */ /* 0x0205e20008000404 */
[----:B-1----:R-:W1:Y:S01]  /*2640*/  LDC R4, c[0x0][0x3c8] ;  /* 0x0000f200ff047b82 */ /* 0x002e620000000800 */
[----:B------:R-:W-:Y:S01]  /*2650*/  ULEA UR6, UR10, UR6, 0x5 ;  /* 0x000000060a067291 */ /* 0x000fe2000f8e28ff */
[----:B------:R-:W-:Y:S01]  /*2660*/  LOP3.LUT P1, RZ, R142, 0xff, RZ, 0xc0, !PT ;  /* 0x000000ff8eff7812 */ /* 0x000fe2000782c0ff */
[----:B------:R3:W-:Y:S01]  /*2670*/  STS.U16 [R132+UR4], R3 ;  /* 0x0000000384007988 */ /* 0x0007e20008000404 */
[----:B------:R-:W-:-:S03]  /*2680*/  UMOV UR12, 0x1 ;  /* 0x00000001000c7882 */ /* 0x000fc60000000000 */
[----:B------:R-:W-:Y:S01]  /*2690*/  STS.U16 [R132+UR4+0x800], R9 ;  /* 0x0008000984007988 */ /* 0x000fe20008000404 */
[----:B------:R-:W4:Y:S01]  /*26a0*/  LDC R93, c[0x0][0x3c4] ;  /* 0x0000f100ff5d7b82 */ /* 0x000f220000000800 */
[----:B--2---:R-:W-:Y:S02]  /*26b0*/  LOP3.LUT R5, R132, 0x40, RZ, 0x3c, !PT ;  /* 0x0000004084057812 */ /* 0x004fe400078e3cff */
[----:B------:R2:W-:Y:S01]  /*26c0*/  STS.U16 [R132+UR4+0xc00], R11 ;  /* 0x000c000b84007988 */ /* 0x0005e20008000404 */
[----:B---3--:R-:W-:-:S03]  /*26d0*/  LOP3.LUT R3, R142, 0xff, RZ, 0xc0, !PT ;  /* 0x000000ff8e037812 */ /* 0x008fc600078ec0ff */
[----:B------:R3:W-:Y:S01]  /*26e0*/  STS.U16 [R132+UR4+0x1000], R13 ;  /* 0x0010000d84007988 */ /* 0x0007e20008000404 */
[----:B------:R-:W0:Y:S01]  /*26f0*/  LDC R95, c[0x0][0x3c4] ;  /* 0x0000f100ff5f7b82 */ /* 0x000e220000000800 */
[----:B------:R-:W-:Y:S01]  /*2700*/  VOTEU.ALL UP0, P1 ;  /* 0x0000000000ff7886 */ /* 0x000fe20000800000 */
[----:B------:R-:W-:Y:S01]  /*2710*/  VOTEU.ALL UP1, P1 ;  /* 0x0000000000ff7886 */ /* 0x000fe20000820000 */
[----:B------:R-:W-:Y:S01]  /*2720*/  STS.U16 [R132+UR4+0x1400], R15 ;  /* 0x0014000f84007988 */ /* 0x000fe20008000404 */
[----:B--2---:R-:W-:-:S03]  /*2730*/  PRMT R11, RZ, 0x7610, R11 ;  /* 0x00007610ff0b7816 */ /* 0x004fc6000000000b */
[----:B------:R-:W-:Y:S01]  /*2740*/  STS.U16 [R132+UR4+0x1800], R17 ;  /* 0x0018001184007988 */ /* 0x000fe20008000404 */
[----:B-1----:R-:W-:Y:S01]  /*2750*/  IMAD R3, R3, R4, RZ ;  /* 0x0000000403037224 */ /* 0x002fe200078e02ff */
[----:B------:R-:W1:Y:S01]  /*2760*/  LDC R97, c[0x0][0x3c4] ;  /* 0x0000f100ff617b82 */ /* 0x000e620000000800 */
[----:B------:R-:W-:-:S04]  /*2770*/  @!UP0 UIADD3 UR14, UPT, UPT, -UR12, 0x100000, URZ ;  /* 0x001000000c0e8890 */ /* 0x000fc8000fffe1ff */
[----:B------:R-:W-:Y:S02]  /*2780*/  @!UP0 USHF.L.U32 UR15, UR14, 0xb, URZ ;  /* 0x0000000b0e0f8899 */ /* 0x000fe400080006ff */
[----:B------:R-:W-:Y:S01]  /*2790*/  @!UP0 USHF.L.U32 UR14, UR14, 0x1, URZ ;  /* 0x000000010e0e8899 */ /* 0x000fe200080006ff */
[----:B------:R-:W-:Y:S01]  /*27a0*/  STS.U16 [R132+UR4+0x1c00], R19 ;  /* 0x001c001384007988 */ /* 0x000fe20008000404 */
[----:B---3--:R-:W-:-:S03]  /*27b0*/  PRMT R13, RZ, 0x7610, R13 ;  /* 0x00007610ff0d7816 */ /* 0x008fc6000000000d */
[----:B------:R-:W-:Y:S01]  /*27c0*/  STS.U16 [R132+UR4+0x2000], R21 ;  /* 0x0020001584007988 */ /* 0x000fe20008000404 */
[----:B------:R-:W2:Y:S03]  /*27d0*/  LDC R113, c[0x0][0x3c4] ;  /* 0x0000f100ff717b82 */ /* 0x000ea60000000800 */
[----:B------:R-:W-:Y:S04]  /*27e0*/  STS.U16 [R132+UR4+0x2400], R23 ;  /* 0x0024001784007988 */ /* 0x000fe80008000404 */
        /* <DEDUP_REMOVED lines=21> */
[----:B------:R3:W-:Y:S01]  /*2940*/  STS.U16 [R132+UR4+0x7c00], R67 ;  /* 0x007c004384007988 */ /* 0x0007e20008000404 */
[----:B------:R-:W0:Y:S03]  /*2950*/  LDC R101, c[0x0][0x3c4] ;  /* 0x0000f100ff657b82 */ /* 0x000e260000000800 */
[----:B------:R1:W-:Y:S04]  /*2960*/  STS.U16 [R132+UR4+0x8000], R69 ;  /* 0x0080004584007988 */ /* 0x0003e80008000404 */
[----:B------:R-:W-:Y:S01]  /*2970*/  STS.U16 [R132+UR4+0x8400], R71 ;  /* 0x0084004784007988 */ /* 0x000fe20008000404 */
[----:B------:R-:W0:Y:S01]  /*2980*/  LDC R9, c[0x0][0x3c4] ;  /* 0x0000f100ff097b82 */ /* 0x000e220000000800 */
[----:B---3--:R-:W-:-:S02]  /*2990*/  VIADD R67, R252, 0x40 ;  /* 0x00000040fc437836 */ /* 0x008fc40000000000 */
[----:B------:R-:W-:Y:S03]  /*29a0*/  STS.U16 [R132+UR4+0x8800], R73 ;  /* 0x0088004984007988 */ /* 0x000fe60008000404 */
[----:B------:R-:W-:Y:S01]  /*29b0*/  ISETP.GT.AND P4, PT, R67, RZ, PT ;  /* 0x000000ff4300720c */ /* 0x000fe20003f84270 */
[----:B------:R-:W-:Y:S01]  /*29c0*/  STS.U16 [R132+UR4+0x8c00], R75 ;  /* 0x008c004b84007988 */ /* 0x000fe20008000404 */
[----:B------:R-:W3:Y:S03]  /*29d0*/  LDC R67, c[0x0][0x3c4] ;  /* 0x0000f100ff437b82 */ /* 0x000ee60000000800 */
[----:B------:R2:W-:Y:S04]  /*29e0*/  STS.U16 [R132+UR4+0x9000], R77 ;  /* 0x0090004d84007988 */ /* 0x0005e80008000404 */
[----:B------:R4:W-:Y:S01]  /*29f0*/  STS.U16 [R132+UR4+0x9400], R79 ;  /* 0x0094004f84007988 */ /* 0x0009e20008000404 */
[----:B-1----:R-:W1:Y:S03]  /*2a00*/  LDC R69, c[0x0][0x3c4] ;  /* 0x0000f100ff457b82 */ /* 0x002e660000000800 */
[----:B------:R4:W-:Y:S04]  /*2a10*/  STS.U16 [R132+UR4+0x9800], R81 ;  /* 0x0098005184007988 */ /* 0x0009e80008000404 */
[----:B------:R0:W-:Y:S01]  /*2a20*/  STS.U16 [R132+UR4+0x9c00], R83 ;  /* 0x009c005384007988 */ /* 0x0001e20008000404 */
[----:B--2---:R-:W2:Y:S03]  /*2a30*/  LDC R77, c[0x0][0x3c4] ;  /* 0x0000f100ff4d7b82 */ /* 0x004ea60000000800 */
[----:B------:R-:W-:Y:S04]  /*2a40*/  STS.U16 [R132+UR4+0xa000], R85 ;  /* 0x00a0005584007988 */ /* 0x000fe80008000404 */
[----:B------:R-:W-:Y:S01]  /*2a50*/  STS.U16 [R132+UR4+0xa400], R87 ;  /* 0x00a4005784007988 */ /* 0x000fe20008000404 */
[----:B----4-:R-:W4:Y:S03]  /*2a60*/  LDC R79, c[0x0][0x3c4] ;  /* 0x0000f100ff4f7b82 */ /* 0x010f260000000800 */
[----:B------:R-:W-:Y:S04]  /*2a70*/  STS.U16 [R132+UR4+0xa800], R103 ;  /* 0x00a8006784007988 */ /* 0x000fe80008000404 */
[----:B------:R-:W-:Y:S01]  /*2a80*/  STS.U16 [R132+UR4+0xac00], R105 ;  /* 0x00ac006984007988 */ /* 0x000fe20008000404 */
[----:B------:R-:W1:Y:S03]  /*2a90*/  LDC R81, c[0x0][0x3c4] ;  /* 0x0000f100ff517b82 */ /* 0x000e660000000800 */
[----:B------:R-:W-:Y:S04]  /*2aa0*/  STS.U16 [R132+UR4+0xb000], R107 ;  /* 0x00b0006b84007988 */ /* 0x000fe80008000404 */
[----:B------:R3:W-:Y:S01]  /*2ab0*/  STS.U16 [R132+UR4+0xb400], R109 ;  /* 0x00b4006d84007988 */ /* 0x0007e20008000404 */
[----:B0-----:R-:W0:Y:S03]  /*2ac0*/  LDC R83, c[0x0][0x3c4] ;  /* 0x0000f100ff537b82 */ /* 0x001e260000000800 */
[----:B------:R3:W-:Y:S04]  /*2ad0*/  STS.U16 [R132+UR4+0xb800], R111 ;  /* 0x00b8006f84007988 */ /* 0x0007e80008000404 */
[----:B------:R-:W-:Y:S04]  /*2ae0*/  STS.U16 [R132+UR4+0xbc00], R117 ;  /* 0x00bc007584007988 */ /* 0x000fe80008000404 */
[----:B------:R-:W-:Y:S01]  /*2af0*/  STS.U16 [R132+UR4+0xc000], R119 ;  /* 0x00c0007784007988 */ /* 0x000fe20008000404 */
[----:B---3--:R-:W3:Y:S03]  /*2b00*/  LDC R109, c[0x0][0x3c4] ;  /* 0x0000f100ff6d7b82 */ /* 0x008ee60000000800 */
[----:B------:R-:W-:Y:S04]  /*2b10*/  STS.U16 [R132+UR4+0xc400], R121 ;  /* 0x00c4007984007988 */ /* 0x000fe80008000404 */
[----:B------:R-:W-:Y:S01]  /*2b20*/  STS.U16 [R132+UR4+0xc800], R123 ;  /* 0x00c8007b84007988 */ /* 0x000fe20008000404 */
[----:B------:R-:W0:Y:S03]  /*2b30*/  LDC R111, c[0x0][0x3c4] ;  /* 0x0000f100ff6f7b82 */ /* 0x000e260000000800 */
[----:B------:R2:W-:Y:S04]  /*2b40*/  STS.U16 [R132+UR4+0xcc00], R125 ;  /* 0x00cc007d84007988 */ /* 0x0005e80008000404 */
[----:B------:R-:W-:Y:S04]  /*2b50*/  STS.U16 [R132+UR4+0xd000], R127 ;  /* 0x00d0007f84007988 */ /* 0x000fe80008000404 */
[----:B------:R-:W-:Y:S04]  /*2b60*/  STS.U16 [R132+UR4+0xd400], R129 ;  /* 0x00d4008184007988 */ /* 0x000fe80008000404 */
[----:B------:R-:W-:Y:S01]  /*2b70*/  STS.U16 [R132+UR4+0xd800], R131 ;  /* 0x00d8008384007988 */ /* 0x000fe20008000404 */
[----:B--2---:R-:W2:Y:S03]  /*2b80*/  LDC R125, c[0x0][0x3c4] ;  /* 0x0000f100ff7d7b82 */ /* 0x004ea60000000800 */
[----:B------:R-:W-:Y:S04]  /*2b90*/  STS.U16 [R132+UR4+0xdc00], R135 ;  /* 0x00dc008784007988 */ /* 0x000fe80008000404 */
[----:B------:R1:W-:Y:S04]  /*2ba0*/  STS.U16 [R132+UR4+0xe000], R115 ;  /* 0x00e0007384007988 */ /* 0x0003e80008000404 */
[----:B------:R-:W-:Y:S04]  /*2bb0*/  STS.U16 [R132+UR4+0xe400], R137 ;  /* 0x00e4008984007988 */ /* 0x000fe80008000404 */
[----:B------:R-:W-:Y:S04]  /*2bc0*/  STS.U16 [R132+UR4+0xe800], R139 ;  /* 0x00e8008b84007988 */ /* 0x000fe80008000404 */
[----:B------:R-:W-:Y:S01]  /*2bd0*/  STS.U16 [R132+UR4+0xec00], R141 ;  /* 0x00ec008d84007988 */ /* 0x000fe20008000404 */
[----:B-1----:R-:W1:Y:S03]  /*2be0*/  LDC R115, c[0x0][0x3c4] ;  /* 0x0000f100ff737b82 */ /* 0x002e660000000800 */
[----:B------:R-:W-:Y:S04]  /*2bf0*/  STS.U16 [R132+UR4+0xf000], R143 ;  /* 0x00f0008f84007988 */ /* 0x000fe80008000404 */
[----:B------:R-:W-:Y:S04]  /*2c00*/  STS.U16 [R132+UR4+0xf400], R91 ;  /* 0x00f4005b84007988 */ /* 0x000fe80008000404 */
[----:B------:R-:W-:Y:S04]  /*2c10*/  STS.U16 [R132+UR4+0xf800], R89 ;  /* 0x00f8005984007988 */ /* 0x000fe80008000404 */
[----:B------:R0:W-:Y:S01]  /*2c20*/  STS.U16 [R132+UR4+0xfc00], R99 ;  /* 0x00fc006384007988 */ /* 0x0001e20008000404 */
[----:B------:R-:W-:Y:S01]  /*2c30*/  IMAD.SHL.U32 R77, R77, 0x8, RZ ;  /* 0x000000084d4d7824 */ /* 0x000fe200078e00ff */
[----:B------:R-:W1:Y:S02]  /*2c40*/  LDC R85, c[0x0][0x3c4] ;  /* 0x0000f100ff557b82 */ /* 0x000e640000000800 */
[----:B------:R2:W-:Y:S04]  /*2c50*/  STS.U16 [R5+UR4+0x200], R2 ;  /* 0x0002000205007988 */ /* 0x0005e80008000404 */
[----:B------:R2:W-:Y:S02]  /*2c60*/  STS.U16 [R5+UR4+0x600], R6 ;  /* 0x0006000605007988 */ /* 0x0005e40008000404 */
[----:B0-----:R-:W0:Y:S02]  /*2c70*/  LDC R99, c[0x0][0x3c4] ;  /* 0x0000f100ff637b82 */ /* 0x001e240000000800 */
[----:B------:R3:W-:Y:S04]  /*2c80*/  STS.U16 [R5+UR4+0xa00], R8 ;  /* 0x000a000805007988 */ /* 0x0007e80008000404 */
[----:B------:R0:W-:Y:S02]  /*2c90*/  STS.U16 [R5+UR4+0xe600], R136 ;  /* 0x00e6008805007988 */ /* 0x0001e40008000404 */
[----:B--2---:R-:W2:Y:S02]  /*2ca0*/  LDC R2, c[0x0][0x3c0] ;  /* 0x0000f000ff027b82 */ /* 0x004ea40000000800 */
[----:B------:R0:W-:Y:S01]  /*2cb0*/  STS.U16 [R5+UR4+0xe200], R134 ;  /* 0x00e2008605007988 */ /* 0x0001e20008000404 */
[----:B------:R-:W-:-:S02]  /*2cc0*/  IMAD.SHL.U32 R93, R93, 0x10, RZ ;  /* 0x000000105d5d7824 */ /* 0x000fc400078e00ff */
[----:B---3--:R-:W-:Y:S01]  /*2cd0*/  IMAD R109, R109, 0x18, RZ ;  /* 0x000000186d6d7824 */ /* 0x008fe200078e02ff */
[----:B------:R-:W-:Y:S02]  /*2ce0*/  STS.U16 [R5+UR4+0xe00], R10 ;  /* 0x000e000a05007988 */ /* 0x000fe40008000404 */
[----:B------:R-:W3:Y:S02]  /*2cf0*/  LDC.64 R6, c[0x0][0x388] ;  /* 0x0000e200ff067b82 */ /* 0x000ee40000000a00 */
[----:B------:R-:W-:Y:S01]  /*2d00*/  STS.U16 [R5+UR4+0x1200], R12 ;  /* 0x0012000c05007988 */ /* 0x000fe20008000404 */
[----:B----4-:R-:W-:-:S03]  /*2d10*/  IMAD R79, R79, 0x9, RZ ;  /* 0x000000094f4f7824 */ /* 0x010fc600078e02ff */
[----:B------:R4:W-:Y:S02]  /*2d20*/  STS.U16 [R5+UR4+0x1600], R14 ;  /* 0x0016000e05007988 */ /* 0x0009e40008000404 */
[----:B------:R-:W1:Y:S02]  /*2d30*/  LDC R8, c[0x0][0x3c8] ;  /* 0x0000f200ff087b82 */ /* 0x000e640000000800 */
[----:B------:R-:W-:Y:S04]  /*2d40*/  STS.U16 [R5+UR4+0x1a00], R16 ;  /* 0x001a001005007988 */ /* 0x000fe80008000404 */
[----:B------:R-:W-:Y:S01]  /*2d50*/  STS.U16 [R5+UR4+0x1e00], R18 ;  /* 0x001e001205007988 */ /* 0x000fe20008000404 */
[----:B------:R-:W-:Y:S01]  /*2d60*/  STTM.x128 tmem[UR6], RZ ;  /* 0x000000ff000079ed */ /* 0x000fe200083c0006 */
[----:B--2---:R-:W-:-:S02]  /*2d70*/  IMAD R2, R144, R2, RZ ;  /* 0x0000000290027224 */ /* 0x004fc400078e02ff */
[----:B------:R-:W-:Y:S01]  /*2d80*/  STS.U16 [R5+UR4+0x2200], R20 ;  /* 0x0022001405007988 */ /* 0x000fe20008000404 */
[----:B------:R-:W2:Y:S03]  /*2d90*/  LDC R117, c[0x0][0x3c4] ;  /* 0x0000f100ff757b82 */ /* 0x000ea60000000800 */
[----:B------:R-:W-:Y:S01]  /*2da0*/  STS.U16 [R5+UR4+0x2600], R22 ;  /* 0x0026001605007988 */ /* 0x000fe20008000404 */
[----:B---3--:R-:W-:-:S03]  /*2db0*/  LEA R135, P0, R2, R6, 0x1 ;  /* 0x0000000602877211 */ /* 0x008fc600078008ff */
[----:B------:R-:W-:Y:S01]  /*2dc0*/  STS.U16 [R5+UR4+0x2a00], R24 ;  /* 0x002a001805007988 */ /* 0x000fe20008000404 */
[----:B------:R-:W-:Y:S01]  /*2dd0*/  LEA.HI.X.SX32 R2, R2, R7, 0x1, P0 ;  /* 0x0000000702027211 */ /* 0x000fe200000f0eff */
[----:B------:R-:W-:Y:S01]  /*2de0*/  IMAD R95, R95, 0x11, RZ ;  /* 0x000000115f5f7824 */ /* 0x000fe200078e02ff */
[CC--:B0-----:R-:W-:Y:S01]  /*2df0*/  LEA R136, P0, R3.reuse, R135.reuse, 0x1 ;  /* 0x0000008703887211 */ /* 0x0c1fe200078008ff */
[----:B-1----:R-:W-:Y:S01]  /*2e00*/  IMAD R4, R8, 0x100, R3 ;  /* 0x0000010008047824 */ /* 0x002fe200078e0203 */
[----:B------:R-:W-:Y:S01]  /*2e10*/  STS.U16 [R5+UR4+0x2e00], R26 ;  /* 0x002e001a05007988 */ /* 0x000fe20008000404 */
[----:B------:R-:W0:Y:S01]  /*2e20*/  LDC R71, c[0x0][0x3c4] ;  /* 0x0000f100ff477b82 */ /* 0x000e220000000800 */
[----:B------:R-:W-:Y:S02]  /*2e30*/  LEA.HI.X.SX32 R137, R3, R2, 0x1, P0 ;  /* 0x0000000203897211 */ /* 0x000fe400000f0eff */
[----:B------:R-:W-:Y:S01]  /*2e40*/  STS.U16 [R5+UR4+0x3200], R28 ;  /* 0x0032001c05007988 */ /* 0x000fe20008000404 */
[----:B------:R-:W-:-:S03]  /*2e50*/  LEA R134, P2, R4, R135, 0x1 ;  /* 0x0000008704867211 */ /* 0x000fc600078408ff */
[----:B------:R-:W-:Y:S01]  /*2e60*/  STS.U16 [R5+UR4+0x3600], R30 ;  /* 0x0036001e05007988 */ /* 0x000fe20008000404 */
[----:B------:R-:W-:Y:S01]  /*2e70*/  LEA.HI.X.SX32 R135, R4, R2, 0x1, P2 ;  /* 0x0000000204877211 */ /* 0x000fe200010f0eff */
[----:B------:R-:W-:Y:S01]  /*2e80*/  IMAD.WIDE R218, R77, 0x2, R136 ;  /* 0x000000024dda7825 */ /* 0x000fe200078e0288 */
[----:B------:R-:W1:Y:S01]  /*2e90*/  LDC R87, c[0x0][0x3c4] ;  /* 0x0000f100ff577b82 */ /* 0x000e620000000800 */
[----:B------:R-:W-:Y:S02]  /*2ea0*/  STS.U16 [R5+UR4+0x3a00], R32 ;  /* 0x003a002005007988 */ /* 0x000fe40008000404 */
[----:B------:R-:W-:Y:S02]  /*2eb0*/  IMAD R97, R97, 0x12, RZ ;  /* 0x0000001261617824 */ /* 0x000fe400078e02ff */
[----:B------:R-:W-:Y:S01]  /*2ec0*/  IMAD R113, R113, 0x1a, RZ ;  /* 0x0000001a71717824 */ /* 0x000fe200078e02ff */
[----:B------:R-:W-:Y:S01]  /*2ed0*/  STS.U16 [R5+UR4+0x3e00], R34 ;  /* 0x003e002205007988 */ /* 0x000fe20008000404 */
[----:B------:R-:W-:Y:S01]  /*2ee0*/  IMAD.WIDE R216, R77, 0x2, R134 ;  /* 0x000000024dd87825 */ /* 0x000fe200078e0286 */
[----:B------:R-:W3:Y:S01]  /*2ef0*/  LDC R103, c[0x0][0x3c4] ;  /* 0x0000f100ff677b82 */ /* 0x000ee20000000800 */
[----:B------:R-:W-:Y:S01]  /*2f00*/  PRMT R65, RZ, 0x7610, R65 ;  /* 0x00007610ff417816 */ /* 0x000fe20000000041 */
[----:B------:R-:W-:Y:S01]  /*2f10*/  STS.U16 [R5+UR4+0x4200], R36 ;  /* 0x0042002405007988 */ /* 0x000fe20008000404 */
[----:B------:R-:W-:Y:S01]  /*2f20*/  IMAD.WIDE R214, R93, 0x2, R136 ;  /* 0x000000025dd67825 */ /* 0x000fe200078e0288 */
[----:B------:R-:W-:-:S02]  /*2f30*/  PRMT R63, RZ, 0x7610, R63 ;  /* 0x00007610ff3f7816 */ /* 0x000fc4000000003f */
[----:B------:R-:W-:Y:S01]  /*2f40*/  STS.U16 [R5+UR4+0x4600], R38 ;  /* 0x0046002605007988 */ /* 0x000fe20008000404 */
[----:B------:R-:W-:Y:S01]  /*2f50*/  IMAD.WIDE R212, R93, 0x2, R134 ;  /* 0x000000025dd47825 */ /* 0x000fe200078e0286 */
[----:B------:R-:W0:Y:S01]  /*2f60*/  LDC R119, c[0x0][0x3c4] ;  /* 0x0000f100ff777b82 */ /* 0x000e220000000800 */
[----:B------:R-:W-:Y:S01]  /*2f70*/  PRMT R55, RZ, 0x7610, R55 ;  /* 0x00007610ff377816 */ /* 0x000fe20000000037 */
[----:B------:R-:W-:Y:S04]  /*2f80*/  STS.U16 [R5+UR4+0x4a00], R40 ;  /* 0x004a002805007988 */ /* 0x000fe80008000404 */
[----:B------:R-:W-:Y:S01]  /*2f90*/  STS.U16 [R5+UR4+0x4e00], R42 ;  /* 0x004e002a05007988 */ /* 0x000fe20008000404 */
[----:B------:R-:W-:Y:S01]  /*2fa0*/  IMAD R111, R111, 0x19, RZ ;  /* 0x000000196f6f7824 */ /* 0x000fe200078e02ff */
[----:B------:R-:W0:Y:S02]  /*2fb0*/  LDC R73, c[0x0][0x3c4] ;  /* 0x0000f100ff497b82 */ /* 0x000e240000000800 */
        /* <DEDUP_REMOVED lines=11> */
[----:B----4-:R-:W4:Y:S02]  /*3070*/  LDC R14, c[0x0][0x3c4] ;  /* 0x0000f100ff0e7b82 */ /* 0x010f240000000800 */
[----:B------:R-:W-:Y:S04]  /*3080*/  STS.U16 [R5+UR4+0x6a00], R56 ;  /* 0x006a003805007988 */ /* 0x000fe80008000404 */
[----:B------:R-:W-:Y:S01]  /*3090*/  STS.U16 [R5+UR4+0x6e00], R58 ;  /* 0x006e003a05007988 */ /* 0x000fe20008000404 */
[----:B------:R-:W-:Y:S01]  /*30a0*/  IMAD R115, R115, 0x1b, RZ ;  /* 0x0000001b73737824 */ /* 0x000fe200078e02ff */
[----:B------:R-:W0:Y:S02]  /*30b0*/  LDC R121, c[0x0][0x3c4] ;  /* 0x0000f100ff797b82 */ /* 0x000e240000000800 */
[----:B------:R-:W-:Y:S04]  /*30c0*/  STS.U16 [R5+UR4+0x7200], R60 ;  /* 0x0072003c05007988 */ /* 0x000fe80008000404 */
[----:B------:R-:W-:Y:S01]  /*30d0*/  STS.U16 [R5+UR4+0x7600], R62 ;  /* 0x0076003e05007988 */ /* 0x000fe20008000404 */
[----:B------:R-:W-:Y:S01]  /*30e0*/  IMAD.SHL.U32 R69, R69, 0x4, RZ ;  /* 0x0000000445457824 */ /* 0x000fe200078e00ff */
[----:B------:R-:W0:Y:S02]  /*30f0*/  LDC R75, c[0x0][0x3c4] ;  /* 0x0000f100ff4b7b82 */ /* 0x000e240000000800 */
[----:B------:R-:W-:Y:S04]  /*3100*/  STS.U16 [R5+UR4+0xfe00], R94 ;  /* 0x00fe005e05007988 */ /* 0x000fe80008000404 */
[----:B------:R-:W-:Y:S01]  /*3110*/  STS.U16 [R5+UR4+0x7a00], R64 ;  /* 0x007a004005007988 */ /* 0x000fe20008000404 */
[----:B------:R-:W-:Y:S01]  /*3120*/  IMAD R101, R101, 0x14, RZ ;  /* 0x0000001465657824 */ /* 0x000fe200078e02ff */
[----:B------:R-:W0:Y:S02]  /*3130*/  LDC R91, c[0x0][0x3c4] ;  /* 0x0000f100ff5b7b82 */ /* 0x000e240000000800 */
[----:B------:R0:W-:Y:S04]  /*3140*/  STS.U16 [R5+UR4+0x7e00], R66 ;  /* 0x007e004205007988 */ /* 0x0001e80008000404 */
[----:B------:R-:W-:Y:S02]  /*3150*/  STS.U16 [R5+UR4+0x8200], R68 ;  /* 0x0082004405007988 */ /* 0x000fe40008000404 */
[----:B------:R-:W0:Y:S02]  /*3160*/  LDC R123, c[0x0][0x3c4] ;  /* 0x0000f100ff7b7b82 */ /* 0x000e240000000800 */
[----:B------:R-:W-:Y:S04]  /*3170*/  STS.U16 [R5+UR4+0x8600], R70 ;  /* 0x0086004605007988 */ /* 0x000fe80008000404 */
[----:B------:R-:W-:Y:S01]  /*3180*/  STS.U16 [R5+UR4+0x8a00], R72 ;  /* 0x008a004805007988 */ /* 0x000fe20008000404 */
[----:B------:R-:W-:Y:S01]  /*3190*/  PRMT R61, RZ, 0x7610, R61 ;  /* 0x00007610ff3d7816 */ /* 0x000fe2000000003d */
[----:B------:R-:W0:Y:S02]  /*31a0*/  LDC R107, c[0x0][0x3c4] ;  /* 0x0000f100ff6b7b82 */ /* 0x000e240000000800 */
        /* <DEDUP_REMOVED lines=23> */
[----:B------:R0:W-:Y:S04]  /*3320*/  STS.U16 [R5+UR4+0xf200], R140 ;  /* 0x00f2008c05007988 */ /* 0x0001e80008000404 */
[----:B------:R-:W-:Y:S04]  /*3330*/  STS.U16 [R5+UR4+0xf600], R92 ;  /* 0x00f6005c05007988 */ /* 0x000fe80008000404 */
[----:B------:R1:W-:Y:S01]  /*3340*/  STS.U16 [R5+UR4+0xfa00], R96 ;  /* 0x00fa006005007988 */ /* 0x0003e20008000404 */
[C---:B------:R-:W-:Y:S01]  /*3350*/  IMAD.WIDE R210, R109.reuse, 0x2, R136 ;  /* 0x000000026dd27825 */ /* 0x040fe200078e0288 */
[----:B0-----:R-:W0:Y:S01]  /*3360*/  LDC R66, c[0x0][0x3c4] ;  /* 0x0000f100ff427b82 */ /* 0x001e220000000800 */
[----:B----4-:R-:W-:Y:S01]  /*3370*/  SHF.L.U32 R15, R14, 0x1, RZ ;  /* 0x000000010e0f7819 */ /* 0x010fe200000006ff */
[----:B------:R-:W4:Y:S06]  /*3380*/  FENCE.VIEW.ASYNC.T ;  /* 0x00000000000073c6 */ /* 0x000f2c0000000200 */
[----:B----4-:R-:W-:Y:S01]  /*3390*/  BAR.SYNC.DEFER_BLOCKING 0x0 ;  /* 0x0000000000007b1d */ /* 0x010fe20000010000 */
[----:B------:R-:W-:Y:S01]  /*33a0*/  IMAD.WIDE R208, R109, 0x2, R134 ;  /* 0x000000026dd07825 */ /* 0x000fe200078e0286 */
[----:B------:R-:W-:-:S02]  /*33b0*/  PRMT R59, RZ, 0x7610, R59 ;  /* 0x00007610ff3b7816 */ /* 0x000fc4000000003b */
[----:B------:R-:W-:Y:S01]  /*33c0*/  PRMT R12, RZ, 0x7610, R12 ;  /* 0x00007610ff0c7816 */ /* 0x000fe2000000000c */
[----:B------:R-:W-:Y:S01]  /*33d0*/  IMAD.WIDE R206, R125, 0x2, R136 ;  /* 0x000000027dce7825 */ /* 0x000fe200078e0288 */
[----:B------:R-:W-:Y:S01]  /*33e0*/  PRMT R25, RZ, 0x7610, R25 ;  /* 0x00007610ff197816 */ /* 0x000fe20000000019 */
[----:B------:R-:W-:Y:S02]  /*33f0*/  STL.64 [R1+0x2f8], R218 ;  /* 0x0002f8da01007387 */ /* 0x000fe40000100a00 */
[C---:B------:R-:W-:Y:S01]  /*3400*/  IMAD.WIDE R204, R79.reuse, 0x2, R136 ;  /* 0x000000024fcc7825 */ /* 0x040fe200078e0288 */
[----:B------:R-:W-:Y:S01]  /*3410*/  PRMT R57, RZ, 0x7610, R57 ;  /* 0x00007610ff397816 */ /* 0x000fe20000000039 */
[----:B------:R-:W-:Y:S02]  /*3420*/  STL.64 [R1+0x2f0], R216 ;  /* 0x0002f0d801007387 */ /* 0x000fe40000100a00 */
        /* <DEDUP_REMOVED lines=9> */
[----:B------:R-:W-:-:S02]  /*34c0*/  IMAD.WIDE R196, R111, 0x2, R136 ;  /* 0x000000026fc47825 */ /* 0x000fc400078e0288 */
[----:B------:R-:W4:Y:S02]  /*34d0*/  FENCE.VIEW.ASYNC.S ;  /* 0x00000000000073c6 */ /* 0x000f240000000000 */
[----:B----4-:R4:W0:Y:S01]  /*34e0*/  @!UP1 SYNCS.EXCH.64 URZ, [UR4+0x28000], UR14 ;  /* 0x0280000e04ff95b2 */ /* 0x0108220008000100 */
[----:B------:R-:W-:Y:S01]  /*34f0*/  PRMT R47, RZ, 0x7610, R47 ;  /* 0x00007610ff2f7816 */ /* 0x000fe2000000002f */
[----:B------:R-:W-:Y:S01]  /*3500*/  STL.64 [R1+0x208], R208 ;  /* 0x000208d001007387 */ /* 0x000fe20000100a00 */
[----:B------:R-:W-:Y:S01]  /*3510*/  IMAD.WIDE R194, R111, 0x2, R134 ;  /* 0x000000026fc27825 */ /* 0x000fe200078e0286 */
[----:B------:R-:W-:Y:S02]  /*3520*/  PRMT R10, RZ, 0x7610, R10 ;  /* 0x00007610ff0a7816 */ /* 0x000fe4000000000a */
[----:B------:R-:W-:Y:S01]  /*3530*/  STL.64 [R1+0x340], R206 ;  /* 0x000340ce01007387 */ /* 0x000fe20000100a00 */
[----:B------:R-:W-:-:S03]  /*3540*/  IMAD.WIDE R192, R81, 0x2, R136 ;  /* 0x0000000251c07825 */ /* 0x000fc600078e0288 */
        /* <DEDUP_REMOVED lines=9> */
[----:B------:R-:W-:Y:S02]  /*35e0*/  IMAD R99, R99, 0x13, RZ ;  /* 0x0000001363637824 */ /* 0x000fe400078e02ff */
[--C-:B------:R-:W-:Y:S01]  /*35f0*/  IMAD.WIDE R182, R113, 0x2, R134.reuse ;  /* 0x0000000271b67825 */ /* 0x100fe200078e0286 */
[----:B------:R-:W-:Y:S03]  /*3600*/  STL.64 [R1+0x1f8], R194 ;  /* 0x0001f8c201007387 */ /* 0x000fe60000100a00 */
[----:B------:R-:W-:Y:S01]  /*3610*/  IMAD.WIDE R180, R67, 0x2, R134 ;  /* 0x0000000243b47825 */ /* 0x000fe200078e0286 */
[----:B------:R-:W-:Y:S03]  /*3620*/  STL.64 [R1+0x2d8], R192 ;  /* 0x0002d8c001007387 */ /* 0x000fe60000100a00 */
[C---:B------:R-:W-:Y:S01]  /*3630*/  IMAD.WIDE R178, R83.reuse, 0x2, R136 ;  /* 0x0000000253b27825 */ /* 0x040fe200078e0288 */
[----:B------:R-:W-:Y:S03]  /*3640*/  STL.64 [R1+0x2d0], R190 ;  /* 0x0002d0be01007387 */ /* 0x000fe60000100a00 */
[----:B------:R-:W-:Y:S01]  /*3650*/  IMAD.WIDE R176, R83, 0x2, R134 ;  /* 0x0000000253b07825 */ /* 0x000fe200078e0286 */
[----:B------:R-:W-:Y:S03]  /*3660*/  STL.64 [R1+0x260], R188 ;  /* 0x000260bc01007387 */ /* 0x000fe60000100a00 */
[C---:B------:R-:W-:Y:S01]  /*3670*/  IMAD.WIDE R174, R99.reuse, 0x2, R136 ;  /* 0x0000000263ae7825 */ /* 0x040fe200078e0288 */
[----:B------:R-:W-:Y:S03]  /*3680*/  STL.64 [R1+0x258], R186 ;  /* 0x000258ba01007387 */ /* 0x000fe60000100a00 */
[----:B------:R-:W-:Y:S01]  /*3690*/  IMAD.WIDE R172, R99, 0x2, R134 ;  /* 0x0000000263ac7825 */ /* 0x000fe200078e0286 */
[----:B------:R-:W-:Y:S03]  /*36a0*/  STL.64 [R1+0x1f0], R184 ;  /* 0x0001f0b801007387 */ /* 0x000fe60000100a00 */
[----:B------:R-:W-:Y:S01]  /*36b0*/  IMAD R85, R85, 0xc, RZ ;  /* 0x0000000c55557824 */ /* 0x000fe200078e02ff */
[----:B------:R-:W-:Y:S01]  /*36c0*/  STL.64 [R1+0x1e8], R182 ;  /* 0x0001e8b601007387 */ /* 0x000fe20000100a00 */
[----:B------:R-:W-:-:S03]  /*36d0*/  IMAD.WIDE R170, R115, 0x2, R136 ;  /* 0x0000000273aa7825 */ /* 0x000fc600078e0288 */
[----:B------:R-:W-:Y:S01]  /*36e0*/  STL.64 [R1+0x338], R180 ;  /* 0x000338b401007387 */ /* 0x000fe20000100a00 */
[----:B------:R-:W-:-:S03]  /*36f0*/  IMAD.WIDE R168, R115, 0x2, R134 ;  /* 0x0000000273a87825 */ /* 0x000fc600078e0286 */
[----:B------:R-:W-:Y:S01]  /*3700*/  STL.64 [R1+0x2c8], R178 ;  /* 0x0002c8b201007387 */ /* 0x000fe20000100a00 */
[----:B------:R-:W-:-:S03]  /*3710*/  IMAD.WIDE R166, R69, 0x2, R136 ;  /* 0x0000000245a67825 */ /* 0x000fc600078e0288 */
[----:B------:R-:W-:Y:S01]  /*3720*/  STL.64 [R1+0x2c0], R176 ;  /* 0x0002c0b001007387 */ /* 0x000fe20000100a00 */
[----:B------:R-:W-:Y:S01]  /*3730*/  IMAD.WIDE R164, R69, 0x2, R134 ;  /* 0x0000000245a47825 */ /* 0x000fe200078e0286 */
[----:B0-----:R-:W-:Y:S03]  /*3740*/  BAR.SYNC.DEFER_BLOCKING 0x0 ;  /* 0x0000000000007b1d */ /* 0x001fe60000010000 */
[----:B--2---:R-:W-:Y:S02]  /*3750*/  IMAD R117, R117, 0x1c, RZ ;  /* 0x0000001c75757824 */ /* 0x004fe400078e02ff */
[----:B------:R-:W-:-:S04]  /*3760*/  IMAD.WIDE R162, R85, 0x2, R136 ;  /* 0x0000000255a27825 */ /* 0x000fc800078e0288 */
        /* <DEDUP_REMOVED lines=8> */
[----:B-1----:R-:W-:Y:S02]  /*37f0*/  IMAD R87, R87, 0xd, RZ ;  /* 0x0000000d57577824 */ /* 0x002fe400078e02ff */
[C---:B------:R-:W-:Y:S01]  /*3800*/  IMAD.WIDE R154, R117.reuse, 0x2, R136 ;  /* 0x00000002759a7825 */ /* 0x040fe200078e0288 */
[----:B------:R-:W-:Y:S03]  /*3810*/  STL.64 [R1+0x330], R166 ;  /* 0x000330a601007387 */ /* 0x000fe60000100a00 */
[----:B------:R-:W-:Y:S01]  /*3820*/  IMAD.WIDE R152, R117, 0x2, R134 ;  /* 0x0000000275987825 */ /* 0x000fe200078e0286 */
[----:B------:R-:W-:Y:S03]  /*3830*/  STL.64 [R1+0x328], R164 ;  /* 0x000328a401007387 */ /* 0x000fe60000100a00 */
[----:B---3--:R-:W-:Y:S01]  /*3840*/  IMAD R103, R103, 0x15, RZ ;  /* 0x0000001567677824 */ /* 0x008fe200078e02ff */
[----:B------:R-:W-:Y:S01]  /*3850*/  STL.64 [R1+0x2b8], R162 ;  /* 0x0002b8a201007387 */ /* 0x000fe20000100a00 */
[----:B------:R-:W-:-:S03]  /*3860*/  IMAD.WIDE R150, R71, 0x2, R136 ;  /* 0x0000000247967825 */ /* 0x000fc600078e0288 */
[----:B------:R-:W-:Y:S01]  /*3870*/  STL.64 [R1+0x2b0], R160 ;  /* 0x0002b0a001007387 */ /* 0x000fe20000100a00 */
[----:B------:R-:W-:-:S03]  /*3880*/  IMAD.WIDE R148, R71, 0x2, R134 ;  /* 0x0000000247947825 */ /* 0x000fc600078e0286 */
[----:B------:R-:W-:Y:S01]  /*3890*/  STL.64 [R1+0x240], R158 ;  /* 0x0002409e01007387 */ /* 0x000fe20000100a00 */
[----:B------:R-:W-:Y:S02]  /*38a0*/  IMAD R119, R119, 0x1d, RZ ;  /* 0x0000001d77777824 */ /* 0x000fe400078e02ff */
        /* <DEDUP_REMOVED lines=17> */
[----:B------:R-:W-:Y:S01]  /*39c0*/  IMAD.WIDE R86, R73, 0x2, R136 ;  /* 0x0000000249567825 */ /* 0x000fe200078e0288 */
[----:B------:R-:W-:-:S02]  /*39d0*/  PRMT R64, RZ, 0x7610, R64 ;  /* 0x00007610ff407816 */ /* 0x000fc40000000040 */
[----:B------:R-:W-:Y:S01]  /*39e0*/  STL.64 [R1+0x228], R130 ;  /* 0x0002288201007387 */ /* 0x000fe20000100a00 */
[----:B------:R-:W-:Y:S01]  /*39f0*/  IMAD.WIDE R84, R73, 0x2, R134 ;  /* 0x0000000249547825 */ /* 0x000fe200078e0286 */
[----:B------:R-:W-:Y:S02]  /*3a00*/  PRMT R62, RZ, 0x7610, R62 ;  /* 0x00007610ff3e7816 */ /* 0x000fe4000000003e */
[----:B------:R-:W-:Y:S01]  /*3a10*/  PRMT R60, RZ, 0x7610, R60 ;  /* 0x00007610ff3c7816 */ /* 0x000fe2000000003c */
[----:B------:R-:W-:Y:S01]  /*3a20*/  IMAD R121, R121, 0x1e, RZ ;  /* 0x0000001e79797824 */ /* 0x000fe200078e02ff */
[----:B------:R-:W-:Y:S01]  /*3a30*/  STL.64 [R1+0x1c0], R128 ;  /* 0x0001c08001007387 */ /* 0x000fe20000100a00 */
[----:B------:R-:W-:-:S03]  /*3a40*/  IMAD.WIDE R82, R89, 0x2, R136 ;  /* 0x0000000259527825 */ /* 0x000fc600078e0288 */
[----:B------:R-:W-:Y:S01]  /*3a50*/  STL.64 [R1+0x1b8], R126 ;  /* 0x0001b87e01007387 */ /* 0x000fe20000100a00 */
[----:B------:R-:W-:-:S03]  /*3a60*/  IMAD.WIDE R80, R89, 0x2, R134 ;  /* 0x0000000259507825 */ /* 0x000fc600078e0286 */
[----:B------:R-:W-:Y:S01]  /*3a70*/  STL.64 [R1+0x310], R86 ;  /* 0x0003105601007387 */ /* 0x000fe20000100a00 */
[C---:B------:R-:W-:Y:S01]  /*3a80*/  IMAD.WIDE R72, R105.reuse, 0x2, R136 ;  /* 0x0000000269487825 */ /* 0x040fe200078e0288 */
[----:B------:R-:W-:Y:S02]  /*3a90*/  PRMT R58, RZ, 0x7610, R58 ;  /* 0x00007610ff3a7816 */ /* 0x000fe4000000003a */
[----:B------:R-:W-:Y:S01]  /*3aa0*/  STL.64 [R1+0x308], R84 ;  /* 0x0003085401007387 */ /* 0x000fe20000100a00 */
[----:B------:R-:W-:Y:S01]  /*3ab0*/  IMAD.WIDE R4, R66, 0x2, R134 ;  /* 0x0000000242047825 */ /* 0x000fe200078e0286 */
[----:B------:R-:W-:Y:S02]  /*3ac0*/  PRMT R56, RZ, 0x7610, R56 ;  /* 0x00007610ff387816 */ /* 0x000fe40000000038 */
[----:B------:R-:W-:Y:S01]  /*3ad0*/  PRMT R54, RZ, 0x7610, R54 ;  /* 0x00007610ff367816 */ /* 0x000fe20000000036 */
[----:B------:R-:W-:Y:S01]  /*3ae0*/  IMAD.WIDE R70, R105, 0x2, R134 ;  /* 0x0000000269467825 */ /* 0x000fe200078e0286 */
[----:B------:R-:W-:Y:S01]  /*3af0*/  STL.64 [R1+0x298], R82 ;  /* 0x0002985201007387 */ /* 0x000fe20000100a00 */
[----:B------:R-:W-:-:S02]  /*3b00*/  PRMT R52, RZ, 0x7610, R52 ;  /* 0x00007610ff347816 */ /* 0x000fc40000000034 */
[----:B------:R-:W-:Y:S01]  /*3b10*/  IMAD.WIDE R6, R15, 0x2, R136 ;  /* 0x000000020f067825 */ /* 0x000fe200078e0288 */
[----:B------:R-:W-:Y:S03]  /*3b20*/  STL.64 [R1+0x290], R80 ;  /* 0x0002905001007387 */ /* 0x000fe60000100a00 */
[----:B------:R-:W-:Y:S02]  /*3b30*/  IMAD R75, R75, 0x7, RZ ;  /* 0x000000074b4b7824 */ /* 0x000fe400078e02ff */
[----:B------:R-:W-:Y:S01]  /*3b40*/  IMAD R3, R9, 0x3, RZ ;  /* 0x0000000309037824 */ /* 0x000fe200078e02ff */
[----:B------:R-:W-:Y:S01]  /*3b50*/  PRMT R50, RZ, 0x7610, R50 ;  /* 0x00007610ff327816 */ /* 0x000fe20000000032 */
[C---:B------:R-:W-:Y:S01]  /*3b60*/  IMAD.WIDE R68, R121.reuse, 0x2, R136 ;  /* 0x0000000279447825 */ /* 0x040fe200078e0288 */
[----:B------:R-:W-:Y:S01]  /*3b70*/  PRMT R42, RZ, 0x7610, R42 ;  /* 0x00007610ff2a7816 */ /* 0x000fe2000000002a */
[----:B------:R-:W2:Y:S02]  /*3b80*/  @P4 LDG.E.U16 R65, desc[UR8][R136.64] ;  /* 0x0000000888414981 */ /* 0x000ea4000c1e1500 */
[----:B------:R-:W-:Y:S01]  /*3b90*/  IMAD.WIDE R66, R121, 0x2, R134 ;  /* 0x0000000279427825 */ /* 0x000fe200078e0286 */
[----:B------:R-:W-:Y:S01]  /*3ba0*/  PRMT R48, RZ, 0x7610, R48 ;  /* 0x00007610ff307816 */ /* 0x000fe20000000030 */
[----:B------:R-:W3:Y:S01]  /*3bb0*/  @P4 LDG.E.U16 R64, desc[UR8][R134.64] ;  /* 0x0000000886404981 */ /* 0x000ee2000c1e1500 */
[----:B------:R-:W-:Y:S01]  /*3bc0*/  PRMT R46, RZ, 0x7610, R46 ;  /* 0x00007610ff2e7816 */ /* 0x000fe2000000002e */
[----:B------:R-:W-:-:S02]  /*3bd0*/  IMAD R91, R91, 0xf, RZ ;  /* 0x0000000f5b5b7824 */ /* 0x000fc400078e02ff */
[----:B------:R-:W2:Y:S01]  /*3be0*/  @P4 LDG.E.U16 R63, desc[UR8][R218.64] ;  /* 0x00000008da3f4981 */ /* 0x000ea2000c1e1500 */
[----:B------:R-:W-:-:S03]  /*3bf0*/  IMAD.WIDE R8, R15, 0x2, R134 ;  /* 0x000000020f087825 */ /* 0x000fc600078e0286 */
        /* <DEDUP_REMOVED lines=8> */
[----:B------:R-:W2:Y:S04]  /*3c80*/  @P4 LDG.E.U16 R59, desc[UR8][R208.64] ;  /* 0x00000008d03b4981 */ /* 0x000ea8000c1e1500 */
[----:B------:R-:W-:Y:S04]  /*3c90*/  STL.64 [R1+0x220], R72 ;  /* 0x0002204801007387 */ /* 0x000fe80000100a00 */
[----:B------:R-:W2:Y:S04]  /*3ca0*/  @P4 LDG.E.U16 R13, desc[UR8][R4.64] ;  /* 0x00000008040d4981 */ /* 0x000ea8000c1e1500 */
[----:B------:R-:W-:Y:S01]  /*3cb0*/  STL.64 [R1+0x218], R70 ;  /* 0x0002184601007387 */ /* 0x000fe20000100a00 */
[----:B------:R-:W-:-:S03]  /*3cc0*/  PRMT R45, RZ, 0x7610, R45 ;  /* 0x00007610ff2d7816 */ /* 0x000fc6000000002d */
[----:B------:R0:W3:Y:S01]  /*3cd0*/  @P4 LDG.E.U16 R12, desc[UR8][R6.64] ;  /* 0x00000008060c4981 */ /* 0x0000e2000c1e1500 */
[----:B------:R-:W-:-:S03]  /*3ce0*/  PRMT R44, RZ, 0x7610, R44 ;  /* 0x00007610ff2c7816 */ /* 0x000fc6000000002c */
[----:B------:R-:W-:Y:S01]  /*3cf0*/  STL.64 [R1+0x1b0], R68 ;  /* 0x0001b04401007387 */ /* 0x000fe20000100a00 */
[----:B------:R-:W-:-:S03]  /*3d00*/  PRMT R43, RZ, 0x7610, R43 ;  /* 0x00007610ff2b7816 */ /* 0x000fc6000000002b */
[----:B------:R1:W-:Y:S01]  /*3d10*/  STL.64 [R1+0x1a8], R66 ;  /* 0x0001a84201007387 */ /* 0x0003e20000100a00 */
[----:B0-----:R-:W-:-:S03]  /*3d20*/  PRMT R6, RZ, 0x7610, R6 ;  /* 0x00007610ff067816 */ /* 0x001fc60000000006 */
[----:B------:R1:W3:Y:S01]  /*3d30*/  @P4 LDG.E.U16 R25, desc[UR8][R66.64] ;  /* 0x0000000842194981 */ /* 0x0002e2000c1e1500 */
[----:B------:R-:W-:Y:S01]  /*3d40*/  PRMT R34, RZ, 0x7610, R34 ;  /* 0x00007610ff227816 */ /* 0x000fe20000000022 */
[----:B------:R-:W-:Y:S01]  /*3d50*/  IMAD R123, R123, 0x1f, RZ ;  /* 0x0000001f7b7b7824 */ /* 0x000fe200078e02ff */
[----:B------:R-:W-:Y:S01]  /*3d60*/  PRMT R35, RZ, 0x7610, R35 ;  /* 0x00007610ff237816 */ /* 0x000fe20000000023 */
[----:B------:R-:W3:Y:S01]  /*3d70*/  @P4 LDG.E.U16 R58, desc[UR8][R206.64] ;  /* 0x00000008ce3a4981 */ /* 0x000ee2000c1e1500 */
[----:B------:R-:W-:Y:S02]  /*3d80*/  PRMT R36, RZ, 0x7610, R36 ;  /* 0x00007610ff247816 */ /* 0x000fe40000000024 */
[----:B------:R-:W-:Y:S01]  /*3d90*/  PRMT R37, RZ, 0x7610, R37 ;  /* 0x00007610ff257816 */ /* 0x000fe20000000025 */
[----:B------:R-:W3:Y:S01]  /*3da0*/  @P4 LDG.E.U16 R57, desc[UR8][R204.64] ;  /* 0x00000008cc394981 */ /* 0x000ee2000c1e1500 */
[----:B-1----:R-:W-:Y:S01]  /*3db0*/  IMAD.WIDE R66, R91, 0x2, R134 ;  /* 0x000000025b427825 */ /* 0x002fe200078e0286 */
[----:B------:R-:W-:-:S02]  /*3dc0*/  PRMT R38, RZ, 0x7610, R38 ;  /* 0x00007610ff267816 */ /* 0x000fc40000000026 */
[----:B------:R-:W3:Y:S01]  /*3dd0*/  @P4 LDG.E.U16 R56, desc[UR8][R202.64] ;  /* 0x00000008ca384981 */ /* 0x000ee2000c1e1500 */
[----:B------:R-:W-:Y:S02]  /*3de0*/  PRMT R39, RZ, 0x7610, R39 ;  /* 0x00007610ff277816 */ /* 0x000fe40000000027 */
[----:B------:R-:W-:Y:S01]  /*3df0*/  PRMT R40, RZ, 0x7610, R40 ;  /* 0x00007610ff287816 */ /* 0x000fe20000000028 */
[----:B------:R-:W3:Y:S01]  /*3e00*/  @P4 LDG.E.U16 R49, desc[UR8][R200.64] ;  /* 0x00000008c8314981 */ /* 0x000ee2000c1e1500 */
[----:B------:R-:W-:Y:S02]  /*3e10*/  PRMT R41, RZ, 0x7610, R41 ;  /* 0x00007610ff297816 */ /* 0x000fe40000000029 */
[----:B------:R-:W-:Y:S01]  /*3e20*/  PRMT R26, RZ, 0x7610, R26 ;  /* 0x00007610ff1a7816 */ /* 0x000fe2000000001a */
[----:B------:R-:W3:Y:S01]  /*3e30*/  @P4 LDG.E.U16 R54, desc[UR8][R198.64] ;  /* 0x00000008c6364981 */ /* 0x000ee2000c1e1500 */
[----:B------:R-:W-:Y:S02]  /*3e40*/  PRMT R27, RZ, 0x7610, R27 ;  /* 0x00007610ff1b7816 */ /* 0x000fe4000000001b */
[----:B------:R-:W-:Y:S01]  /*3e50*/  PRMT R28, RZ, 0x7610, R28 ;  /* 0x00007610ff1c7816 */ /* 0x000fe2000000001c */
[----:B------:R-:W3:Y:S01]  /*3e60*/  @P4 LDG.E.U16 R53, desc[UR8][R196.64] ;  /* 0x00000008c4354981 */ /* 0x000ee2000c1e1500 */
[----:B------:R-:W-:-:S03]  /*3e70*/  PRMT R29, RZ, 0x7610, R29 ;  /* 0x00007610ff1d7816 */ /* 0x000fc6000000001d */
[----:B------:R-:W3:Y:S01]  /*3e80*/  @P4 LDG.E.U16 R52, desc[UR8][R194.64] ;  /* 0x00000008c2344981 */ /* 0x000ee2000c1e1500 */
[----:B------:R-:W-:Y:S02]  /*3e90*/  PRMT R30, RZ, 0x7610, R30 ;  /* 0x00007610ff1e7816 */ /* 0x000fe4000000001e */
[----:B------:R-:W-:Y:S01]  /*3ea0*/  PRMT R31, RZ, 0x7610, R31 ;  /* 0x00007610ff1f7816 */ /* 0x000fe2000000001f */
[----:B------:R0:W3:Y:S01]  /*3eb0*/  @P4 LDG.E.U16 R11, desc[UR8][R8.64] ;  /* 0x00000008080b4981 */ /* 0x0000e2000c1e1500 */
[----:B------:R-:W-:Y:S02]  /*3ec0*/  PRMT R32, RZ, 0x7610, R32 ;  /* 0x00007610ff207816 */ /* 0x000fe40000000020 */
[----:B------:R-:W-:Y:S01]  /*3ed0*/  PRMT R33, RZ, 0x7610, R33 ;  /* 0x00007610ff217816 */ /* 0x000fe20000000021 */
[----:B------:R-:W3:Y:S01]  /*3ee0*/  @P4 LDG.E.U16 R51, desc[UR8][R192.64] ;  /* 0x00000008c0334981 */ /* 0x000ee2000c1e1500 */
[----:B------:R-:W-:Y:S02]  /*3ef0*/  PRMT R14, RZ, 0x7610, R14 ;  /* 0x00007610ff0e7816 */ /* 0x000fe4000000000e */
[----:B------:R-:W-:Y:S01]  /*3f00*/  PRMT R15, RZ, 0x7610, R15 ;  /* 0x00007610ff0f7816 */ /* 0x000fe2000000000f */
[----:B------:R-:W3:Y:S01]  /*3f10*/  @P4 LDG.E.U16 R50, desc[UR8][R190.64] ;  /* 0x00000008be324981 */ /* 0x000ee2000c1e1500 */
[----:B------:R-:W-:-:S02]  /*3f20*/  PRMT R16, RZ, 0x7610, R16 ;  /* 0x00007610ff107816 */ /* 0x000fc40000000010 */
[----:B------:R-:W-:Y:S01]  /*3f30*/  PRMT R17, RZ, 0x7610, R17 ;  /* 0x00007610ff117816 */ /* 0x000fe20000000011 */
[----:B------:R-:W3:Y:S01]  /*3f40*/  @P4 LDG.E.U16 R42, desc[UR8][R188.64] ;  /* 0x00000008bc2a4981 */ /* 0x000ee2000c1e1500 */
[----:B------:R-:W-:-:S03]  /*3f50*/  PRMT R18, RZ, 0x7610, R18 ;  /* 0x00007610ff127816 */ /* 0x000fc60000000012 */
[----:B------:R-:W3:Y:S01]  /*3f60*/  @P4 LDG.E.U16 R48, desc[UR8][R186.64] ;  /* 0x00000008ba304981 */ /* 0x000ee2000c1e1500 */
[----:B------:R-:W-:-:S03]  /*3f70*/  PRMT R19, RZ, 0x7610, R19 ;  /* 0x00007610ff137816 */ /* 0x000fc60000000013 */
[----:B------:R-:W3:Y:S01]  /*3f80*/  @P4 LDG.E.U16 R47, desc[UR8][R184.64] ;  /* 0x00000008b82f4981 */ /* 0x000ee2000c1e1500 */
[----:B------:R-:W-:-:S03]  /*3f90*/  PRMT R20, RZ, 0x7610, R20 ;  /* 0x00007610ff147816 */ /* 0x000fc60000000014 */
[----:B------:R-:W3:Y:S01]  /*3fa0*/  @P4 LDG.E.U16 R46, desc[UR8][R182.64] ;  /* 0x00000008b62e4981 */ /* 0x000ee2000c1e1500 */
[----:B------:R-:W-:-:S03]  /*3fb0*/  PRMT R21, RZ, 0x7610, R21 ;  /* 0x00007610ff157816 */ /* 0x000fc60000000015 */
[----:B------:R-:W-:Y:S01]  /*3fc0*/  STL.64 [R1+0x198], R78 ;  /* 0x0001984e01007387 */ /* 0x000fe20000100a00 */
[----:B------:R-:W-:Y:S02]  /*3fd0*/  PRMT R22, RZ, 0x7610, R22 ;  /* 0x00007610ff167816 */ /* 0x000fe40000000016 */
[----:B------:R-:W-:Y:S01]  /*3fe0*/  PRMT R23, RZ, 0x7610, R23 ;  /* 0x00007610ff177816 */ /* 0x000fe20000000017 */
[----:B------:R1:W3:Y:S01]  /*3ff0*/  @P4 LDG.E.U16 R10, desc[UR8][R2.64] ;  /* 0x00000008020a4981 */ /* 0x0002e2000c1e1500 */
[----:B------:R-:W-:Y:S01]  /*4000*/  PRMT R24, RZ, 0x7610, R24 ;  /* 0x00007610ff187816 */ /* 0x000fe20000000018 */
[----:B------:R-:W-:Y:S01]  /*4010*/  IMAD R107, R107, 0x17, RZ ;  /* 0x000000176b6b7824 */ /* 0x000fe200078e02ff */
[----:B------:R-:W-:Y:S01]  /*4020*/  PRMT R4, RZ, 0x7610, R4 ;  /* 0x00007610ff047816 */ /* 0x000fe20000000004 */
[----:B------:R-:W-:Y:S01]  /*4030*/  STL.64 [R1+0x300], R76 ;  /* 0x0003004c01007387 */ /* 0x000fe20000100a00 */
[----:B------:R-:W-:Y:S02]  /*4040*/  PRMT R5, RZ, 0x7610, R5 ;  /* 0x00007610ff057816 */ /* 0x000fe40000000005 */
[----:B------:R-:W-:Y:S01]  /*4050*/  PRMT R7, RZ, 0x7610, R7 ;  /* 0x00007610ff077816 */ /* 0x000fe20000000007 */
[----:B------:R-:W-:Y:S01]  /*4060*/  STL.64 [R1+0x190], R74 ;  /* 0x0001904a01007387 */ /* 0x000fe20000100a00 */
[----:B0-----:R-:W-:-:S02]  /*4070*/  PRMT R8, RZ, 0x7610, R8 ;  /* 0x00007610ff087816 */ /* 0x001fc40000000008 */
[----:B-1----:R-:W-:Y:S01]  /*4080*/  PRMT R2, RZ, 0x7610, R2 ;  /* 0x00007610ff027816 */ /* 0x002fe20000000002 */
[----:B------:R0:W-:Y:S01]  /*4090*/  STL.64 [R1+0x288], R66 ;  /* 0x0002884201007387 */ /* 0x0001e20000100a00 */
[----:B------:R-:W-:Y:S02]  /*40a0*/  PRMT R3, RZ, 0x7610, R3 ;  /* 0x00007610ff037816 */ /* 0x000fe40000000003 */
[----:B------:R-:W-:Y:S01]  /*40b0*/  PRMT R9, RZ, 0x7610, R9 ;  /* 0x00007610ff097816 */ /* 0x000fe20000000009 */
[----:B------:R0:W3:Y:S04]  /*40c0*/  @P4 LDG.E.U16 R6, desc[UR8][R66.64] ;  /* 0x0000000842064981 */ /* 0x0000e8000c1e1500 */
[----:B------:R-:W3:Y:S04]  /*40d0*/  @P4 LDG.E.U16 R45, desc[UR8][R180.64] ;  /* 0x00000008b42d4981 */ /* 0x000ee8000c1e1500 */
[----:B------:R-:W3:Y:S01]  /*40e0*/  @P4 LDG.E.U16 R44, desc[UR8][R178.64] ;  /* 0x00000008b22c4981 */ /* 0x000ee2000c1e1500 */
[----:B0-----:R-:W-:-:S03]  /*40f0*/  IMAD.WIDE R66, R123, 0x2, R134 ;  /* 0x000000027b427825 */ /* 0x001fc600078e0286 */
[----:B------:R-:W3:Y:S04]  /*4100*/  @P4 LDG.E.U16 R43, desc[UR8][R176.64] ;  /* 0x00000008b02b4981 */ /* 0x000ee8000c1e1500 */
        /* <DEDUP_REMOVED lines=16> */
[----:B------:R0:W3:Y:S04]  /*4210*/  @P4 LDG.E.U16 R14, desc[UR8][R140.64] ;  /* 0x000000088c0e4981 */ /* 0x0000e8000c1e1500 */
[----:B------:R-:W3:Y:S04]  /*4220*/  @P4 LDG.E.U16 R15, desc[UR8][R130.64] ;  /* 0x00000008820f4981 */ /* 0x000ee8000c1e1500 */
[----:B------:R-:W3:Y:S01]  /*4230*/  @P4 LDG.E.U16 R16, desc[UR8][R128.64] ;  /* 0x0000000880104981 */ /* 0x000ee2000c1e1500 */
[----:B------:R-:W-:-:S02]  /*4240*/  UIADD3 UR7, UPT, UPT, UR5, 0x100, URZ ;  /* 0x0000010005077890 */ /* 0x000fc4000fffe0ff */
[----:B----4-:R-:W-:-:S04]  /*4250*/  @!UP0 UIADD3 UR14, UPT, UPT, -UR12, 0x100000, URZ ;  /* 0x001000000c0e8890 */ /* 0x010fc8000fffe1ff */
[----:B------:R-:W-:Y:S02]  /*4260*/  @!UP0 USHF.L.U32 UR15, UR14, 0xb, URZ ;  /* 0x0000000b0e0f8899 */ /* 0x000fe400080006ff */
[----:B------:R-:W-:Y:S01]  /*4270*/  @!UP0 USHF.L.U32 UR14, UR14, 0x1, URZ ;  /* 0x000000010e0e8899 */ /* 0x000fe200080006ff */
[----:B------:R-:W-:Y:S01]  /*4280*/  VOTEU.ALL UP1, P1 ;  /* 0x0000000000ff7886 */ /* 0x000fe20000820000 */
[----:B------:R-:W4:Y:S01]  /*4290*/  @P4 LDG.E.U16 R17, desc[UR8][R126.64] ;  /* 0x000000087e114981 */ /* 0x000f22000c1e1500 */
[----:B0-----:R-:W0:Y:S03]  /*42a0*/  LDC R140, c[0x0][0x3d4] ;  /* 0x0000f500ff8c7b82 */ /* 0x001e260000000800 */
[----:B------:R-:W4:Y:S04]  /*42b0*/  @P4 LDG.E.U16 R18, desc[UR8][R86.64] ;  /* 0x0000000856124981 */ /* 0x000f28000c1e1500 */
[----:B------:R-:W4:Y:S02]  /*42c0*/  @P4 LDG.E.U16 R19, desc[UR8][R84.64] ;  /* 0x0000000854134981 */ /* 0x000f24000c1e1500 */
[----:B------:R1:W0:Y:S02]  /*42d0*/  @!UP1 SYNCS.EXCH.64 URZ, [UR4+0x28008], UR14 ;  /* 0x0280080e04ff95b2 */ /* 0x0002240008000100 */
[----:B------:R-:W4:Y:S04]  /*42e0*/  @P4 LDG.E.U16 R20, desc[UR8][R82.64] ;  /* 0x0000000852144981 */ /* 0x000f28000c1e1500 */
[----:B------:R-:W4:Y:S04]  /*42f0*/  @P4 LDG.E.U16 R21, desc[UR8][R80.64] ;  /* 0x0000000850154981 */ /* 0x000f28000c1e1500 */
[----:B------:R1:W4:Y:S04]  /*4300*/  @P4 LDG.E.U16 R22, desc[UR8][R72.64] ;  /* 0x0000000848164981 */ /* 0x000328000c1e1500 */
[----:B------:R1:W4:Y:S04]  /*4310*/  @P4 LDG.E.U16 R23, desc[UR8][R70.64] ;  /* 0x0000000846174981 */ /* 0x000328000c1e1500 */
[----:B------:R1:W4:Y:S04]  /*4320*/  @P4 LDG.E.U16 R24, desc[UR8][R68.64] ;  /* 0x0000000844184981 */ /* 0x000328000c1e1500 */
[----:B------:R0:W4:Y:S01]  /*4330*/  @P4 LDG.E.U16 R2, desc[UR8][R66.64] ;  /* 0x0000000842024981 */ /* 0x000122000c1e1500 */
[----:B-1----:R-:W-:-:S03]  /*4340*/  IMAD.WIDE R72, R107, 0x2, R136 ;  /* 0x000000026b487825 */ /* 0x002fc600078e0288 */
[----:B------:R-:W4:Y:S01]  /*4350*/  @P4 LDG.E.U16 R3, desc[UR8][R78.64] ;  /* 0x000000084e034981 */ /* 0x000f22000c1e1500 */
[----:B------:R-:W-:-:S03]  /*4360*/  IMAD.WIDE R70, R107, 0x2, R134 ;  /* 0x000000026b467825 */ /* 0x000fc600078e0286 */
[----:B------:R-:W4:Y:S01]  /*4370*/  @P4 LDG.E.U16 R4, desc[UR8][R76.64] ;  /* 0x000000084c044981 */ /* 0x000f22000c1e1500 */
[----:B------:R-:W-:-:S03]  /*4380*/  IMAD.WIDE R68, R123, 0x2, R136 ;  /* 0x000000027b447825 */ /* 0x000fc600078e0288 */
[----:B------:R-:W4:Y:S04]  /*4390*/  @P4 LDG.E.U16 R5, desc[UR8][R74.64] ;  /* 0x000000084a054981 */ /* 0x000f28000c1e1500 */
[----:B------:R-:W4:Y:S04]  /*43a0*/  @P4 LDG.E.U16 R7, desc[UR8][R72.64] ;  /* 0x0000000848074981 */ /* 0x000f28000c1e1500 */
[----:B------:R-:W4:Y:S04]  /*43b0*/  @P4 LDG.E.U16 R8, desc[UR8][R70.64] ;  /* 0x0000000846084981 */ /* 0x000f28000c1e1500 */
[----:B------:R1:W4:Y:S04]  /*43c0*/  @P4 LDG.E.U16 R9, desc[UR8][R68.64] ;  /* 0x0000000844094981 */ /* 0x000328000c1e1500 */
[----:B------:R-:W-:Y:S04]  /*43d0*/  STL.64 [R1+0x188], R72 ;  /* 0x0001884801007387 */ /* 0x000fe80000100a00 */
[----:B------:R-:W-:Y:S04]  /*43e0*/  STL.64 [R1+0x180], R70 ;  /* 0x0001804601007387 */ /* 0x000fe80000100a00 */
[----:B------:R-:W-:Y:S04]  /*43f0*/  STL.64 [R1+0x178], R68 ;  /* 0x0001784401007387 */ /* 0x000fe80000100a00 */
[----:B------:R0:W-:Y:S02]  /*4400*/  STL.64 [R1+0x170], R66 ;  /* 0x0001704201007387 */ /* 0x0001e40000100a00 */
[----:B0-----:R-:W-:-:S02]  /*4410*/  LOP3.LUT R66, R142, 0x3f, RZ, 0xc0, !PT ;  /* 0x0000003f8e427812 */ /* 0x001fc400078ec0ff */
[----:B------:R-:W-:-:S05]  /*4420*/  LOP3.LUT R67, R142, 0xc0, RZ, 0xc0, !PT ;  /* 0x000000c08e437812 */ /* 0x000fca00078ec0ff */
[----:B------:R-:W-:Y:S02]  /*4430*/  IMAD R66, R67, 0x20, R66 ;  /* 0x0000002043427824 */ /* 0x000fe400078e0242 */
[----:B------:R-:W-:Y:S02]  /*4440*/  VIADD R67, R0, UR7 ;  /* 0x0000000700437c36 */ /* 0x000fe40008000000 */
[----:B------:R-:W-:-:S03]  /*4450*/  IMAD.SHL.U32 R66, R66, 0x2, RZ ;  /* 0x0000000242427824 */ /* 0x000fc600078e00ff */
[----:B------:R-:W-:Y:S02]  /*4460*/  R2UR UR11, R67 ;  /* 0x00000000430b72ca */ /* 0x000fe400000e0000 */
[C---:B------:R-:W-:Y:S01]  /*4470*/  LOP3.LUT R67, R66.reuse, 0x10, RZ, 0x3c, !PT ;  /* 0x0000001042437812 */ /* 0x040fe200078e3cff */
[----:B--2---:R-:W-:Y:S04]  /*4480*/  STS.U16 [R66+UR4+0x10000], R65 ;  /* 0x0100004142007988 */ /* 0x004fe80008000404 */
[----:B---3--:R-:W-:Y:S04]  /*4490*/  STS.U16 [R66+UR4+0x14000], R64 ;  /* 0x0140004042007988 */ /* 0x008fe80008000404 */
[----:B------:R0:W-:Y:S04]  /*44a0*/  STS.U16 [R66+UR4+0x10400], R63 ;  /* 0x0104003f42007988 */ /* 0x0001e80008000404 */
[----:B------:R-:W-:Y:S04]  /*44b0*/  STS.U16 [R66+UR4+0x14400], R62 ;  /* 0x0144003e42007988 */ /* 0x000fe80008000404 */
[----:B------:R-:W-:Y:S01]  /*44c0*/  STS.U16 [R66+UR4+0x10800], R55 ;  /* 0x0108003742007988 */ /* 0x000fe20008000404 */
[----:B0-----:R-:W-:-:S03]  /*44d0*/  LOP3.LUT R63, R66, 0x20, RZ, 0x3c, !PT ;  /* 0x00000020423f7812 */ /* 0x001fc600078e3cff */
[----:B------:R-:W-:Y:S04]  /*44e0*/  STS.U16 [R66+UR4+0x14800], R61 ;  /* 0x0148003d42007988 */ /* 0x000fe80008000404 */
[----:B------:R-:W-:Y:S04]  /*44f0*/  STS.U16 [R66+UR4+0x10c00], R60 ;  /* 0x010c003c42007988 */ /* 0x000fe80008000404 */
[----:B------:R-:W-:Y:S04]  /*4500*/  STS.U16 [R66+UR4+0x14c00], R59 ;  /* 0x014c003b42007988 */ /* 0x000fe80008000404 */
[----:B------:R0:W-:Y:S04]  /*4510*/  STS.U16 [R67+UR4+0x14080], R13 ;  /* 0x0140800d43007988 */ /* 0x0001e80008000404 */
[----:B------:R-:W-:Y:S01]  /*4520*/  STS.U16 [R67+UR4+0x10080], R58 ;  /* 0x0100803a43007988 */ /* 0x000fe20008000404 */
[----:B0-----:R-:W-:-:S03]  /*4530*/  LOP3.LUT R13, R66, 0x30, RZ, 0x3c, !PT ;  /* 0x00000030420d7812 */ /* 0x001fc600078e3cff */
        /* <DEDUP_REMOVED lines=9> */
[----:B------:R-:W-:Y:S01]  /*45d0*/  STS.U16 [R63+UR4+0x14500], R50 ;  /* 0x014500323f007988 */ /* 0x000fe20008000404 */
[----:B0-----:R-:W-:-:S03]  /*45e0*/  LOP3.LUT R11, R66, 0x40, RZ, 0x3c, !PT ;  /* 0x00000040420b7812 */ /* 0x001fc600078e3cff */
[----:B------:R-:W-:Y:S01]  /*45f0*/  STS.U16 [R63+UR4+0x10900], R42 ;  /* 0x0109002a3f007988 */ /* 0x000fe20008000404 */
[----:B------:R-:W-:-:S03]  /*4600*/  LOP3.LUT R12, R66, 0x60, RZ, 0x3c, !PT ;  /* 0x00000060420c7812 */ /* 0x000fc600078e3cff */
[----:B------:R-:W-:Y:S04]  /*4610*/  STS.U16 [R63+UR4+0x14900], R48 ;  /* 0x014900303f007988 */ /* 0x000fe80008000404 */
[----:B------:R-:W-:Y:S04]  /*4620*/  STS.U16 [R63+UR4+0x10d00], R47 ;  /* 0x010d002f3f007988 */ /* 0x000fe80008000404 */
[----:B------:R-:W-:Y:S01]  /*4630*/  STS.U16 [R63+UR4+0x14d00], R46 ;  /* 0x014d002e3f007988 */ /* 0x000fe20008000404 */
[----:B------:R-:W-:-:S03]  /*4640*/  ULEA UR11, UR10, UR11, 0x2 ;  /* 0x0000000b0a0b7291 */ /* 0x000fc6000f8e10ff */
[----:B------:R0:W-:Y:S01]  /*4650*/  STS.U16 [R13+UR4+0x10180], R10 ;  /* 0x0101800a0d007988 */ /* 0x0001e20008000404 */
[----:B-1----:R-:W-:Y:S02]  /*4660*/  MOV R68, UR4 ;  /* 0x0000000400447c02 */ /* 0x002fe40008000f00 */
[C---:B0-----:R-:W-:Y:S02]  /*4670*/  LOP3.LUT R10, R66.reuse, 0x50, RZ, 0x3c, !PT ;  /* 0x00000050420a7812 */ /* 0x041fe400078e3cff */
[----:B------:R-:W-:Y:S01]  /*4680*/  LOP3.LUT R66, R66, 0x70, RZ, 0x3c, !PT ;  /* 0x0000007042427812 */ /* 0x000fe200078e3cff */
        /* <DEDUP_REMOVED lines=9> */
[----:B0-----:R-:W0:Y:S03]  /*4720*/  LDC R13, c[0x0][0x3d0] ;  /* 0x0000f400ff0d7b82 */ /* 0x001e260000000800 */
        /* <DEDUP_REMOVED lines=13> */
[----:B----4-:R1:W-:Y:S04]  /*4800*/  STS.U16 [R10+UR4+0x14e80], R17 ;  /* 0x014e80110a007988 */ /* 0x0103e80008000404 */
[----:B------:R2:W-:Y:S04]  /*4810*/  STS.U16 [R12+UR4+0x10300], R18 ;  /* 0x010300120c007988 */ /* 0x0005e80008000404 */
[----:B------:R-:W-:Y:S01]  /*4820*/  STS.U16 [R12+UR4+0x14300], R19 ;  /* 0x014300130c007988 */ /* 0x000fe20008000404 */
[----:B-1----:R-:W1:Y:S03]  /*4830*/  LDC.64 R16, c[0x0][0x390] ;  /* 0x0000e400ff107b82 */ /* 0x002e660000000a00 */
[----:B------:R-:W-:Y:S04]  /*4840*/  STS.U16 [R12+UR4+0x10700], R20 ;  /* 0x010700140c007988 */ /* 0x000fe80008000404 */
[----:B------:R-:W-:Y:S01]  /*4850*/  STS.U16 [R12+UR4+0x14700], R21 ;  /* 0x014700150c007988 */ /* 0x000fe20008000404 */
[----:B--2---:R-:W2:Y:S03]  /*4860*/  LDC R18, c[0x0][0x3a8] ;  /* 0x0000ea00ff127b82 */ /* 0x004ea60000000800 */
[----:B------:R-:W-:Y:S04]  /*4870*/  STS.U16 [R12+UR4+0x10b00], R22 ;  /* 0x010b00160c007988 */ /* 0x000fe80008000404 */
[----:B------:R-:W-:Y:S04]  /*4880*/  STS.U16 [R12+UR4+0x14b00], R23 ;  /* 0x014b00170c007988 */ /* 0x000fe80008000404 */
[----:B------:R-:W-:Y:S04]  /*4890*/  STS.U16 [R12+UR4+0x10f00], R24 ;  /* 0x010f00180c007988 */ /* 0x000fe80008000404 */
[----:B------:R-:W-:Y:S04]  /*48a0*/  STS.U16 [R12+UR4+0x14f00], R25 ;  /* 0x014f00190c007988 */ /* 0x000fe80008000404 */
[----:B------:R3:W-:Y:S04]  /*48b0*/  STS.U16 [R66+UR4+0x14f80], R2 ;  /* 0x014f800242007988 */ /* 0x0007e80008000404 */
[----:B------:R4:W-:Y:S01]  /*48c0*/  STL [R1+0x1a4], R68 ;  /* 0x0001a44401007387 */ /* 0x0009e20000100800 */
[----:B---3--:R-:W-:Y:S01]  /*48d0*/  IMAD.U32 R2, RZ, RZ, UR11 ;  /* 0x0000000bff027e24 */ /* 0x008fe2000f8e00ff */
[----:B------:R-:W-:-:S04]  /*48e0*/  @!UP0 UIADD3 UR12, UPT, UPT, -UR12, 0x100000, URZ ;  /* 0x001000000c0c8890 */ /* 0x000fc8000fffe1ff */
[----:B------:R-:W-:Y:S02]  /*48f0*/  @!UP0 USHF.L.U32 UR13, UR12, 0xb, URZ ;  /* 0x0000000b0c0d8899 */ /* 0x000fe400080006ff */
[----:B------:R-:W-:Y:S01]  /*4900*/  @!UP0 USHF.L.U32 UR12, UR12, 0x1, URZ ;  /* 0x000000010c0c8899 */ /* 0x000fe200080006ff */
[----:B------:R4:W-:Y:S01]  /*4910*/  STL [R1+0x168], R2 ;  /* 0x0001680201007387 */ /* 0x0009e20000100800 */
[----:B------:R-:W-:Y:S01]  /*4920*/  ISETP.EQ.U32.AND P5, PT, R133, RZ, P4 ;  /* 0x000000ff8500720c */ /* 0x000fe200027a2070 */
[----:B------:R-:W-:Y:S02]  /*4930*/  VOTEU.ALL UP1, P1 ;  /* 0x0000000000ff7886 */ /* 0x000fe40000820000 */
[----:B------:R4:W-:Y:S04]  /*4940*/  STS.U16 [R66+UR4+0x10380], R3 ;  /* 0x0103800342007988 */ /* 0x0009e80008000404 */
[----:B------:R4:W-:Y:S04]  /*4950*/  STS.U16 [R66+UR4+0x14380], R4 ;  /* 0x0143800442007988 */ /* 0x0009e80008000404 */
[----:B------:R4:W-:Y:S04]  /*4960*/  STS.U16 [R66+UR4+0x10780], R5 ;  /* 0x0107800542007988 */ /* 0x0009e80008000404 */
[----:B------:R4:W-:Y:S04]  /*4970*/  STS.U16 [R66+UR4+0x14780], R6 ;  /* 0x0147800642007988 */ /* 0x0009e80008000404 */
[----:B------:R4:W-:Y:S04]  /*4980*/  STS.U16 [R66+UR4+0x10b80], R7 ;  /* 0x010b800742007988 */ /* 0x0009e80008000404 */
[----:B------:R4:W-:Y:S04]  /*4990*/  STS.U16 [R66+UR4+0x14b80], R8 ;  /* 0x014b800842007988 */ /* 0x0009e80008000404 */
[----:B------:R4:W-:Y:S01]  /*49a0*/  STS.U16 [R66+UR4+0x10f80], R9 ;  /* 0x010f800942007988 */ /* 0x0009e20008000404 */
[----:B------:R3:W-:Y:S06]  /*49b0*/  MEMBAR.ALL.CTA ;  /* 0x0000000000007992 */ /* 0x0007ec0000008000 */
[----:B---3--:R-:W-:Y:S04]  /*49c0*/  FENCE.VIEW.ASYNC.S ;  /* 0x00000000000073c6 */ /* 0x008fe80000000000 */
[----:B------:R-:W3:Y:S02]  /*49d0*/  FENCE.VIEW.ASYNC.S ;  /* 0x00000000000073c6 */ /* 0x000ee40000000000 */
[----:B---3--:R4:W3:Y:S01]  /*49e0*/  @!UP1 SYNCS.EXCH.64 URZ, [UR4+0x18000], UR12 ;  /* 0x0180000c04ff95b2 */ /* 0x0088e20008000100 */
[----:B------:R-:W-:Y:S01]  /*49f0*/  LOP3.LUT R144, R142, 0xf, RZ, 0xc0, !PT ;  /* 0x0000000f8e907812 */ /* 0x000fe200078ec0ff */
[----:B------:R-:W-:Y:S01]  /*4a00*/  VIADD R138, R68, 0x18000 ;  /* 0x00018000448a7836 */ /* 0x000fe20000000000 */
[----:B---3--:R-:W-:Y:S06]  /*4a10*/  BAR.SYNC.DEFER_BLOCKING 0x0 ;  /* 0x0000000000007b1d */ /* 0x008fec0000010000 */
[----:B012-4-:R-:W-:Y:S05]  /*4a20*/  @!P5 BRA `(.L_x_6) ;  /* 0x0000000800ecd947 */ /* 0x017fea0003800000 */
[----:B------:R-:W-:Y:S01]  /*4a30*/  IMAD.U32 R3, RZ, RZ, UR4 ;  /* 0x00000004ff037e24 */ /* 0x000fe2000f8e00ff */
[----:B------:R-:W-:Y:S01]  /*4a40*/  ELECT P0, URZ, PT ;  /* 0x0000000000ff782f */ /* 0x000fe20003800000 */
[----:B------:R-:W-:Y:S01]  /*4a50*/  VIADD R2, R68, 0x10000 ;  /* 0x0001000044027836 */ /* 0x000fe20000000000 */
[----:B------:R-:W-:Y:S01]  /*4a60*/  UMOV UR48, 0x0 ;  /* 0x0000000000307882 */ /* 0x000fe20000000000 */
[----:B------:R-:W-:Y:S01]  /*4a70*/  UMOV UR49, 0x4088010 ;  /* 0x0408801000317882 */ /* 0x000fe20000000000 */
[----:B------:R-:W-:Y:S01]  /*4a80*/  SHF.R.U32.HI R3, RZ, 0x4, R3 ;  /* 0x00000004ff037819 */ /* 0x000fe20000011603 */
[----:B------:R-:W-:Y:S01]  /*4a90*/  UMOV UR52, 0x0 ;  /* 0x0000000000347882 */ /* 0x000fe20000000000 */
[----:B------:R-:W-:Y:S01]  /*4aa0*/  SHF.R.U32.HI R4, RZ, 0x4, R2 ;  /* 0x00000004ff047819 */ /* 0x000fe20000011602 */
[----:B------:R-:W-:Y:S01]  /*4ab0*/  UMOV UR53, 0x4088010 ;  /* 0x0408801000357882 */ /* 0x000fe20000000000 */
[----:B------:R-:W-:Y:S01]  /*4ac0*/  SGXT.U32 R2, R3, 0xe ;  /* 0x0000000e0302781a */ /* 0x000fe20000000000 */
[----:B------:R-:W-:Y:S01]  /*4ad0*/  UMOV UR56, 0x0 ;  /* 0x0000000000387882 */ /* 0x000fe20000000000 */
[----:B------:R-:W-:-:S02]  /*4ae0*/  SGXT.U32 R3, R4, 0xe ;  /* 0x0000000e0403781a */ /* 0x000fc40000000000 */
[----:B------:R-:W-:Y:S02]  /*4af0*/  CS2R R4, SRZ ;  /* 0x0000000000047805 */ /* 0x000fe4000001ff00 */
[C---:B------:R-:W-:Y:S01]  /*4b00*/  R2UR UR11, R2.reuse ;  /* 0x00000000020b72ca */ /* 0x040fe200000e0000 */
[----:B------:R-:W-:Y:S01]  /*4b10*/  UMOV UR57, 0x4088010 ;  /* 0x0408801000397882 */ /* 0x000fe20000000000 */
[C---:B------:R-:W-:Y:S01]  /*4b20*/  R2UR UR13, R3.reuse ;  /* 0x00000000030d72ca */ /* 0x040fe200000e0000 */
[----:B------:R-:W-:Y:S01]  /*4b30*/  UMOV UR64, 0x0 ;  /* 0x0000000000407882 */ /* 0x000fe20000000000 */
[----:B------:R-:W-:Y:S01]  /*4b40*/  IADD3 R2, P2, PT, R2, 0x80, RZ ;  /* 0x0000008002027810 */ /* 0x000fe20007f5e0ff */
[----:B------:R-:W-:Y:S01]  /*4b50*/  UMOV UR65, 0x4088010 ;  /* 0x0408801000417882 */ /* 0x000fe20000000000 */
[----:B------:R-:W-:Y:S01]  /*4b60*/  IADD3 R3, P3, PT, R3, 0x2, RZ ;  /* 0x0000000203037810 */ /* 0x000fe20007f7e0ff */
[----:B------:R-:W-:Y:S01]  /*4b70*/  UMOV UR76, 0x0 ;  /* 0x00000000004c7882 */ /* 0x000fe20000000000 */
[----:B------:R-:W-:Y:S01]  /*4b80*/  IADD3.X R4, PT, PT, R4, 0x40004040, RZ, P2, !PT ;  /* 0x4000404004047810 */ /* 0x000fe200017fe4ff */
[----:B------:R-:W-:Y:S01]  /*4b90*/  UMOV UR77, 0x4088010 ;  /* 0x04088010004d7882 */ /* 0x000fe20000000000 */
[----:B------:R-:W-:Y:S01]  /*4ba0*/  IADD3.X R5, PT, PT, R5, 0x40004040, RZ, P3, !PT ;  /* 0x4000404005057810 */ /* 0x000fe20001ffe4ff */
[----:B------:R-:W-:Y:S01]  /*4bb0*/  UMOV UR58, 0x0 ;  /* 0x00000000003a7882 */ /* 0x000fe20000000000 */
[----:B------:R-:W-:Y:S01]  /*4bc0*/  R2UR UR12, R2 ;  /* 0x00000000020c72ca */ /* 0x000fe200000e0000 */
[----:B------:R-:W-:Y:S01]  /*4bd0*/  IMAD.U32 R2, RZ, RZ, UR11 ;  /* 0x0000000bff027e24 */ /* 0x000fe2000f8e00ff */
[----:B------:R-:W-:Y:S01]  /*4be0*/  R2UR UR14, R3 ;  /* 0x00000000030e72ca */ /* 0x000fe200000e0000 */
[----:B------:R-:W-:Y:S01]  /*4bf0*/  IMAD.U32 R6, RZ, RZ, UR13 ;  /* 0x0000000dff067e24 */ /* 0x000fe2000f8e00ff */
[----:B------:R-:W-:Y:S01]  /*4c00*/  R2UR UR13, R4 ;  /* 0x00000000040d72ca */ /* 0x000fe200000e0000 */
[----:B------:R-:W-:Y:S01]  /*4c10*/  @P0 IMAD.MOV.U32 R3, RZ, RZ, 0x40004040 ;  /* 0x40004040ff030424 */ /* 0x000fe200078e00ff */
[----:B------:R-:W-:Y:S01]  /*4c20*/  R2UR UR15, R5 ;  /* 0x00000000050f72ca */ /* 0x000fe200000e0000 */
[----:B------:R-:W-:Y:S01]  /*4c30*/  UMOV UR59, 0x4088010 ;  /* 0x04088010003b7882 */ /* 0x000fe20000000000 */
[----:B------:R-:W-:Y:S01]  /*4c40*/  @P0 MOV R7, 0x40004040 ;  /* 0x4000404000070802 */ /* 0x000fe20000000f00 */
[----:B------:R-:W-:Y:S01]  /*4c50*/  UMOV UR68, 0x0 ;  /* 0x0000000000447882 */ /* 0x000fe20000000000 */
[----:B------:R-:W-:Y:S01]  /*4c60*/  @P0 R2UR UR46, R2 ;  /* 0x00000000022e02ca */ /* 0x000fe200000e0000 */
[----:B------:R-:W-:Y:S01]  /*4c70*/  UMOV UR69, 0x4088010 ;  /* 0x0408801000457882 */ /* 0x000fe20000000000 */
[----:B------:R-:W-:Y:S01]  /*4c80*/  @P0 R2UR UR47, R3 ;  /* 0x00000000032f02ca */ /* 0x000fe200000e0000 */
[----:B------:R-:W-:Y:S01]  /*4c90*/  UMOV UR66, 0x0 ;  /* 0x0000000000427882 */ /* 0x000fe20000000000 */
[----:B------:R-:W-:Y:S01]  /*4ca0*/  @P0 R2UR UR70, R6 ;  /* 0x00000000064602ca */ /* 0x000fe200000e0000 */
[----:B------:R-:W-:Y:S01]  /*4cb0*/  UMOV UR67, 0x4088010 ;  /* 0x0408801000437882 */ /* 0x000fe20000000000 */
[----:B------:R-:W-:Y:S01]  /*4cc0*/  @P0 R2UR UR71, R7 ;  /* 0x00000000074702ca */ /* 0x000fe200000e0000 */
[----:B------:R-:W-:Y:S01]  /*4cd0*/  UIADD3.64 UR44, UPT, UPT, UR12, 0x80, URZ ;  /* 0x000000800c2c7897 */ /* 0x000fe2000fffe0ff */
[----:B------:R-:W-:Y:S01]  /*4ce0*/  IMAD.MOV.U32 R139, RZ, RZ, RZ ;  /* 0x000000ffff8b7224 */ /* 0x000fe200078e00ff */
[----:B------:R-:W-:-:S02]  /*4cf0*/  UIADD3.64 UR50, UPT, UPT, UR14, 0x2, URZ ;  /* 0x000000020e327897 */ /* 0x000fc4000fffe0ff */
[----:B------:R-:W-:Y:S02]  /*4d00*/  UIADD3.64 UR74, UPT, UPT, UR12, 0x100, URZ ;  /* 0x000001000c4a7897 */ /* 0x000fe4000fffe0ff */
[----:B------:R-:W-:Y:S01]  /*4d10*/  UIADD3.64 UR54, UPT, UPT, UR14, 0xfe, URZ ;  /* 0x000000fe0e367897 */ /* 0x000fe2000fffe0ff */
[----:B------:R-:W-:Y:S01]  /*4d20*/  @P0 MOV R2, R138 ;  /* 0x0000008a00020202 */ /* 0x000fe20000000f00 */
[----:B------:R-:W-:Y:S01]  /*4d30*/  UIADD3.64 UR62, UPT, UPT, UR14, 0x100, URZ ;  /* 0x000001000e3e7897 */ /* 0x000fe2000fffe0ff */
[----:B------:R-:W-:Y:S01]  /*4d40*/  UMOV UR60, 0x0 ;  /* 0x00000000003c7882 */ /* 0x000fe20000000000 */
[----:B------:R-:W-:Y:S02]  /*4d50*/  UMOV UR61, 0x4088010 ;  /* 0x04088010003d7882 */ /* 0x000fe40000000000 */
[----:B------:R0:W-:Y:S01]  /*4d60*/  UTCHMMA gdesc[UR46], gdesc[UR70], tmem[UR7], tmem[UR48], idesc[UR49], !UPT ;  /* 0x00ff30462e0075ea */ /* 0x0001e2000f800007 */
[----:B------:R-:W-:Y:S01]  /*4d70*/  UTCHMMA gdesc[UR12], gdesc[UR14], tmem[UR7], tmem[UR52], idesc[UR53], UPT ;  /* 0x00ff340e0c0075ea */ /* 0x000fe2000b800007 */
[----:B------:R1:W-:Y:S01]  /*4d80*/  UTCHMMA gdesc[UR44], gdesc[UR50], tmem[UR7], tmem[UR56], idesc[UR57], UPT ;  /* 0x00ff38322c0075ea */ /* 0x0003e2000b800007 */
[----:B------:R-:W-:Y:S01]  /*4d90*/  UMOV UR72, 0x0 ;  /* 0x0000000000487882 */ /* 0x000fe20000000000 */
[----:B------:R-:W-:Y:S01]  /*4da0*/  UMOV UR73, 0x4088010 ;  /* 0x0408801000497882 */ /* 0x000fe20000000000 */
[----:B------:R-:W-:Y:S01]  /*4db0*/  UMOV UR16, 0x0 ;  /* 0x0000000000107882 */ /* 0x000fe20000000000 */
[----:B------:R-:W-:Y:S01]  /*4dc0*/  UMOV UR17, 0x4088010 ;  /* 0x0408801000117882 */ /* 0x000fe20000000000 */
[----:B------:R-:W-:Y:S01]  /*4dd0*/  UMOV UR18, 0x0 ;  /* 0x0000000000127882 */ /* 0x000fe20000000000 */
[----:B------:R-:W-:Y:S01]  /*4de0*/  UMOV UR19, 0x4088010 ;  /* 0x0408801000137882 */ /* 0x000fe20000000000 */
[----:B------:R-:W-:Y:S01]  /*4df0*/  UMOV UR20, 0x0 ;  /* 0x0000000000147882 */ /* 0x000fe20000000000 */
[----:B0-----:R-:W-:Y:S01]  /*4e00*/  UIADD3.64 UR46, UPT, UPT, UR14, 0x4, URZ ;  /* 0x000000040e2e7897 */ /* 0x001fe2000fffe0ff */
[----:B------:R-:W-:Y:S01]  /*4e10*/  @P0 R2UR UR11, R2 ;  /* 0x00000000020b02ca */ /* 0x000fe200000e0000 */
[----:B------:R-:W-:-:S02]  /*4e20*/  UIADD3.64 UR48, UPT, UPT, UR12, 0x180, URZ ;  /* 0x000001800c307897 */ /* 0x000fc4000fffe0ff */
[----:B-1----:R-:W-:Y:S02]  /*4e30*/  UIADD3.64 UR50, UPT, UPT, UR12, 0x200, URZ ;  /* 0x000002000c327897 */ /* 0x002fe4000fffe0ff */
[----:B------:R-:W-:Y:S02]  /*4e40*/  UIADD3.64 UR70, UPT, UPT, UR12, 0x280, URZ ;  /* 0x000002800c467897 */ /* 0x000fe4000fffe0ff */
[----:B------:R-:W-:Y:S01]  /*4e50*/  UIADD3.64 UR52, UPT, UPT, UR14, 0x102, URZ ;  /* 0x000001020e347897 */ /* 0x000fe2000fffe0ff */
[----:B------:R0:W-:Y:S01]  /*4e60*/  UTCHMMA gdesc[UR74], gdesc[UR46], tmem[UR7], tmem[UR64], idesc[UR65], UPT ;  /* 0x00ff402e4a0075ea */ /* 0x0001e2000b800007 */
[----:B------:R-:W-:Y:S01]  /*4e70*/  UIADD3.64 UR56, UPT, UPT, UR14, 0x104, URZ ;  /* 0x000001040e387897 */ /* 0x000fe2000fffe0ff */
[----:B------:R1:W-:Y:S01]  /*4e80*/  UTCHMMA gdesc[UR48], gdesc[UR54], tmem[UR7], tmem[UR76], idesc[UR77], UPT ;  /* 0x00ff4c36300075ea */ /* 0x0003e2000b800007 */
[----:B------:R-:W-:Y:S01]  /*4e90*/  UMOV UR21, 0x4088010 ;  /* 0x0408801000157882 */ /* 0x000fe20000000000 */
[----:B------:R2:W-:Y:S01]  /*4ea0*/  UTCHMMA gdesc[UR50], gdesc[UR62], tmem[UR7], tmem[UR58], idesc[UR59], UPT ;  /* 0x00ff3a3e320075ea */ /* 0x0005e2000b800007 */
[----:B------:R-:W-:Y:S01]  /*4eb0*/  UMOV UR22, 0x0 ;  /* 0x0000000000167882 */ /* 0x000fe20000000000 */
[----:B------:R-:W-:Y:S01]  /*4ec0*/  UMOV UR23, 0x4088010 ;  /* 0x0408801000177882 */ /* 0x000fe20000000000 */
[----:B------:R-:W-:Y:S01]  /*4ed0*/  UMOV UR24, 0x0 ;  /* 0x0000000000187882 */ /* 0x000fe20000000000 */
[----:B------:R3:W-:Y:S01]  /*4ee0*/  UTCHMMA gdesc[UR70], gdesc[UR52], tmem[UR7], tmem[UR68], idesc[UR69], UPT ;  /* 0x00ff4434460075ea */ /* 0x0007e2000b800007 */
[----:B------:R-:W-:Y:S01]  /*4ef0*/  UMOV UR25, 0x4088010 ;  /* 0x0408801000197882 */ /* 0x000fe20000000000 */
[----:B0-----:R-:W-:-:S02]  /*4f00*/  UIADD3.64 UR64, UPT, UPT, UR14, 0x1fe, URZ ;  /* 0x000001fe0e407897 */ /* 0x001fc4000fffe0ff */
[----:B-1----:R-:W-:Y:S02]  /*4f10*/  UIADD3.64 UR54, UPT, UPT, UR12, 0x300, URZ ;  /* 0x000003000c367897 */ /* 0x002fe4000fffe0ff */
[----:B--2---:R-:W-:Y:S02]  /*4f20*/  UIADD3.64 UR62, UPT, UPT, UR12, 0x380, URZ ;  /* 0x000003800c3e7897 */ /* 0x004fe4000fffe0ff */
[----:B------:R-:W-:Y:S02]  /*4f30*/  UIADD3.64 UR74, UPT, UPT, UR12, 0x400, URZ ;  /* 0x000004000c4a7897 */ /* 0x000fe4000fffe0ff */
[----:B------:R-:W-:Y:S02]  /*4f40*/  UIADD3.64 UR76, UPT, UPT, UR14, 0x200, URZ ;  /* 0x000002000e4c7897 */ /* 0x000fe4000fffe0ff */
[----:B------:R-:W-:Y:S01]  /*4f50*/  UIADD3.64 UR58, UPT, UPT, UR12, 0x500, URZ ;  /* 0x000005000c3a7897 */ /* 0x000fe2000fffe0ff */
[----:B------:R0:W-:Y:S01]  /*4f60*/  UTCHMMA gdesc[UR54], gdesc[UR56], tmem[UR7], tmem[UR66], idesc[UR67], UPT ;  /* 0x00ff4238360075ea */ /* 0x0001e2000b800007 */
[----:B---3--:R-:W-:Y:S01]  /*4f70*/  UIADD3.64 UR70, UPT, UPT, UR12, 0x600, URZ ;  /* 0x000006000c467897 */ /* 0x008fe2000fffe0ff */
[----:B------:R1:W-:Y:S01]  /*4f80*/  UTCHMMA gdesc[UR62], gdesc[UR64], tmem[UR7], tmem[UR60], idesc[UR61], UPT ;  /* 0x00ff3c403e0075ea */ /* 0x0003e2000b800007 */
[----:B------:R-:W-:Y:S01]  /*4f90*/  UIADD3.64 UR68, UPT, UPT, UR14, 0x300, URZ ;  /* 0x000003000e447897 */ /* 0x000fe2000fffe0ff */
[----:B------:R-:W-:-:S02]  /*4fa0*/  UMOV UR26, 0x0 ;  /* 0x00000000001a7882 */ /* 0x000fc40000000000 */
[----:B------:R2:W-:Y:S01]  /*4fb0*/  UTCHMMA gdesc[UR74], gdesc[UR76], tmem[UR7], tmem[UR72], idesc[UR73], UPT ;  /* 0x00ff484c4a0075ea */ /* 0x0005e2000b800007 */
[----:B------:R-:W-:Y:S01]  /*4fc0*/  UMOV UR27, 0x4088010 ;  /* 0x04088010001b7882 */ /* 0x000fe20000000000 */
[----:B------:R-:W-:Y:S01]  /*4fd0*/  UMOV UR28, 0x0 ;  /* 0x00000000001c7882 */ /* 0x000fe20000000000 */
[----:B------:R-:W-:Y:S01]  /*4fe0*/  UMOV UR29, 0x4088010 ;  /* 0x04088010001d7882 */ /* 0x000fe20000000000 */
[----:B0-----:R-:W-:Y:S02]  /*4ff0*/  UIADD3.64 UR54, UPT, UPT, UR12, 0x480, URZ ;  /* 0x000004800c367897 */ /* 0x001fe4000fffe0ff */
[----:B------:R-:W-:Y:S02]  /*5000*/  UIADD3.64 UR56, UPT, UPT, UR14, 0x202, URZ ;  /* 0x000002020e387897 */ /* 0x000fe4000fffe0ff */
[----:B-1----:R-:W-:Y:S02]  /*5010*/  UIADD3.64 UR60, UPT, UPT, UR14, 0x204, URZ ;  /* 0x000002040e3c7897 */ /* 0x002fe4000fffe0ff */
[----:B------:R-:W-:-:S02]  /*5020*/  UIADD3.64 UR62, UPT, UPT, UR12, 0x580, URZ ;  /* 0x000005800c3e7897 */ /* 0x000fc4000fffe0ff */
[----:B------:R-:W-:Y:S02]  /*5030*/  UIADD3.64 UR64, UPT, UPT, UR14, 0x2fe, URZ ;  /* 0x000002fe0e407897 */ /* 0x000fe4000fffe0ff */
[----:B------:R-:W-:Y:S01]  /*5040*/  UIADD3.64 UR66, UPT, UPT, UR12, 0x680, URZ ;  /* 0x000006800c427897 */ /* 0x000fe2000fffe0ff */
[----:B------:R0:W-:Y:S01]  /*5050*/  UTCHMMA gdesc[UR54], gdesc[UR56], tmem[UR7], tmem[UR16], idesc[UR17], UPT ;  /* 0x00ff1038360075ea */ /* 0x0001e2000b800007 */
[----:B--2---:R-:W-:Y:S01]  /*5060*/  UIADD3.64 UR72, UPT, UPT, UR12, 0x800, URZ ;  /* 0x000008000c487897 */ /* 0x004fe2000fffe0ff */
[----:B------:R1:W-:Y:S01]  /*5070*/  UTCHMMA gdesc[UR58], gdesc[UR60], tmem[UR7], tmem[UR18], idesc[UR19], UPT ;  /* 0x00ff123c3a0075ea */ /* 0x0003e2000b800007 */
[----:B------:R-:W-:Y:S02]  /*5080*/  UIADD3.64 UR74, UPT, UPT, UR12, 0x880, URZ ;  /* 0x000008800c4a7897 */ /* 0x000fe4000fffe0ff */
[----:B------:R-:W-:Y:S01]  /*5090*/  UIADD3.64 UR76, UPT, UPT, UR14, 0x402, URZ ;  /* 0x000004020e4c7897 */ /* 0x000fe2000fffe0ff */
[----:B------:R2:W-:Y:S01]  /*50a0*/  UTCHMMA gdesc[UR62], gdesc[UR64], tmem[UR7], tmem[UR20], idesc[UR21], UPT ;  /* 0x00ff14403e0075ea */ /* 0x0005e2000b800007 */
[----:B------:R3:W-:Y:S01]  /*50b0*/  UTCHMMA gdesc[UR70], gdesc[UR68], tmem[UR7], tmem[UR22], idesc[UR23], UPT ;  /* 0x00ff1644460075ea */ /* 0x0007e2000b800007 */
[----:B------:R-:W-:Y:S01]  /*50c0*/  UMOV UR30, 0x0 ;  /* 0x00000000001e7882 */ /* 0x000fe20000000000 */
[----:B------:R-:W-:Y:S01]  /*50d0*/  UMOV UR31, 0x4088010 ;  /* 0x04088010001f7882 */ /* 0x000fe20000000000 */
[----:B0-----:R-:W-:-:S02]  /*50e0*/  UIADD3.64 UR56, UPT, UPT, UR14, 0x302, URZ ;  /* 0x000003020e387897 */ /* 0x001fc4000fffe0ff */
[----:B------:R-:W-:Y:S02]  /*50f0*/  UIADD3.64 UR54, UPT, UPT, UR12, 0x700, URZ ;  /* 0x000007000c367897 */ /* 0x000fe4000fffe0ff */
[----:B------:R-:W-:Y:S02]  /*5100*/  UIADD3.64 UR16, UPT, UPT, UR14, 0x304, URZ ;  /* 0x000003040e107897 */ /* 0x000fe4000fffe0ff */
[----:B-1----:R-:W-:Y:S02]  /*5110*/  UIADD3.64 UR18, UPT, UPT, UR12, 0x780, URZ ;  /* 0x000007800c127897 */ /* 0x002fe4000fffe0ff */
[----:B------:R-:W-:Y:S01]  /*5120*/  UIADD3.64 UR58, UPT, UPT, UR14, 0x3fe, URZ ;  /* 0x000003fe0e3a7897 */ /* 0x000fe2000fffe0ff */
[----:B------:R0:W-:Y:S01]  /*5130*/  UTCHMMA gdesc[UR66], gdesc[UR56], tmem[UR7], tmem[UR24], idesc[UR25], UPT ;  /* 0x00ff1838420075ea */ /* 0x0001e2000b800007 */
[----:B--2---:R-:W-:Y:S02]  /*5140*/  UIADD3.64 UR20, UPT, UPT, UR14, 0x400, URZ ;  /* 0x000004000e147897 */ /* 0x004fe4000fffe0ff */
[----:B------:R-:W-:Y:S01]  /*5150*/  UIADD3.64 UR62, UPT, UPT, UR12, 0x900, URZ ;  /* 0x000009000c3e7897 */ /* 0x000fe2000fffe0ff */
[----:B------:R1:W-:Y:S01]  /*5160*/  UTCHMMA gdesc[UR54], gdesc[UR16], tmem[UR7], tmem[UR26], idesc[UR27], UPT ;  /* 0x00ff1a10360075ea */ /* 0x0003e2000b800007 */
[----:B---3--:R-:W-:-:S02]  /*5170*/  UIADD3.64 UR22, UPT, UPT, UR14, 0x404, URZ ;  /* 0x000004040e167897 */ /* 0x008fc4000fffe0ff */
[----:B------:R-:W-:Y:S01]  /*5180*/  UIADD3.64 UR60, UPT, UPT, UR12, 0x980, URZ ;  /* 0x000009800c3c7897 */ /* 0x000fe2000fffe0ff */
[----:B------:R2:W-:Y:S01]  /*5190*/  UTCHMMA gdesc[UR18], gdesc[UR58], tmem[UR7], tmem[UR28], idesc[UR29], UPT ;  /* 0x00ff1c3a120075ea */ /* 0x0005e2000b800007 */
[----:B------:R-:W-:Y:S01]  /*51a0*/  UIADD3.64 UR64, UPT, UPT, UR14, 0x500, URZ ;  /* 0x000005000e407897 */ /* 0x000fe2000fffe0ff */
[----:B------:R3:W-:Y:S01]  /*51b0*/  UTCHMMA gdesc[UR72], gdesc[UR20], tmem[UR7], tmem[UR30], idesc[UR31], UPT ;  /* 0x00ff1e14480075ea */ /* 0x0007e2000b800007 */
[----:B0-----:R-:W-:Y:S02]  /*51c0*/  UIADD3.64 UR56, UPT, UPT, UR14, 0x4fe, URZ ;  /* 0x000004fe0e387897 */ /* 0x001fe4000fffe0ff */
[----:B------:R-:W-:Y:S02]  /*51d0*/  UIADD3.64 UR24, UPT, UPT, UR12, 0xa00, URZ ;  /* 0x00000a000c187897 */ /* 0x000fe4000fffe0ff */
[----:B-1----:R-:W-:Y:S02]  /*51e0*/  UIADD3.64 UR16, UPT, UPT, UR12, 0xa80, URZ ;  /* 0x00000a800c107897 */ /* 0x002fe4000fffe0ff */
[----:B------:R-:W-:Y:S01]  /*51f0*/  UIADD3.64 UR26, UPT, UPT, UR14, 0x502, URZ ;  /* 0x000005020e1a7897 */ /* 0x000fe2000fffe0ff */
[----:B------:R-:W-:Y:S01]  /*5200*/  UMOV UR32, 0x0 ;  /* 0x0000000000207882 */ /* 0x000fe20000000000 */
[----:B------:R-:W-:Y:S01]  /*5210*/  UMOV UR33, 0x4088010 ;  /* 0x0408801000217882 */ /* 0x000fe20000000000 */
[----:B------:R-:W-:Y:S01]  /*5220*/  UIADD3.64 UR68, UPT, UPT, UR12, 0xb00, URZ ;  /* 0x00000b000c447897 */ /* 0x000fe2000fffe0ff */
[----:B------:R0:W-:Y:S01]  /*5230*/  UTCHMMA gdesc[UR74], gdesc[UR76], tmem[UR7], tmem[UR32], idesc[UR33], UPT ;  /* 0x00ff204c4a0075ea */ /* 0x0001e2000b800007 */
[----:B--2---:R-:W-:Y:S01]  /*5240*/  UIADD3.64 UR18, UPT, UPT, UR14, 0x504, URZ ;  /* 0x000005040e127897 */ /* 0x004fe2000fffe0ff */
[----:B------:R-:W-:Y:S01]  /*5250*/  UMOV UR34, 0x0 ;  /* 0x0000000000227882 */ /* 0x000fe20000000000 */
[----:B------:R-:W-:Y:S01]  /*5260*/  UMOV UR35, 0x4088010 ;  /* 0x0408801000237882 */ /* 0x000fe20000000000 */
[----:B------:R-:W-:Y:S01]  /*5270*/  UIADD3.64 UR70, UPT, UPT, UR12, 0xb80, URZ ;  /* 0x00000b800c467897 */ /* 0x000fe2000fffe0ff */
[----:B------:R1:W-:Y:S01]  /*5280*/  UTCHMMA gdesc[UR62], gdesc[UR22], tmem[UR7], tmem[UR34], idesc[UR35], UPT ;  /* 0x00ff22163e0075ea */ /* 0x0003e2000b800007 */
[----:B------:R-:W-:-:S02]  /*5290*/  UIADD3.64 UR66, UPT, UPT, UR14, 0x5fe, URZ ;  /* 0x000005fe0e427897 */ /* 0x000fc4000fffe0ff */
[----:B---3--:R-:W-:Y:S02]  /*52a0*/  UIADD3.64 UR20, UPT, UPT, UR12, 0xc00, URZ ;  /* 0x00000c000c147897 */ /* 0x008fe4000fffe0ff */
[----:B------:R-:W-:Y:S02]  /*52b0*/  UIADD3.64 UR28, UPT, UPT, UR14, 0x600, URZ ;  /* 0x000006000e1c7897 */ /* 0x000fe4000fffe0ff */
[----:B------:R-:W-:Y:S02]  /*52c0*/  UIADD3.64 UR54, UPT, UPT, UR12, 0xc80, URZ ;  /* 0x00000c800c367897 */ /* 0x000fe4000fffe0ff */
[----:B0-----:R-:W-:Y:S01]  /*52d0*/  UIADD3.64 UR32, UPT, UPT, UR14, 0x602, URZ ;  /* 0x000006020e207897 */ /* 0x001fe2000fffe0ff */
[----:B------:R-:W-:Y:S01]  /*52e0*/  UMOV UR76, 0x0 ;  /* 0x00000000004c7882 */ /* 0x000fe20000000000 */
[----:B------:R-:W-:Y:S01]  /*52f0*/  UMOV UR77, 0x4088010 ;  /* 0x04088010004d7882 */ /* 0x000fe20000000000 */
[----:B------:R-:W-:Y:S01]  /*5300*/  UIADD3.64 UR30, UPT, UPT, UR12, 0xd00, URZ ;  /* 0x00000d000c1e7897 */ /* 0x000fe2000fffe0ff */
[----:B------:R0:W-:Y:S01]  /*5310*/  UTCHMMA gdesc[UR60], gdesc[UR56], tmem[UR7], tmem[UR76], idesc[UR77], UPT ;  /* 0x00ff4c383c0075ea */ /* 0x0001e2000b800007 */
[----:B------:R-:W-:Y:S01]  /*5320*/  UIADD3.64 UR58, UPT, UPT, UR14, 0x604, URZ ;  /* 0x000006040e3a7897 */ /* 0x000fe2000fffe0ff */
[----:B-1----:R-:W-:Y:S01]  /*5330*/  UMOV UR62, 0x0 ;  /* 0x00000000003e7882 */ /* 0x002fe20000000000 */
[----:B------:R-:W-:Y:S01]  /*5340*/  UMOV UR63, 0x4088010 ;  /* 0x04088010003f7882 */ /* 0x000fe20000000000 */
[----:B------:R-:W-:Y:S01]  /*5350*/  UIADD3.64 UR22, UPT, UPT, UR12, 0xd80, URZ ;  /* 0x00000d800c167897 */ /* 0x000fe2000fffe0ff */
[----:B------:R1:W-:Y:S01]  /*5360*/  UTCHMMA gdesc[UR24], gdesc[UR64], tmem[UR7], tmem[UR62], idesc[UR63], UPT ;  /* 0x00ff3e40180075ea */ /* 0x0003e2000b800007 */
[----:B------:R-:W-:-:S02]  /*5370*/  UIADD3.64 UR72, UPT, UPT, UR14, 0x6fe, URZ ;  /* 0x000006fe0e487897 */ /* 0x000fc4000fffe0ff */
[----:B------:R-:W-:Y:S02]  /*5380*/  UIADD3.64 UR34, UPT, UPT, UR12, 0xe00, URZ ;  /* 0x00000e000c227897 */ /* 0x000fe4000fffe0ff */
[----:B0-----:R-:W-:Y:S01]  /*5390*/  UIADD3.64 UR76, UPT, UPT, UR14, 0x700, URZ ;  /* 0x000007000e4c7897 */ /* 0x001fe2000fffe0ff */
[----:B------:R-:W-:Y:S01]  /*53a0*/  UMOV UR56, 0x0 ;  /* 0x0000000000387882 */ /* 0x000fe20000000000 */
[----:B------:R-:W-:Y:S01]  /*53b0*/  UMOV UR57, 0x4088010 ;  /* 0x0408801000397882 */ /* 0x000fe20000000000 */
[----:B------:R-:W-:Y:S01]  /*53c0*/  UMOV UR36, 0x0 ;  /* 0x0000000000247882 */ /* 0x000fe20000000000 */
[----:B------:R-:W-:Y:S01]  /*53d0*/  UMOV UR37, 0x4088010 ;  /* 0x0408801000257882 */ /* 0x000fe20000000000 */
[----:B------:R-:W-:Y:S01]  /*53e0*/  UIADD3.64 UR74, UPT, UPT, UR12, 0xe80, URZ ;  /* 0x00000e800c4a7897 */ /* 0x000fe2000fffe0ff */
[----:B------:R0:W-:Y:S01]  /*53f0*/  UTCHMMA gdesc[UR16], gdesc[UR26], tmem[UR7], tmem[UR56], idesc[UR57], UPT ;  /* 0x00ff381a100075ea */ /* 0x0001e2000b800007 */
[----:B-1----:R-:W-:Y:S01]  /*5400*/  UIADD3.64 UR62, UPT, UPT, UR14, 0x702, URZ ;  /* 0x000007020e3e7897 */ /* 0x002fe2000fffe0ff */
[----:B------:R0:W-:Y:S01]  /*5410*/  UTCHMMA gdesc[UR68], gdesc[UR18], tmem[UR7], tmem[UR36], idesc[UR37], UPT ;  /* 0x00ff2412440075ea */ /* 0x0001e2000b800007 */
[----:B------:R-:W-:Y:S01]  /*5420*/  UMOV UR38, 0x0 ;  /* 0x0000000000267882 */ /* 0x000fe20000000000 */
[----:B------:R-:W-:Y:S01]  /*5430*/  UMOV UR39, 0x4088010 ;  /* 0x0408801000277882 */ /* 0x000fe20000000000 */
[----:B------:R-:W-:Y:S01]  /*5440*/  UIADD3.64 UR12, UPT, UPT, UR12, 0xf00, URZ ;  /* 0x00000f000c0c7897 */ /* 0x000fe2000fffe0ff */
[----:B------:R0:W-:Y:S01]  /*5450*/  UTCHMMA gdesc[UR70], gdesc[UR66], tmem[UR7], tmem[UR38], idesc[UR39], UPT ;  /* 0x00ff2642460075ea */ /* 0x0001e2000b800007 */
[----:B------:R-:W-:Y:S01]  /*5460*/  UIADD3.64 UR14, UPT, UPT, UR14, 0x704, URZ ;  /* 0x000007040e0e7897 */ /* 0x000fe2000fffe0ff */
[----:B------:R-:W-:Y:S01]  /*5470*/  UMOV UR40, 0x0 ;  /* 0x0000000000287882 */ /* 0x000fe20000000000 */
[----:B------:R-:W-:Y:S01]  /*5480*/  UMOV UR41, 0x4088010 ;  /* 0x0408801000297882 */ /* 0x000fe20000000000 */
[----:B------:R-:W-:Y:S01]  /*5490*/  UMOV UR42, 0x0 ;  /* 0x00000000002a7882 */ /* 0x000fe20000000000 */
[----:B------:R-:W-:Y:S01]  /*54a0*/  UMOV UR43, 0x4088010 ;  /* 0x04088010002b7882 */ /* 0x000fe20000000000 */
[----:B------:R-:W-:Y:S01]  /*54b0*/  UMOV UR44, 0x0 ;  /* 0x00000000002c7882 */ /* 0x000fe20000000000 */
[----:B------:R-:W-:Y:S01]  /*54c0*/  UMOV UR45, 0x4088010 ;  /* 0x04088010002d7882 */ /* 0x000fe20000000000 */
[----:B------:R0:W-:Y:S01]  /*54d0*/  UTCHMMA gdesc[UR20], gdesc[UR28], tmem[UR7], tmem[UR40], idesc[UR41], UPT ;  /* 0x00ff281c140075ea */ /* 0x0001e2000b800007 */
        /* <DEDUP_REMOVED lines=12> */
[----:B------:R0:W-:Y:S01]  /*55a0*/  UTCHMMA gdesc[UR74], gdesc[UR62], tmem[UR7], tmem[UR50], idesc[UR51], UPT ;  /* 0x00ff323e4a0075ea */ /* 0x0001e2000b800007 */
[----:B------:R0:W-:Y:S01]  /*55b0*/  UTCHMMA gdesc[UR12], gdesc[UR14], tmem[UR7], tmem[UR52], idesc[UR53], UPT ;  /* 0x00ff340e0c0075ea */ /* 0x0001e2000b800007 */
[----:B------:R0:W-:Y:S01]  /*55c0*/  UTCBAR [UR11], URZ ;  /* 0x000000ff0b0073e9 */ /* 0x0001e200080000ff */
[----:B------:R-:W-:Y:S01]  /*55d0*/  NOP ;  /* 0x0000000000007918 */ /* 0x000fe20000000000 */
.L_x_6:
[----:B------:R-:W-:Y:S05]  /*55e0*/  @!P4 BRA `(.L_x_7) ;  /* 0x000000000008c947 */ /* 0x000fea0003800000 */
[----:B------:R-:W1:Y:S02]  /*55f0*/  SYNCS.PHASECHK.TRANS64.TRYWAIT P0, [UR4+0x18000], RZ ;  /* 0x018000ffff0075a7 */ /* 0x000e640008001104 */
[----:B-1----:R-:W-:Y:S05]  /*5600*/  @!P0 BRA `(.L_x_8) ;  /* 0x000000cc00f88947 */ /* 0x002fea0003800000 */
.L_x_7:
[----:B------:R-:W2:Y:S01]  /*5610*/  LDL R3, [R1+0x168] ;  /* 0x0001680001037983 */ /* 0x000ea20000100800 */
[----:B------:R-:W1:Y:S01]  /*5620*/  LDC R57, c[0x0][0x3d8] ;  /* 0x0000f600ff397b82 */ /* 0x000e620000000800 */
[C---:B------:R-:W-:Y:S01]  /*5630*/  VIADD R54, R133.reuse, 0x18 ;  /* 0x0000001885367836 */ /* 0x040fe20000000000 */
[C---:B------:R-:W-:Y:S01]  /*5640*/  IADD3 R41, PT, PT, R133.reuse, 0xb8, RZ ;  /* 0x000000b885297810 */ /* 0x040fe20007ffe0ff */
[----:B------:R-:W3:Y:S01]  /*5650*/  S2R R75, SR_TID.X ;  /* 0x00000000004b7919 */ /* 0x000ee20000002100 */
[C---:B------:R-:W-:Y:S01]  /*5660*/  VIADD R55, R133.reuse, 0x38 ;  /* 0x0000003885377836 */ /* 0x040fe20000000000 */
[----:B------:R-:W-:Y:S01]  /*5670*/  PRMT R72, RZ, 0x7610, R72 ;  /* 0x00007610ff487816 */ /* 0x000fe20000000048 */
[C---:B------:R-:W-:Y:S01]  /*5680*/  VIADD R51, R133.reuse, 0x58 ;  /* 0x0000005885337836 */ /* 0x040fe20000000000 */
[----:B------:R-:W4:Y:S01]  /*5690*/  S2R R14, SR_CTAID.Y ;  /* 0x00000000000e7919 */ /* 0x000f220000002600 */
[----:B------:R-:W5:Y:S01]  /*56a0*/  LDC R58, c[0x0][0x3d8] ;  /* 0x0000f600ff3a7b82 */ /* 0x000f620000000800 */
[----:B------:R-:W-:Y:S01]  /*56b0*/  VIADD R48, R133, 0x78 ;  /* 0x0000007885307836 */ /* 0x000fe20000000000 */
[----:B------:R-:W-:-:S06]  /*56c0*/  PRMT R73, RZ, 0x7610, R73 ;  /* 0x00007610ff497816 */ /* 0x000fcc0000000049 */
[----:B------:R-:W-:Y:S01]  /*56d0*/  BAR.SYNC.DEFER_BLOCKING 0x0 ;  /* 0x0000000000007b1d */ /* 0x000fe20000010000 */
[C---:B------:R-:W-:Y:S01]  /*56e0*/  VIADD R45, R133.reuse, 0x98 ;  /* 0x00000098852d7836 */ /* 0x040fe20000000000 */
[----:B------:R-:W-:Y:S01]  /*56f0*/  PRMT R74, RZ, 0x7610, R74 ;  /* 0x00007610ff4a7816 */ /* 0x000fe2000000004a */
[C---:B------:R-:W-:Y:S02]  /*5700*/  VIADD R36, R133.reuse, 0xf8 ;  /* 0x000000f885247836 */ /* 0x040fe40000000000 */
[----:B------:R-:W-:-:S03]  /*5710*/  VIADD R39, R133, 0xd8 ;  /* 0x000000d885277836 */ /* 0x000fc60000000000 */
[----:B------:R-:W0:Y:S01]  /*5720*/  LDC R59, c[0x0][0x3d8] ;  /* 0x0000f600ff3b7b82 */ /* 0x000e220000000800 */
[C---:B------:R-:W-:Y:S02]  /*5730*/  VIADD R31, R133.reuse, 0x138 ;  /* 0x00000138851f7836 */ /* 0x040fe40000000000 */
[----:B------:R-:W-:-:S05]  /*5740*/  VIADD R33, R133, 0x118 ;  /* 0x0000011885217836 */ /* 0x000fca0000000000 */
[----:B------:R-:W0:Y:S08]  /*5750*/  LDC R60, c[0x0][0x3d8] ;  /* 0x0000f600ff3c7b82 */ /* 0x000e300000000800 */
[----:B------:R-:W0:Y:S01]  /*5760*/  LDC R61, c[0x0][0x3d8] ;  /* 0x0000f600ff3d7b82 */ /* 0x000e220000000800 */
[----:B---3--:R-:W-:Y:S02]  /*5770*/  LOP3.LUT R15, R75, 0x1f, RZ, 0xc0, !PT ;  /* 0x0000001f4b0f7812 */ /* 0x008fe400078ec0ff */
[----:B------:R-:W-:-:S02]  /*5780*/  SHF.R.U32.HI R56, RZ, 0x5, R75 ;  /* 0x00000005ff387819 */ /* 0x000fc4000001164b */
[----:B------:R-:W-:Y:S01]  /*5790*/  LOP3.LUT R19, R75, 0x80, RZ, 0xc0, !PT ;  /* 0x000000804b137812 */ /* 0x000fe200078ec0ff */
[----:B------:R-:W-:Y:S01]  /*57a0*/  IMAD R15, R15, R140, RZ ;  /* 0x0000008c0f0f7224 */ /* 0x000fe200078e02ff */
[----:B------:R-:W-:Y:S01]  /*57b0*/  SGXT.U32 R56, R56, 0x3 ;  /* 0x000000033838781a */ /* 0x000fe20000000000 */
[----:B------:R-:W3:Y:S01]  /*57c0*/  LDC R62, c[0x0][0x3d8] ;  /* 0x0000f600ff3e7b82 */ /* 0x000ee20000000800 */
[----:B------:R-:W-:Y:S01]  /*57d0*/  LOP3.LUT R21, R75, 0x1f, RZ, 0xc0, !PT ;  /* 0x0000001f4b157812 */ /* 0x000fe200078ec0ff */
[----:B------:R-:W-:-:S03]  /*57e0*/  IMAD.SHL.U32 R210, R15, 0x2, RZ ;  /* 0x000000020fd27824 */ /* 0x000fc600078e00ff */
[----:B------:R-:W-:-:S03]  /*57f0*/  ISETP.GE.U32.AND P2, PT, R21, 0x10, PT ;  /* 0x000000101500780c */ /* 0x000fc60003f46070 */
[----:B------:R-:W0:Y:S08]  /*5800*/  LDC R63, c[0x0][0x3d8] ;  /* 0x0000f600ff3f7b82 */ /* 0x000e300000000800 */
[----:B------:R-:W0:Y:S08]  /*5810*/  LDC R65, c[0x0][0x3d8] ;  /* 0x0000f600ff417b82 */ /* 0x000e300000000800 */
[----:B------:R-:W0:Y:S08]  /*5820*/  LDC R22, c[0x0][0x3d8] ;  /* 0x0000f600ff167b82 */ /* 0x000e300000000800 */
[----:B------:R-:W1:Y:S08]  /*5830*/  LDC R64, c[0x0][0x3d8] ;  /* 0x0000f600ff407b82 */ /* 0x000e700000000800 */
[----:B------:R-:W1:Y:S08]  /*5840*/  LDC R67, c[0x0][0x3d8] ;  /* 0x0000f600ff437b82 */ /* 0x000e700000000800 */
[----:B------:R-:W1:Y:S01]  /*5850*/  LDC R69, c[0x0][0x3d8] ;  /* 0x0000f600ff457b82 */ /* 0x000e620000000800 */
[----:B0-----:R-:W-:-:S07]  /*5860*/  IMAD R55, R55, R22, RZ ;  /* 0x0000001637377224 */ /* 0x001fce00078e02ff */
[----:B------:R-:W0:Y:S08]  /*5870*/  LDC R24, c[0x0][0x3d8] ;  /* 0x0000f600ff187b82 */ /* 0x000e300000000800 */
[----:B------:R-:W1:Y:S08]  /*5880*/  LDC R66, c[0x0][0x3d8] ;  /* 0x0000f600ff427b82 */ /* 0x000e700000000800 */
[----:B------:R-:W1:Y:S08]  /*5890*/  LDC R68, c[0x0][0x3d8] ;  /* 0x0000f600ff447b82 */ /* 0x000e700000000800 */
[----:B------:R-:W1:Y:S01]  /*58a0*/  LDC R71, c[0x0][0x3d8] ;  /* 0x0000f600ff477b82 */ /* 0x000e620000000800 */
[----:B0-----:R-:W-:-:S07]  /*58b0*/  IMAD R51, R51, R24, RZ ;  /* 0x0000001833337224 */ /* 0x001fce00078e02ff */
[----:B------:R-:W0:Y:S08]  /*58c0*/  LDC R70, c[0x0][0x3d8] ;  /* 0x0000f600ff467b82 */ /* 0x000e300000000800 */
[----:B------:R-:W0:Y:S08]  /*58d0*/  LDC R53, c[0x0][0x3d8] ;  /* 0x0000f600ff357b82 */ /* 0x000e300000000800 */
[----:B------:R-:W0:Y:S08]  /*58e0*/  LDC R52, c[0x0][0x3d8] ;  /* 0x0000f600ff347b82 */ /* 0x000e300000000800 */
        /* <DEDUP_REMOVED lines=21> */
[----:B------:R-:W0:Y:S01]  /*5a40*/  LDC R29, c[0x0][0x3d8] ;  /* 0x0000f600ff1d7b82 */ /* 0x000e220000000800 */
[----:B--2---:R-:W-:-:S02]  /*5a50*/  R2UR UR11, R3 ;  /* 0x00000000030b72ca */ /* 0x004fc400000e0000 */
[----:B------:R-:W-:-:S04]  /*5a60*/  LOP3.LUT R3, R75, 0x60, RZ, 0xc0, !PT ;  /* 0x000000604b037812 */ /* 0x000fc800078ec0ff */
[----:B------:R-:W-:Y:S01]  /*5a70*/  LEA.HI R144, R3, R144, RZ, 0x1f ;  /* 0x0000009003907211 */ /* 0x000fe200078ff8ff */
[----:B----4-:R-:W-:Y:S01]  /*5a80*/  IMAD R3, R14, R13, RZ ;  /* 0x0000000d0e037224 */ /* 0x010fe200078e02ff */
[----:B------:R-:W-:Y:S01]  /*5a90*/  LOP3.LUT R14, R75, 0x10, RZ, 0xc0, !PT ;  /* 0x000000104b0e7812 */ /* 0x000fe200078ec0ff */
[----:B------:R-:W2:Y:S02]  /*5aa0*/  LDC R27, c[0x0][0x3d8] ;  /* 0x0000f600ff1b7b82 */ /* 0x000ea40000000800 */
[C---:B------:R-:W-:Y:S01]  /*5ab0*/  IMAD.SHL.U32 R13, R3.reuse, 0x2, RZ ;  /* 0x00000002030d7824 */ /* 0x040fe200078e00ff */
[----:B------:R-:W-:Y:S01]  /*5ac0*/  SHF.R.U32.HI R20, RZ, 0x1, R14 ;  /* 0x00000001ff147819 */ /* 0x000fe2000001160e */
[----:B------:R-:W-:Y:S01]  /*5ad0*/  LDTM.16dp32bit_t0_t15.x8 R4, tmem[UR11] ;  /* 0x0000000b000479ee */ /* 0x000fe20008980000 */
[----:B------:R-:W4:Y:S01]  /*5ae0*/  LDTM.16dp32bit_t16_t31.x8 R4, tmem[UR11+0x8] ;  /* 0x0000080b000479ee */ /* 0x000f2200089a0000 */
[----:B------:R-:W-:Y:S01]  /*5af0*/  IMAD.HI R14, R3, 0x2, RZ ;  /* 0x00000002030e7827 */ /* 0x000fe200078e02ff */
[----:B------:R-:W-:Y:S01]  /*5b00*/  IADD3 R210, P0, P3, R210, R16, R13 ;  /* 0x00000010d2d27210 */ /* 0x000fe20007b1e00d */
[----:B------:R-:W0:Y:S02]  /*5b10*/  LDC R22, c[0x0][0x3d8] ;  /* 0x0000f600ff167b82 */ /* 0x000e240000000800 */
[----:B------:R-:W-:Y:S01]  /*5b20*/  IMAD.HI R3, R15, 0x2, RZ ;  /* 0x000000020f037827 */ /* 0x000fe200078e02ff */
[----:B------:R-:W-:-:S03]  /*5b30*/  LEA.HI R19, R19, R20, RZ, 0x1d ;  /* 0x0000001413137211 */ /* 0x000fc600078fe8ff */
[----:B------:R-:W-:Y:S01]  /*5b40*/  IMAD.IADD R20, R252, 0x1, R144 ;  /* 0x00000001fc147824 */ /* 0x000fe200078e0290 */
[----:B------:R-:W-:Y:S01]  /*5b50*/  IADD3.X R3, PT, PT, R3, R17, R14, P0, P3 ;  /* 0x0000001103037210 */ /* 0x000fe200007e640e */
[C---:B------:R-:W-:Y:S01]  /*5b60*/  VIADD R15, R19.reuse, 0x2 ;  /* 0x00000002130f7836 */ /* 0x040fe20000000000 */
[----:B------:R-:W0:Y:S01]  /*5b70*/  LDC R13, c[0x0][0x3d8] ;  /* 0x0000f600ff0d7b82 */ /* 0x000e220000000800 */
[C---:B------:R-:W-:Y:S01]  /*5b80*/  VIADD R21, R19.reuse, 0x3 ;  /* 0x0000000313157836 */ /* 0x040fe20000000000 */
[CC--:B------:R-:W-:Y:S01]  /*5b90*/  ISETP.GE.AND P3, PT, R20.reuse, R19.reuse, PT ;  /* 0x000000131400720c */ /* 0x0c0fe20003f66270 */
[C---:B------:R-:W-:Y:S01]  /*5ba0*/  VIADD R14, R19.reuse, 0x4 ;  /* 0x00000004130e7836 */ /* 0x040fe20000000000 */
[----:B------:R-:W-:Y:S01]  /*5bb0*/  ISETP.GT.AND P0, PT, R20, R19, PT ;  /* 0x000000131400720c */ /* 0x000fe20003f04270 */
[----:B------:R-:W-:Y:S01]  /*5bc0*/  IMAD.SHL.U32 R144, R144, 0x8, RZ ;  /* 0x0000000890907824 */ /* 0x000fe200078e00ff */
[----:B------:R-:W-:Y:S02]  /*5bd0*/  IADD3 R16, PT, PT, R19, 0x5, RZ ;  /* 0x0000000513107810 */ /* 0x000fe40007ffe0ff */
[----:B------:R-:W2:Y:S01]  /*5be0*/  LDC R17, c[0x0][0x3d8] ;  /* 0x0000f600ff117b82 */ /* 0x000ea20000000800 */
[-C--:B----4-:R-:W-:Y:S01]  /*5bf0*/  FMUL R4, R4, R18.reuse ;  /* 0x0000001204047220 */ /* 0x090fe20000400000 */
[-C--:B------:R-:W-:Y:S01]  /*5c00*/  FMUL R5, R5, R18.reuse ;  /* 0x0000001205057220 */ /* 0x080fe20000400000 */
[-C--:B------:R-:W-:Y:S01]  /*5c10*/  FMUL R6, R6, R18.reuse ;  /* 0x0000001206067220 */ /* 0x080fe20000400000 */
[-C--:B------:R-:W-:Y:S01]  /*5c20*/  FMUL R7, R7, R18.reuse ;  /* 0x0000001207077220 */ /* 0x080fe20000400000 */
[-C--:B------:R-:W-:Y:S01]  /*5c30*/  FMUL R8, R8, R18.reuse ;  /* 0x0000001208087220 */ /* 0x080fe20000400000 */
[----:B------:R-:W-:Y:S01]  /*5c40*/  FSEL R4, R4, -INF , P3 ;  /* 0xff80000004047808 */ /* 0x000fe20001800000 */
[-C--:B------:R-:W-:Y:S01]  /*5c50*/  FMUL R10, R10, R18.reuse ;  /* 0x000000120a0a7220 */ /* 0x080fe20000400000 */
[C---:B------:R-:W-:Y:S01]  /*5c60*/  ISETP.GE.AND P3, PT, R20.reuse, R15, PT ;  /* 0x0000000f1400720c */ /* 0x040fe20003f66270 */
[----:B------:R-:W-:Y:S01]  /*5c70*/  FMUL R11, R11, R18 ;  /* 0x000000120b0b7220 */ /* 0x000fe20000400000 */
[----:B------:R-:W-:Y:S01]  /*5c80*/  FSEL R5, R5, -INF , P0 ;  /* 0xff80000005057808 */ /* 0x000fe20000000000 */
[----:B------:R-:W4:Y:S01]  /*5c90*/  LDC R23, c[0x0][0x3d8] ;  /* 0x0000f600ff177b82 */ /* 0x000f220000000800 */
[----:B------:R-:W-:Y:S01]  /*5ca0*/  ISETP.GE.AND P0, PT, R20, R21, PT ;  /* 0x000000151400720c */ /* 0x000fe20003f06270 */
[----:B0-----:R-:W-:Y:S01]  /*5cb0*/  IMAD R56, R56, R13, RZ ;  /* 0x0000000d38387224 */ /* 0x001fe200078e02ff */
[----:B------:R-:W-:Y:S01]  /*5cc0*/  FSEL R15, R6, -INF , P3 ;  /* 0xff800000060f7808 */ /* 0x000fe20001800000 */
[----:B------:R-:W-:Y:S01]  /*5cd0*/  VIADD R21, R19, 0x6 ;  /* 0x0000000613157836 */ /* 0x000fe20000000000 */
[C---:B------:R-:W-:Y:S01]  /*5ce0*/  ISETP.GE.AND P3, PT, R20.reuse, R14, PT ;  /* 0x0000000e1400720c */ /* 0x040fe20003f66270 */
[----:B-1----:R-:W-:Y:S01]  /*5cf0*/  IMAD R57, R57, 0x8, R56 ;  /* 0x0000000839397824 */ /* 0x002fe200078e0238 */
[----:B------:R-:W-:Y:S01]  /*5d00*/  FSEL R6, R7, -INF , P0 ;  /* 0xff80000007067808 */ /* 0x000fe20000000000 */
[----:B------:R-:W-:Y:S01]  /*5d10*/  FMUL R7, R9, R18 ;  /* 0x0000001209077220 */ /* 0x000fe20000400000 */
[----:B------:R-:W-:Y:S01]  /*5d20*/  ISETP.GE.AND P0, PT, R20, R16, PT ;  /* 0x000000101400720c */ /* 0x000fe20003f06270 */
[----:B-----5:R-:W-:Y:S01]  /*5d30*/  IMAD R58, R58, 0x8, R57 ;  /* 0x000000083a3a7824 */ /* 0x020fe200078e0239 */
[----:B------:R-:W-:Y:S01]  /*5d40*/  FSEL R8, R8, -INF , P3 ;  /* 0xff80000008087808 */ /* 0x000fe20001800000 */
[----:B------:R-:W-:Y:S01]  /*5d50*/  VIADD R19, R19, 0x7 ;  /* 0x0000000713137836 */ /* 0x000fe20000000000 */
[----:B------:R-:W-:Y:S01]  /*5d60*/  ISETP.GE.AND P3, PT, R20, R21, PT ;  /* 0x000000151400720c */ /* 0x000fe20003f66270 */
[----:B------:R-:W-:Y:S01]  /*5d70*/  IMAD R59, R59, 0x10, R58 ;  /* 0x000000103b3b7824 */ /* 0x000fe200078e023a */
[----:B------:R-:W-:Y:S01]  /*5d80*/  FSEL R7, R7, -INF , P0 ;  /* 0xff80000007077808 */ /* 0x000fe20000000000 */
[----:B--2---:R-:W-:Y:S01]  /*5d90*/  IMAD R54, R54, R17, RZ ;  /* 0x0000001136367224 */ /* 0x004fe200078e02ff */
[----:B------:R-:W-:Y:S01]  /*5da0*/  ISETP.GE.AND P0, PT, R20, R19, PT ;  /* 0x000000131400720c */ /* 0x000fe20003f06270 */
[----:B------:R-:W-:Y:S01]  /*5db0*/  IMAD R60, R60, 0x8, R59 ;  /* 0x000000083c3c7824 */ /* 0x000fe200078e023b */
[----:B------:R-:W-:Y:S01]  /*5dc0*/  FSEL R16, R10, -INF , P3 ;  /* 0xff8000000a107808 */ /* 0x000fe20001800000 */
[----:B------:R-:W0:Y:S01]  /*5dd0*/  LDC R13, c[0x0][0x3d8] ;  /* 0x0000f600ff0d7b82 */ /* 0x000e220000000800 */
[-C--:B------:R-:W-:Y:S01]  /*5de0*/  LEA R172, P3, R56, R210.reuse, 0x1 ;  /* 0x000000d238ac7211 */ /* 0x080fe200078608ff */
[----:B------:R-:W-:Y:S01]  /*5df0*/  IMAD R61, R61, 0x8, R60 ;  /* 0x000000083d3d7824 */ /* 0x000fe200078e023c */
[----:B------:R-:W-:Y:S01]  /*5e00*/  FSEL R14, R11, -INF , P0 ;  /* 0xff8000000b0e7808 */ /* 0x000fe20000000000 */
[----:B------:R-:W-:Y:S01]  /*5e10*/  VIADD R21, R133, 0x158 ;  /* 0x0000015885157836 */ /* 0x000fe20000000000 */
[CC--:B------:R-:W-:Y:S01]  /*5e20*/  LEA R170, P0, R57.reuse, R210.reuse, 0x1 ;  /* 0x000000d239aa7211 */ /* 0x0c0fe200078008ff */
[----:B---3--:R-:W-:Y:S01]  /*5e30*/  IMAD R62, R62, 0x10, R61 ;  /* 0x000000103e3e7824 */ /* 0x008fe200078e023d */
[-C--:B------:R-:W-:Y:S01]  /*5e40*/  LEA.HI.X.SX32 R173, R56, R3.reuse, 0x1, P3 ;  /* 0x0000000338ad7211 */ /* 0x080fe200018f0eff */
[----:B------:R-:W1:Y:S01]  /*5e50*/  LDC R18, c[0x0][0x3d8] ;  /* 0x0000f600ff127b82 */ /* 0x000e620000000800 */
[-C--:B------:R-:W-:Y:S01]  /*5e60*/  LEA.HI.X.SX32 R171, R57, R3.reuse, 0x1, P0 ;  /* 0x0000000339ab7211 */ /* 0x080fe200000f0eff */
[----:B------:R-:W-:Y:S01]  /*5e70*/  IMAD R56, R63, 0x8, R62 ;  /* 0x000000083f387824 */ /* 0x000fe200078e023e */
[----:B------:R-:W-:Y:S01]  /*5e80*/  LEA R166, P0, R54, R210, 0x1 ;  /* 0x000000d236a67211 */ /* 0x000fe200078008ff */
[----:B------:R-:W-:Y:S01]  /*5e90*/  IMAD R21, R21, R32, RZ ;  /* 0x0000002015157224 */ /* 0x000fe200078e02ff */
[----:B------:R-:W-:Y:S01]  /*5ea0*/  LEA R168, P3, R58, R210, 0x1 ;  /* 0x000000d23aa87211 */ /* 0x000fe200078608ff */
[----:B------:R-:W-:Y:S01]  /*5eb0*/  STL.64 [R1+0x150], R172 ;  /* 0x000150ac01007387 */ /* 0x000fe20000100a00 */
[----:B------:R-:W-:Y:S01]  /*5ec0*/  LEA R57, R65, R56, 0x3 ;  /* 0x0000003841397211 */ /* 0x000fe200078e18ff */
[----:B------:R-:W2:Y:S01]  /*5ed0*/  LDC R17, c[0x0][0x3d8] ;  /* 0x0000f600ff117b82 */ /* 0x000ea20000000800 */
[-C--:B------:R-:W-:Y:S01]  /*5ee0*/  LEA.HI.X.SX32 R167, R54, R3.reuse, 0x1, P0 ;  /* 0x0000000336a77211 */ /* 0x080fe200000f0eff */
[----:B------:R-:W-:Y:S01]  /*5ef0*/  STL.64 [R1+0x148], R170 ;  /* 0x000148aa01007387 */ /* 0x000fe20000100a00 */
[----:B------:R-:W-:Y:S01]  /*5f00*/  LEA.HI.X.SX32 R169, R58, R3, 0x1, P3 ;  /* 0x000000033aa97211 */ /* 0x000fe200018f0eff */
[----:B------:R-:W-:Y:S01]  /*5f10*/  IMAD R54, R64, 0x10, R57 ;  /* 0x0000001040367824 */ /* 0x000fe200078e0239 */
[----:B------:R-:W-:-:S02]  /*5f20*/  LEA R162, P0, R60, R210, 0x1 ;  /* 0x000000d23ca27211 */ /* 0x000fc400078008ff */
[-C--:B------:R-:W-:Y:S01]  /*5f30*/  LEA R164, P3, R59, R210.reuse, 0x1 ;  /* 0x000000d23ba47211 */ /* 0x080fe200078608ff */
[----:B------:R-:W-:Y:S01]  /*5f40*/  IMAD R58, R67, 0x8, R54 ;  /* 0x00000008433a7824 */ /* 0x000fe200078e0236 */
[----:B------:R-:W-:Y:S01]  /*5f50*/  LEA.HI.X.SX32 R163, R60, R3, 0x1, P0 ;  /* 0x000000033ca37211 */ /* 0x000fe200000f0eff */
[----:B0-----:R-:W-:Y:S01]  /*5f60*/  IMAD R48, R48, R13, RZ ;  /* 0x0000000d30307224 */ /* 0x001fe200078e02ff */
[-C--:B------:R-:W-:Y:S01]  /*5f70*/  LEA.HI.X.SX32 R165, R59, R3.reuse, 0x1, P3 ;  /* 0x000000033ba57211 */ /* 0x080fe200018f0eff */
[----:B------:R-:W0:Y:S01]  /*5f80*/  LDC R10, c[0x0][0x3d8] ;  /* 0x0000f600ff0a7b82 */ /* 0x000e220000000800 */
[-C--:B------:R-:W-:Y:S01]  /*5f90*/  LEA R158, P0, R55, R210.reuse, 0x1 ;  /* 0x000000d2379e7211 */ /* 0x080fe200078008ff */
[----:B------:R-:W-:Y:S01]  /*5fa0*/  STL.64 [R1+0x140], R168 ;  /* 0x000140a801007387 */ /* 0x000fe20000100a00 */
[----:B------:R-:W-:Y:S01]  /*5fb0*/  LEA R160, P3, R61, R210, 0x1 ;  /* 0x000000d23da07211 */ /* 0x000fe200078608ff */
[----:B-1----:R-:W-:Y:S01]  /*5fc0*/  IMAD R45, R45, R18, RZ ;  /* 0x000000122d2d7224 */ /* 0x002fe200078e02ff */
[-C--:B------:R-:W-:Y:S01]  /*5fd0*/  LEA.HI.X.SX32 R159, R55, R3.reuse, 0x1, P0 ;  /* 0x00000003379f7211 */ /* 0x080fe200000f0eff */
[----:B------:R-:W-:Y:S01]  /*5fe0*/  IMAD R55, R69, 0x8, R58 ;  /* 0x0000000845377824 */ /* 0x000fe200078e023a */
[----:B------:R-:W-:Y:S01]  /*5ff0*/  LEA.HI.X.SX32 R161, R61, R3, 0x1, P3 ;  /* 0x000000033da17211 */ /* 0x000fe200018f0eff */
[----:B------:R-:W1:Y:S01]  /*6000*/  LDC R11, c[0x0][0x3d8] ;  /* 0x0000f600ff0b7b82 */ /* 0x000e620000000800 */
[-C--:B------:R-:W-:Y:S01]  /*6010*/  LEA R156, P3, R62, R210.reuse, 0x1 ;  /* 0x000000d23e9c7211 */ /* 0x080fe200078608ff */
[----:B------:R-:W-:Y:S01]  /*6020*/  IMAD R59, R66, 0x10, R55 ;  /* 0x00000010423b7824 */ /* 0x000fe200078e0237 */
[-C--:B------:R-:W-:Y:S01]  /*6030*/  LEA R154, P0, R56, R210.reuse, 0x1 ;  /* 0x000000d2389a7211 */ /* 0x080fe200078008ff */
[----:B--2---:R-:W-:Y:S01]  /*6040*/  IMAD R36, R36, R17, RZ ;  /* 0x0000001124247224 */ /* 0x004fe200078e02ff */
[-C--:B------:R-:W-:Y:S01]  /*6050*/  LEA.HI.X.SX32 R157, R62, R3.reuse, 0x1, P3 ;  /* 0x000000033e9d7211 */ /* 0x080fe200018f0eff */
[----:B------:R-:W-:Y:S01]  /*6060*/  VIADD R17, R133, 0x198 ;  /* 0x0000019885117836 */ /* 0x000fe20000000000 */
[-C--:B------:R-:W-:Y:S01]  /*6070*/  LEA R152, P3, R57, R210.reuse, 0x1 ;  /* 0x000000d239987211 */ /* 0x080fe200078608ff */
[----:B------:R-:W2:Y:S01]  /*6080*/  LDC R32, c[0x0][0x3d8] ;  /* 0x0000f600ff207b82 */ /* 0x000ea20000000800 */
[-C--:B------:R-:W-:Y:S01]  /*6090*/  LEA.HI.X.SX32 R155, R56, R3.reuse, 0x1, P0 ;  /* 0x00000003389b7211 */ /* 0x080fe200000f0eff */
[----:B------:R-:W-:Y:S01]  /*60a0*/  IMAD R56, R68, 0x8, R59 ;  /* 0x0000000844387824 */ /* 0x000fe200078e023b */
[----:B------:R-:W-:Y:S01]  /*60b0*/  LEA R150, P0, R51, R210, 0x1 ;  /* 0x000000d233967211 */ /* 0x000fe200078008ff */
[----:B------:R-:W-:Y:S01]  /*60c0*/  IMAD R17, R17, R34, RZ ;  /* 0x0000002211117224 */ /* 0x000fe200078e02ff */
[-C--:B------:R-:W-:Y:S01]  /*60d0*/  LEA.HI.X.SX32 R153, R57, R3.reuse, 0x1, P3 ;  /* 0x0000000339997211 */ /* 0x080fe200018f0eff */
[----:B------:R-:W-:Y:S01]  /*60e0*/  VIADD R18, R133, 0x178 ;  /* 0x0000017885127836 */ /* 0x000fe20000000000 */
[C---:B------:R-:W-:Y:S01]  /*60f0*/  LEA R148, P3, R54.reuse, R210, 0x1 ;  /* 0x000000d236947211 */ /* 0x040fe200078608ff */
[----:B------:R-:W3:Y:S01]  /*6100*/  LDC R34, c[0x0][0x3d8] ;  /* 0x0000f600ff227b82 */ /* 0x000ee20000000800 */
[-C--:B------:R-:W-:Y:S01]  /*6110*/  LEA.HI.X.SX32 R151, R51, R3.reuse, 0x1, P0 ;  /* 0x0000000333977211 */ /* 0x080fe200000f0eff */
[----:B------:R-:W-:Y:S01]  /*6120*/  IMAD R51, R71, 0x8, R56 ;  /* 0x0000000847337824 */ /* 0x000fe200078e0238 */
[----:B------:R-:W-:Y:S01]  /*6130*/  LEA.HI.X.SX32 R149, R54, R3, 0x1, P3 ;  /* 0x0000000336957211 */ /* 0x000fe200018f0eff */
[----:B0-----:R-:W-:Y:S01]  /*6140*/  IMAD R33, R33, R10, RZ ;  /* 0x0000000a21217224 */ /* 0x001fe200078e02ff */
[-C--:B------:R-:W-:Y:S01]  /*6150*/  LEA R146, P0, R58, R210.reuse, 0x1 ;  /* 0x000000d23a927211 */ /* 0x080fe200078008ff */
[----:B------:R-:W-:Y:S01]  /*6160*/  IMAD R54, R70, 0x10, R51 ;  /* 0x0000001046367824 */ /* 0x000fe200078e0233 */
[----:B------:R-:W-:Y:S01]  /*6170*/  LEA R142, P3, R55, R210, 0x1 ;  /* 0x000000d2378e7211 */ /* 0x000fe200078608ff */
[----:B-1----:R-:W-:Y:S01]  /*6180*/  IMAD R18, R18, R11, RZ ;  /* 0x0000000b12127224 */ /* 0x002fe200078e02ff */
[----:B------:R-:W-:Y:S01]  /*6190*/  LEA.HI.X.SX32 R147, R58, R3, 0x1, P0 ;  /* 0x000000033a937211 */ /* 0x000fe200000f0eff */
[----:B------:R-:W0:Y:S01]  /*61a0*/  LDC R11, c[0x0][0x3d8] ;  /* 0x0000f600ff0b7b82 */ /* 0x000e220000000800 */
[----:B------:R-:W-:Y:S01]  /*61b0*/  LEA R53, R53, R54, 0x3 ;  /* 0x0000003635357211 */ /* 0x000fe200078e18ff */
[----:B------:R-:W-:Y:S01]  /*61c0*/  STL.64 [R1+0x138], R166 ;  /* 0x000138a601007387 */ /* 0x000fe20000100a00 */
[----:B------:R-:W-:-:S02]  /*61d0*/  LEA R130, P0, R48, R210, 0x1 ;  /* 0x000000d230827211 */ /* 0x000fc400078008ff */
[-C--:B------:R-:W-:Y:S01]  /*61e0*/  LEA.HI.X.SX32 R143, R55, R3.reuse, 0x1, P3 ;  /* 0x00000003378f7211 */ /* 0x080fe200018f0eff */
[----:B------:R-:W-:Y:S01]  /*61f0*/  IMAD R55, R52, 0x8, R53 ;  /* 0x0000000834377824 */ /* 0x000fe200078e0235 */
[----:B------:R-:W-:Y:S01]  /*6200*/  LEA.HI.X.SX32 R131, R48, R3, 0x1, P0 ;  /* 0x0000000330837211 */ /* 0x000fe200000f0eff */
[----:B------:R-:W1:Y:S01]  /*6210*/  LDC R19, c[0x0][0x3d8] ;  /* 0x0000f600ff137b82 */ /* 0x000e620000000800 */
[-C--:B------:R-:W-:Y:S01]  /*6220*/  LEA R126, P0, R56, R210.reuse, 0x1 ;  /* 0x000000d2387e7211 */ /* 0x080fe200078008ff */
[----:B------:R-:W-:Y:S01]  /*6230*/  IMAD R50, R50, 0x10, R55 ;  /* 0x0000001032327824 */ /* 0x000fe200078e0237 */
[-C--:B------:R-:W-:Y:S01]  /*6240*/  LEA R128, P3, R59, R210.reuse, 0x1 ;  /* 0x000000d23b807211 */ /* 0x080fe200078608ff */
[----:B------:R-:W-:Y:S01]  /*6250*/  STL.64 [R1+0x130], R164 ;  /* 0x000130a401007387 */ /* 0x000fe20000100a00 */
[----:B------:R-:W-:Y:S01]  /*6260*/  FMNMX3 R9, R4, R5, R15, !PT ;  /* 0x0000000504097276 */ /* 0x000fe2000780000f */
[----:B------:R-:W-:Y:S01]  /*6270*/  IMAD R48, R49, 0x8, R50 ;  /* 0x0000000831307824 */ /* 0x000fe200078e0232 */
[-C--:B------:R-:W-:Y:S01]  /*6280*/  LEA.HI.X.SX32 R127, R56, R3.reuse, 0x1, P0 ;  /* 0x00000003387f7211 */ /* 0x080fe200000f0eff */
[----:B------:R-:W5:Y:S01]  /*6290*/  LDC R24, c[0x0][0x3d8] ;  /* 0x0000f600ff187b82 */ /* 0x000f620000000800 */
[----:B------:R-:W-:Y:S01]  /*62a0*/  LEA.HI.X.SX32 R129, R59, R3, 0x1, P3 ;  /* 0x000000033b817211 */ /* 0x000fe200018f0eff */
[----:B------:R-:W-:Y:S01]  /*62b0*/  IMAD R47, R47, 0x8, R48 ;  /* 0x000000082f2f7824 */ /* 0x000fe200078e0230 */
[-C--:B------:R-:W-:Y:S01]  /*62c0*/  LEA R122, P0, R45, R210.reuse, 0x1 ;  /* 0x000000d22d7a7211 */ /* 0x080fe200078008ff */
[----:B------:R-:W-:Y:S01]  /*62d0*/  STL.64 [R1+0x128], R162 ;  /* 0x000128a201007387 */ /* 0x000fe20000100a00 */
[----:B------:R-:W-:-:S02]  /*62e0*/  LEA R124, P3, R51, R210, 0x1 ;  /* 0x000000d2337c7211 */ /* 0x000fc400078608ff */
[----:B------:R-:W-:Y:S01]  /*62f0*/  FMNMX3 R9, R9, R6, R8, !PT ;  /* 0x0000000609097276 */ /* 0x000fe20007800008 */
[----:B------:R-:W0:Y:S01]  /*6300*/  LDC R26, c[0x0][0x3d8] ;  /* 0x0000f600ff1a7b82 */ /* 0x000e220000000800 */
[-C--:B------:R-:W-:Y:S01]  /*6310*/  LEA.HI.X.SX32 R123, R45, R3.reuse, 0x1, P0 ;  /* 0x000000032d7b7211 */ /* 0x080fe200000f0eff */
[----:B------:R-:W-:Y:S01]  /*6320*/  IMAD R45, R46, 0x10, R47 ;  /* 0x000000102e2d7824 */ /* 0x000fe200078e022f */
[----:B------:R-:W-:Y:S01]  /*6330*/  LEA.HI.X.SX32 R125, R51, R3, 0x1, P3 ;  /* 0x00000003337d7211 */ /* 0x000fe200018f0eff */
[----:B------:R-:W-:Y:S01]  /*6340*/  STL.64 [R1+0x120], R160 ;  /* 0x000120a001007387 */ /* 0x000fe20000100a00 */
[-C--:B------:R-:W-:Y:S01]  /*6350*/  LEA R118, P0, R53, R210.reuse, 0x1 ;  /* 0x000000d235767211 */ /* 0x080fe200078008ff */
[----:B------:R-:W-:Y:S01]  /*6360*/  IMAD R44, R44, 0x8, R45 ;  /* 0x000000082c2c7824 */ /* 0x000fe200078e022d */
[CC--:B------:R-:W-:Y:S01]  /*6370*/  LEA R120, P3, R54.reuse, R210.reuse, 0x1 ;  /* 0x000000d236787211 */ /* 0x0c0fe200078608ff */
[----:B------:R-:W0:Y:S01]  /*6380*/  @!P1 SYNCS.CCTL.IV [UR4+0x18000] ;  /* 0x01800000ff0099b1 */ /* 0x000e220008000004 */
[----:B------:R-:W-:Y:S01]  /*6390*/  FMNMX3 R9, R9, R7, R16, !PT ;  /* 0x0000000709097276 */ /* 0x000fe20007800010 */
[----:B------:R-:W-:Y:S01]  /*63a0*/  IMAD R43, R43, 0x8, R44 ;  /* 0x000000082b2b7824 */ /* 0x000fe200078e022c */
[-C--:B------:R-:W-:Y:S01]  /*63b0*/  LEA.HI.X.SX32 R119, R53, R3.reuse, 0x1, P0 ;  /* 0x0000000335777211 */ /* 0x080fe200000f0eff */
[----:B------:R-:W-:Y:S01]  /*63c0*/  NOP ;  /* 0x0000000000007918 */ /* 0x000fe20000000000 */
[----:B------:R-:W-:Y:S01]  /*63d0*/  LEA.HI.X.SX32 R121, R54, R3, 0x1, P3 ;  /* 0x0000000336797211 */ /* 0x000fe200018f0eff */
[----:B------:R-:W-:Y:S01]  /*63e0*/  STL.64 [R1+0x118], R158 ;  /* 0x0001189e01007387 */ /* 0x000fe20000100a00 */
[-C--:B------:R-:W-:Y:S01]  /*63f0*/  LEA R114, P0, R41, R210.reuse, 0x1 ;  /* 0x000000d229727211 */ /* 0x080fe200078008ff */
[----:B------:R-:W0:Y:S01]  /*6400*/  LDC R28, c[0x0][0x3d8] ;  /* 0x0000f600ff1c7b82 */ /* 0x000e220000000800 */
[----:B------:R-:W-:Y:S01]  /*6410*/  FMNMX R9, R14, R9, !PT ;  /* 0x000000090e097209 */ /* 0x000fe20007800000 */
[----:B------:R-:W-:Y:S01]  /*6420*/  STL.64 [R1+0x110], R156 ;  /* 0x0001109c01007387 */ /* 0x000fe20000100a00 */
[----:B------:R-:W-:-:S02]  /*6430*/  LEA R116, P3, R55, R210, 0x1 ;  /* 0x000000d237747211 */ /* 0x000fc400078608ff */
[-C--:B------:R-:W-:Y:S01]  /*6440*/  LEA.HI.X.SX32 R115, R41, R3.reuse, 0x1, P0 ;  /* 0x0000000329737211 */ /* 0x080fe200000f0eff */
[----:B------:R-:W1:Y:S01]  /*6450*/  SHFL.BFLY PT, R20, R9, 0x10, 0x1f ;  /* 0x0e001f0009147f89 */ /* 0x000e6200000e0000 */
[-C--:B------:R-:W-:Y:S02]  /*6460*/  LEA.HI.X.SX32 R117, R55, R3.reuse, 0x1, P3 ;  /* 0x0000000337757211 */ /* 0x080fe400018f0eff */
[-C--:B------:R-:W-:Y:S01]  /*6470*/  LEA R110, P0, R48, R210.reuse, 0x1 ;  /* 0x000000d2306e7211 */ /* 0x080fe200078008ff */
[----:B------:R-:W-:Y:S01]  /*6480*/  UIADD3 UR74, UPT, UPT, UR5, 0x120, URZ ;  /* 0x00000120054a7890 */ /* 0x000fe2000fffe0ff */
[-C--:B------:R-:W-:Y:S01]  /*6490*/  LEA R112, P3, R50, R210.reuse, 0x1 ;  /* 0x000000d232707211 */ /* 0x080fe200078608ff */
[----:B------:R-:W-:Y:S01]  /*64a0*/  STL.64 [R1+0x108], R154 ;  /* 0x0001089a01007387 */ /* 0x000fe20000100a00 */
[-C--:B------:R-:W-:Y:S02]  /*64b0*/  LEA.HI.X.SX32 R111, R48, R3.reuse, 0x1, P0 ;  /* 0x00000003306f7211 */ /* 0x080fe400000f0eff */
[----:B------:R-:W-:Y:S01]  /*64c0*/  LEA.HI.X.SX32 R113, R50, R3, 0x1, P3 ;  /* 0x0000000332717211 */ /* 0x000fe200018f0eff */
[----:B------:R-:W-:Y:S01]  /*64d0*/  STL.64 [R1+0x100], R152 ;  /* 0x0001009801007387 */ /* 0x000fe20000100a00 */
[----:B------:R-:W-:-:S02]  /*64e0*/  LEA R106, P0, R39, R210, 0x1 ;  /* 0x000000d2276a7211 */ /* 0x000fc400078008ff */
[-C--:B------:R-:W-:Y:S01]  /*64f0*/  LEA R108, P3, R47, R210.reuse, 0x1 ;  /* 0x000000d22f6c7211 */ /* 0x080fe200078608ff */
[----:B------:R-:W-:Y:S01]  /*6500*/  STL.64 [R1+0xf8], R150 ;  /* 0x0000f89601007387 */ /* 0x000fe20000100a00 */
[----:B------:R-:W-:Y:S02]  /*6510*/  LEA R41, R42, R43, 0x4 ;  /* 0x0000002b2a297211 */ /* 0x000fe400078e20ff */
[-C--:B------:R-:W-:Y:S01]  /*6520*/  LEA.HI.X.SX32 R107, R39, R3.reuse, 0x1, P0 ;  /* 0x00000003276b7211 */ /* 0x080fe200000f0eff */
[----:B------:R-:W-:Y:S01]  /*6530*/  STL.64 [R1+0xf0], R148 ;  /* 0x0000f09401007387 */ /* 0x000fe20000100a00 */
[-C--:B------:R-:W-:Y:S01]  /*6540*/  LEA.HI.X.SX32 R109, R47, R3.reuse, 0x1, P3 ;  /* 0x000000032f6d7211 */ /* 0x080fe200018f0eff */
[----:B------:R-:W-:Y:S01]  /*6550*/  IMAD R39, R40, 0x8, R41 ;  /* 0x0000000828277824 */ /* 0x000fe200078e0229 */
[-C--:B------:R-:W-:Y:S01]  /*6560*/  LEA R102, P0, R44, R210.reuse, 0x1 ;  /* 0x000000d22c667211 */ /* 0x080fe200078008ff */
[----:B------:R-:W-:Y:S01]  /*6570*/  STL.64 [R1+0xe8], R146 ;  /* 0x0000e89201007387 */ /* 0x000fe20000100a00 */
[C---:B------:R-:W-:Y:S01]  /*6580*/  LEA R104, P3, R45.reuse, R210, 0x1 ;  /* 0x000000d22d687211 */ /* 0x040fe200078608ff */
[----:B------:R-:W-:Y:S01]  /*6590*/  IMAD R38, R38, 0x8, R39 ;  /* 0x0000000826267824 */ /* 0x000fe200078e0227 */
[-C--:B------:R-:W-:Y:S01]  /*65a0*/  LEA.HI.X.SX32 R103, R44, R3.reuse, 0x1, P0 ;  /* 0x000000032c677211 */ /* 0x080fe200000f0eff */
[----:B------:R-:W-:Y:S01]  /*65b0*/  STL.64 [R1+0xe0], R142 ;  /* 0x0000e08e01007387 */ /* 0x000fe20000100a00 */
[----:B------:R-:W-:-:S02]  /*65c0*/  LEA.HI.X.SX32 R105, R45, R3, 0x1, P3 ;  /* 0x000000032d697211 */ /* 0x000fc400018f0eff */
[----:B------:R-:W-:Y:S02]  /*65d0*/  LEA R98, P0, R36, R210, 0x1 ;  /* 0x000000d224627211 */ /* 0x000fe400078008ff */
[----:B-1----:R-:W-:Y:S02]  /*65e0*/  FMNMX R13, R9, R20, !PT ;  /* 0x00000014090d7209 */ /* 0x002fe40007800000 */
[----:B------:R-:W-:Y:S01]  /*65f0*/  IADD3 R10, PT, PT, R133, 0x1b8, RZ ;  /* 0x000001b8850a7810 */ /* 0x000fe20007ffe0ff */
[----:B------:R-:W1:Y:S01]  /*6600*/  LDC R20, c[0x0][0x3d8] ;  /* 0x0000f600ff147b82 */ /* 0x000e620000000800 */
[-C--:B------:R-:W-:Y:S02]  /*6610*/  LEA R100, P3, R43, R210.reuse, 0x1 ;  /* 0x000000d22b647211 */ /* 0x080fe400078608ff */
[----:B------:R-:W-:Y:S01]  /*6620*/  PRMT R46, RZ, 0x7610, R46 ;  /* 0x00007610ff2e7816 */ /* 0x000fe2000000002e */
[----:B------:R-:W-:Y:S01]  /*6630*/  IMAD R10, R10, R19, RZ ;  /* 0x000000130a0a7224 */ /* 0x000fe200078e02ff */
[-C--:B------:R-:W-:Y:S01]  /*6640*/  LEA.HI.X.SX32 R99, R36, R3.reuse, 0x1, P0 ;  /* 0x0000000324637211 */ /* 0x080fe200000f0eff */
[----:B------:R-:W-:Y:S01]  /*6650*/  IMAD R36, R37, 0x10, R38 ;  /* 0x0000001025247824 */ /* 0x000fe200078e0226 */
[----:B------:R-:W-:Y:S01]  /*6660*/  LEA.HI.X.SX32 R101, R43, R3, 0x1, P3 ;  /* 0x000000032b657211 */ /* 0x000fe200018f0eff */
[----:B------:R-:W0:Y:S01]  /*6670*/  LDC R9, c[0x0][0x3d8] ;  /* 0x0000f600ff097b82 */ /* 0x000e220000000800 */
[-C--:B------:R-:W-:Y:S01]  /*6680*/  LEA R96, P3, R41, R210.reuse, 0x1 ;  /* 0x000000d229607211 */ /* 0x080fe200078608ff */
[----:B------:R-:W-:Y:S01]  /*6690*/  IMAD R35, R35, 0x8, R36 ;  /* 0x0000000823237824 */ /* 0x000fe200078e0224 */
[----:B------:R-:W-:-:S02]  /*66a0*/  LEA R94, P0, R39, R210, 0x1 ;  /* 0x000000d2275e7211 */ /* 0x000fc400078008ff */
[----:B------:R-:W-:Y:S01]  /*66b0*/  PRMT R49, RZ, 0x7610, R49 ;  /* 0x00007610ff317816 */ /* 0x000fe20000000031 */
[----:B---3--:R-:W-:Y:S01]  /*66c0*/  IMAD R34, R34, 0x8, R35 ;  /* 0x0000000822227824 */ /* 0x008fe200078e0223 */
[-C--:B------:R-:W-:Y:S02]  /*66d0*/  LEA.HI.X.SX32 R97, R41, R3.reuse, 0x1, P3 ;  /* 0x0000000329617211 */ /* 0x080fe400018f0eff */
[----:B------:R-:W-:Y:S01]  /*66e0*/  PRMT R51, RZ, 0x7610, R51 ;  /* 0x00007610ff337816 */ /* 0x000fe20000000033 */
[----:B------:R-:W-:Y:S01]  /*66f0*/  IMAD R25, R25, 0x10, R34 ;  /* 0x0000001019197824 */ /* 0x000fe200078e0222 */
[----:B------:R-:W-:Y:S02]  /*6700*/  LEA R92, P3, R38, R210, 0x1 ;  /* 0x000000d2265c7211 */ /* 0x000fe400078608ff */
[----:B------:R-:W-:Y:S01]  /*6710*/  PRMT R52, RZ, 0x7610, R52 ;  /* 0x00007610ff347816 */ /* 0x000fe20000000034 */
[----:B------:R-:W-:Y:S01]  /*6720*/  IMAD R30, R30, 0x8, R25 ;  /* 0x000000081e1e7824 */ /* 0x000fe200078e0219 */
[----:B------:R-:W-:-:S02]  /*6730*/  LEA.HI.X.SX32 R95, R39, R3, 0x1, P0 ;  /* 0x00000003275f7211 */ /* 0x000fc400000f0eff */
[----:B------:R-:W-:Y:S02]  /*6740*/  PRMT R53, RZ, 0x7610, R53 ;  /* 0x00007610ff357816 */ /* 0x000fe40000000035 */
[----:B------:R-:W-:Y:S02]  /*6750*/  PRMT R54, RZ, 0x7610, R54 ;  /* 0x00007610ff367816 */ /* 0x000fe40000000036 */
[----:B------:R-:W-:Y:S02]  /*6760*/  PRMT R55, RZ, 0x7610, R55 ;  /* 0x00007610ff377816 */ /* 0x000fe40000000037 */
[----:B------:R-:W-:Y:S02]  /*6770*/  PRMT R56, RZ, 0x7610, R56 ;  /* 0x00007610ff387816 */ /* 0x000fe40000000038 */
[----:B------:R-:W-:Y:S02]  /*6780*/  PRMT R57, RZ, 0x7610, R57 ;  /* 0x00007610ff397816 */ /* 0x000fe40000000039 */
[----:B------:R-:W-:-:S02]  /*6790*/  PRMT R58, RZ, 0x7610, R58 ;  /* 0x00007610ff3a7816 */ /* 0x000fc4000000003a */
        /* <DEDUP_REMOVED lines=12> */
[----:B------:R-:W-:Y:S01]  /*6860*/  PRMT R71, RZ, 0x7610, R71 ;  /* 0x00007610ff477816 */ /* 0x000fe20000000047 */
[----:B------:R-:W-:Y:S01]  /*6870*/  VIADD R0, R0, UR74 ;  /* 0x0000004a00007c36 */ /* 0x000fe20008000000 */
[CC--:B------:R-:W-:Y:S01]  /*6880*/  LEA R90, P0, R33.reuse, R210.reuse, 0x1 ;  /* 0x000000d2215a7211 */ /* 0x0c0fe200078008ff */
[----:B------:R-:W-:Y:S01]  /*6890*/  STL.64 [R1+0xd8], R130 ;  /* 0x0000d88201007387 */ /* 0x000fe20000100a00 */
[-C--:B------:R-:W-:Y:S02]  /*68a0*/  LEA.HI.X.SX32 R93, R38, R3.reuse, 0x1, P3 ;  /* 0x00000003265d7211 */ /* 0x080fe400018f0eff */
[CC--:B------:R-:W-:Y:S01]  /*68b0*/  LEA R88, P3, R36.reuse, R210.reuse, 0x1 ;  /* 0x000000d224587211 */ /* 0x0c0fe200078608ff */
[----:B------:R-:W-:Y:S01]  /*68c0*/  STL.64 [R1+0xd0], R128 ;  /* 0x0000d08001007387 */ /* 0x000fe20000100a00 */
[-C--:B------:R-:W-:Y:S02]  /*68d0*/  LEA.HI.X.SX32 R91, R33, R3.reuse, 0x1, P0 ;  /* 0x00000003215b7211 */ /* 0x080fe400000f0eff */
[----:B------:R-:W-:Y:S01]  /*68e0*/  LEA R86, P0, R35, R210, 0x1 ;  /* 0x000000d223567211 */ /* 0x000fe200078008ff */
[----:B------:R-:W-:Y:S01]  /*68f0*/  STL.64 [R1+0xc8], R126 ;  /* 0x0000c87e01007387 */ /* 0x000fe20000100a00 */
[----:B------:R-:W-:-:S02]  /*6900*/  LEA.HI.X.SX32 R89, R36, R3, 0x1, P3 ;  /* 0x0000000324597211 */ /* 0x000fc400018f0eff */
[CC--:B------:R-:W-:Y:S01]  /*6910*/  LEA R84, P3, R34.reuse, R210.reuse, 0x1 ;  /* 0x000000d222547211 */ /* 0x0c0fe200078608ff */
[----:B------:R-:W-:Y:S01]  /*6920*/  STL.64 [R1+0xc0], R124 ;  /* 0x0000c07c01007387 */ /* 0x000fe20000100a00 */
[-C--:B------:R-:W-:Y:S02]  /*6930*/  LEA.HI.X.SX32 R87, R35, R3.reuse, 0x1, P0 ;  /* 0x0000000323577211 */ /* 0x080fe400000f0eff */
[-C--:B------:R-:W-:Y:S01]  /*6940*/  LEA R82, P0, R31, R210.reuse, 0x1 ;  /* 0x000000d21f527211 */ /* 0x080fe200078008ff */
[----:B------:R-:W-:Y:S01]  /*6950*/  STL.64 [R1+0xb8], R122 ;  /* 0x0000b87a01007387 */ /* 0x000fe20000100a00 */
[----:B------:R-:W-:Y:S02]  /*6960*/  LEA.HI.X.SX32 R85, R34, R3, 0x1, P3 ;  /* 0x0000000322557211 */ /* 0x000fe400018f0eff */
[----:B------:R-:W-:Y:S01]  /*6970*/  LEA R80, P3, R25, R210, 0x1 ;  /* 0x000000d219507211 */ /* 0x000fe200078608ff */
[----:B------:R-:W-:Y:S01]  /*6980*/  STL.64 [R1+0xb0], R120 ;  /* 0x0000b07801007387 */ /* 0x000fe20000100a00 */
[----:B------:R-:W-:-:S02]  /*6990*/  LEA R29, R29, R30, 0x3 ;  /* 0x0000001e1d1d7211 */ /* 0x000fc400078e18ff */
[-C--:B------:R-:W-:Y:S01]  /*69a0*/  LEA.HI.X.SX32 R83, R31, R3.reuse, 0x1, P0 ;  /* 0x000000031f537211 */ /* 0x080fe200000f0eff */
[----:B------:R-:W-:Y:S01]  /*69b0*/  STL.64 [R1+0xa8], R118 ;  /* 0x0000a87601007387 */ /* 0x000fe20000100a00 */
[-C--:B------:R-:W-:Y:S02]  /*69c0*/  LEA R78, P0, R30, R210.reuse, 0x1 ;  /* 0x000000d21e4e7211 */ /* 0x080fe400078008ff */
[-C--:B------:R-:W-:Y:S01]  /*69d0*/  LEA.HI.X.SX32 R81, R25, R3.reuse, 0x1, P3 ;  /* 0x0000000319517211 */ /* 0x080fe200018f0eff */
[----:B--2---:R-:W-:Y:S01]  /*69e0*/  IMAD R25, R32, 0x10, R29 ;  /* 0x0000001020197824 */ /* 0x004fe200078e021d */
[-C--:B------:R-:W-:Y:S01]  /*69f0*/  LEA.HI.X.SX32 R79, R30, R3.reuse, 0x1, P0 ;  /* 0x000000031e4f7211 */ /* 0x080fe200000f0eff */
[----:B------:R-:W-:Y:S01]  /*6a00*/  STL.64 [R1+0xa0], R116 ;  /* 0x0000a07401007387 */ /* 0x000fe20000100a00 */
[-C--:B------:R-:W-:Y:S01]  /*6a10*/  LEA R250, P0, R21, R210.reuse, 0x1 ;  /* 0x000000d215fa7211 */ /* 0x080fe200078008ff */
[----:B-1----:R-:W-:Y:S01]  /*6a20*/  IMAD R20, R20, 0x8, R25 ;  /* 0x0000000814147824 */ /* 0x002fe200078e0219 */
[-C--:B------:R-:W-:Y:S01]  /*6a30*/  LEA R76, P3, R29, R210.reuse, 0x1 ;  /* 0x000000d21d4c7211 */ /* 0x080fe200078608ff */
[----:B------:R-:W-:Y:S01]  /*6a40*/  STL.64 [R1+0x98], R114 ;  /* 0x0000987201007387 */ /* 0x000fe20000100a00 */
[-C--:B------:R-:W-:Y:S01]  /*6a50*/  LEA.HI.X.SX32 R251, R21, R3.reuse, 0x1, P0 ;  /* 0x0000000315fb7211 */ /* 0x080fe200000f0eff */
[----:B------:R-:W-:Y:S01]  /*6a60*/  IMAD R21, R27, 0x8, R20 ;  /* 0x000000081b157824 */ /* 0x000fe200078e0214 */
[-C--:B------:R-:W-:Y:S01]  /*6a70*/  LEA.HI.X.SX32 R77, R29, R3.reuse, 0x1, P3 ;  /* 0x000000031d4d7211 */ /* 0x080fe200018f0eff */
[----:B------:R-:W-:Y:S01]  /*6a80*/  STL.64 [R1+0x90], R112 ;  /* 0x0000907001007387 */ /* 0x000fe20000100a00 */
[-C--:B------:R-:W-:Y:S01]  /*6a90*/  LEA R248, P3, R25, R210.reuse, 0x1 ;  /* 0x000000d219f87211 */ /* 0x080fe200078608ff */
[----:B0-----:R-:W-:Y:S01]  /*6aa0*/  IMAD R9, R9, 0x10, R21 ;  /* 0x0000001009097824 */ /* 0x001fe200078e0215 */
[-C--:B------:R-:W-:Y:S01]  /*6ab0*/  LEA R246, P0, R20, R210.reuse, 0x1 ;  /* 0x000000d214f67211 */ /* 0x080fe200078008ff */
[----:B------:R-:W-:Y:S01]  /*6ac0*/  STL.64 [R1+0x88], R110 ;  /* 0x0000886e01007387 */ /* 0x000fe20000100a00 */
[-C--:B------:R-:W-:Y:S01]  /*6ad0*/  LEA.HI.X.SX32 R249, R25, R3.reuse, 0x1, P3 ;  /* 0x0000000319f97211 */ /* 0x080fe200018f0eff */
[----:B------:R-:W-:Y:S01]  /*6ae0*/  IMAD R11, R11, 0x8, R9 ;  /* 0x000000080b0b7824 */ /* 0x000fe200078e0209 */
[CC--:B------:R-:W-:Y:S01]  /*6af0*/  LEA R242, P3, R18.reuse, R210.reuse, 0x1 ;  /* 0x000000d212f27211 */ /* 0x0c0fe200078608ff */
[----:B------:R-:W0:Y:S01]  /*6b00*/  LDC R25, c[0x0][0x3d8] ;  /* 0x0000f600ff197b82 */ /* 0x000e220000000800 */
[----:B------:R-:W-:Y:S01]  /*6b10*/  LOP3.LUT R19, R75, 0xff, RZ, 0xc0, !PT ;  /* 0x000000ff4b137812 */ /* 0x000fe200078ec0ff */
[----:B------:R-:W-:Y:S01]  /*6b20*/  STL.64 [R1+0x80], R108 ;  /* 0x0000806c01007387 */ /* 0x000fe20000100a00 */
[-C--:B------:R-:W-:Y:S01]  /*6b30*/  LEA.HI.X.SX32 R243, R18, R3.reuse, 0x1, P3 ;  /* 0x0000000312f37211 */ /* 0x080fe200018f0eff */
[----:B------:R-:W-:Y:S01]  /*6b40*/  IMAD R18, R22, 0x8, R11 ;  /* 0x0000000816127824 */ /* 0x000fe200078e020b */
[-C--:B------:R-:W-:Y:S01]  /*6b50*/  LEA.HI.X.SX32 R247, R20, R3.reuse, 0x1, P0 ;  /* 0x0000000314f77211 */ /* 0x080fe200000f0eff */
[----:B------:R-:W-:Y:S01]  /*6b60*/  STL.64 [R1+0x78], R106 ;  /* 0x0000786a01007387 */ /* 0x000fe20000100a00 */
[C---:B------:R-:W-:Y:S01]  /*6b70*/  LEA R238, P3, R11.reuse, R210, 0x1 ;  /* 0x000000d20bee7211 */ /* 0x040fe200078608ff */
[----:B------:R-:W1:Y:S01]  /*6b80*/  LDC R22, c[0x0][0x3d8] ;  /* 0x0000f600ff167b82 */ /* 0x000e620000000800 */
[----:B------:R-:W-:Y:S01]  /*6b90*/  SHF.R.U32.HI R20, RZ, 0x5, R19 ;  /* 0x00000005ff147819 */ /* 0x000fe20000011613 */
[----:B------:R-:W-:Y:S01]  /*6ba0*/  STL.64 [R1+0x70], R104 ;  /* 0x0000706801007387 */ /* 0x000fe20000100a00 */
[----:B------:R-:W-:-:S02]  /*6bb0*/  LEA.HI.X.SX32 R239, R11, R3, 0x1, P3 ;  /* 0x000000030bef7211 */ /* 0x000fc400018f0eff */
[----:B------:R-:W-:Y:S01]  /*6bc0*/  LOP3.LUT R11, R144, 0x4, R20, 0xf8, !PT ;  /* 0x00000004900b7812 */ /* 0x000fe200078ef814 */
[----:B------:R-:W-:Y:S01]  /*6bd0*/  STL.64 [R1+0x68], R102 ;  /* 0x0000686601007387 */ /* 0x000fe20000100a00 */
[-C--:B------:R-:W-:Y:S01]  /*6be0*/  LEA R244, P0, R21, R210.reuse, 0x1 ;  /* 0x000000d215f47211 */ /* 0x080fe200078008ff */
[----:B------:R-:W2:Y:S01]  /*6bf0*/  LDC R20, c[0x0][0x3d8] ;  /* 0x0000f600ff147b82 */ /* 0x000ea20000000800 */
[----:B------:R-:W-:Y:S01]  /*6c00*/  ISETP.GE.U32.AND P3, PT, R19, 0x80, PT ;  /* 0x000000801300780c */ /* 0x000fe20003f66070 */
[----:B------:R3:W-:Y:S01]  /*6c10*/  @!P2 STS [R11+UR4+0x10000], R13 ;  /* 0x0100000d0b00a988 */ /* 0x0007e20008000804 */
[----:B------:R-:W-:Y:S02]  /*6c20*/  LEA.HI.X.SX32 R245, R21, R3, 0x1, P0 ;  /* 0x0000000315f57211 */ /* 0x000fe400000f0eff */
[----:B------:R-:W-:-:S03]  /*6c30*/  LEA R240, P0, R9, R210, 0x1 ;  /* 0x000000d209f07211 */ /* 0x000fc600078008ff */
[----:B------:R-:W-:Y:S01]  /*6c40*/  BAR.SYNC.DEFER_BLOCKING 0x0 ;  /* 0x0000000000007b1d */ /* 0x000fe20000010000 */
[----:B------:R-:W-:Y:S02]  /*6c50*/  PRMT R27, RZ, 0x7610, R27 ;  /* 0x00007610ff1b7816 */ /* 0x000fe4000000001b */
[----:B------:R-:W-:Y:S02]  /*6c60*/  LEA.HI.X.SX32 R241, R9, R3, 0x1, P0 ;  /* 0x0000000309f17211 */ /* 0x000fe400000f0eff */
[----:B------:R-:W-:-:S03]  /*6c70*/  LEA R236, P0, R18, R210, 0x1 ;  /* 0x000000d212ec7211 */ /* 0x000fc600078008ff */
[----:B------:R-:W0:Y:S01]  /*6c80*/  LDC R21, c[0x0][0x3d8] ;  /* 0x0000f600ff157b82 */ /* 0x000e220000000800 */
[----:B----4-:R-:W-:Y:S01]  /*6c90*/  LEA R9, R23, R18, 0x4 ;  /* 0x0000001217097211 */ /* 0x010fe200078e20ff */
[----:B------:R-:W-:Y:S01]  /*6ca0*/  STL.64 [R1+0x60], R100 ;  /* 0x0000606401007387 */ /* 0x000fe20000100a00 */
[-C--:B------:R-:W-:Y:S02]  /*6cb0*/  LEA.HI.X.SX32 R237, R18, R3.reuse, 0x1, P0 ;  /* 0x0000000312ed7211 */ /* 0x080fe400000f0eff */
[-C--:B------:R-:W-:Y:S01]  /*6cc0*/  LEA R234, P0, R17, R210.reuse, 0x1 ;  /* 0x000000d211ea7211 */ /* 0x080fe200078008ff */
[----:B------:R-:W-:Y:S01]  /*6cd0*/  STL.64 [R1+0x58], R98 ;  /* 0x0000586201007387 */ /* 0x000fe20000100a00 */
[----:B---3--:R-:W-:Y:S01]  /*6ce0*/  LEA R13, R19, UR4, 0x2 ;  /* 0x00000004130d7c11 */ /* 0x008fe2000f8e10ff */
[----:B------:R-:W3:Y:S01]  /*6cf0*/  LDC R18, c[0x0][0x3d8] ;  /* 0x0000f600ff127b82 */ /* 0x000ee20000000800 */
[----:B------:R-:W-:Y:S01]  /*6d00*/  LEA.HI.X.SX32 R235, R17, R3, 0x1, P0 ;  /* 0x0000000311eb7211 */ /* 0x000fe200000f0eff */
[----:B-----5:R-:W-:Y:S01]  /*6d10*/  IMAD R17, R24, 0x8, R9 ;  /* 0x0000000818117824 */ /* 0x020fe200078e0209 */
[----:B------:R-:W-:Y:S01]  /*6d20*/  LEA R232, P0, R9, R210, 0x1 ;  /* 0x000000d209e87211 */ /* 0x000fe200078008ff */
[----:B------:R-:W-:Y:S01]  /*6d30*/  STL.64 [R1+0x50], R96 ;  /* 0x0000506001007387 */ /* 0x000fe20000100a00 */
[----:B------:R-:W-:-:S02]  /*6d40*/  PRMT R29, RZ, 0x7610, R29 ;  /* 0x00007610ff1d7816 */ /* 0x000fc4000000001d */
[-C--:B------:R-:W-:Y:S01]  /*6d50*/  LEA.HI.X.SX32 R233, R9, R3.reuse, 0x1, P0 ;  /* 0x0000000309e97211 */ /* 0x080fe200000f0eff */
[----:B------:R-:W-:Y:S01]  /*6d60*/  IMAD R9, R26, 0x8, R17 ;  /* 0x000000081a097824 */ /* 0x000fe200078e0211 */
[CC--:B------:R-:W-:Y:S01]  /*6d70*/  LEA R230, P0, R17.reuse, R210.reuse, 0x1 ;  /* 0x000000d211e67211 */ /* 0x0c0fe200078008ff */
[----:B------:R-:W4:Y:S01]  /*6d80*/  @!P3 LDS R2, [R13+0x10000] ;  /* 0x010000000d02b984 */ /* 0x000f220000000800 */
[----:B------:R-:W5:Y:S01]  /*6d90*/  LDC R23, c[0x0][0x3d8] ;  /* 0x0000f600ff177b82 */ /* 0x000f620000000800 */
[----:B------:R-:W-:Y:S02]  /*6da0*/  PRMT R26, RZ, 0x7610, R26 ;  /* 0x00007610ff1a7816 */ /* 0x000fe4000000001a */
[-C--:B------:R-:W-:Y:S01]  /*6db0*/  LEA.HI.X.SX32 R231, R17, R3.reuse, 0x1, P0 ;  /* 0x0000000311e77211 */ /* 0x080fe200000f0eff */
[----:B------:R-:W-:Y:S01]  /*6dc0*/  STL.64 [R1+0x48], R94 ;  /* 0x0000485e01007387 */ /* 0x000fe20000100a00 */
[CC--:B------:R-:W-:Y:S02]  /*6dd0*/  LEA R228, P0, R9.reuse, R210.reuse, 0x1 ;  /* 0x000000d209e47211 */ /* 0x0c0fe400078008ff */
[----:B------:R-:W-:Y:S01]  /*6de0*/  PRMT R30, RZ, 0x7610, R30 ;  /* 0x00007610ff1e7816 */ /* 0x000fe2000000001e */
[----:B------:R-:W1:Y:S01]  /*6df0*/  LDC R24, c[0x0][0x3d8] ;  /* 0x0000f600ff187b82 */ /* 0x000e620000000800 */
[-C--:B------:R-:W-:Y:S01]  /*6e00*/  LEA.HI.X.SX32 R229, R9, R3.reuse, 0x1, P0 ;  /* 0x0000000309e57211 */ /* 0x080fe200000f0eff */
[----:B------:R-:W-:Y:S01]  /*6e10*/  IMAD R9, R28, 0x10, R9 ;  /* 0x000000101c097824 */ /* 0x000fe200078e0209 */
[-C--:B------:R-:W-:Y:S01]  /*6e20*/  LEA R226, P0, R10, R210.reuse, 0x1 ;  /* 0x000000d20ae27211 */ /* 0x080fe200078008ff */
[----:B------:R-:W-:Y:S01]  /*6e30*/  STL.64 [R1+0x40], R92 ;  /* 0x0000405c01007387 */ /* 0x000fe20000100a00 */
[----:B------:R-:W-:Y:S01]  /*6e40*/  PRMT R28, RZ, 0x7610, R28 ;  /* 0x00007610ff1c7816 */ /* 0x000fe2000000001c */
[----:B---3--:R-:W-:Y:S01]  /*6e50*/  IMAD R17, R18, 0x8, R9 ;  /* 0x0000000812117824 */ /* 0x008fe200078e0209 */
[----:B------:R-:W-:Y:S01]  /*6e60*/  LEA.HI.X.SX32 R227, R10, R3, 0x1, P0 ;  /* 0x000000030ae37211 */ /* 0x000fe200000f0eff */
[----:B------:R-:W-:Y:S01]  /*6e70*/  VIADD R10, R133, 0x1d8 ;  /* 0x000001d8850a7836 */ /* 0x000fe20000000000 */
[CC--:B------:R-:W-:Y:S01]  /*6e80*/  LEA R224, P0, R9.reuse, R210.reuse, 0x1 ;  /* 0x000000d209e07211 */ /* 0x0c0fe200078008ff */
[----:B------:R-:W-:Y:S01]  /*6e90*/  STL.64 [R1+0x38], R90 ;  /* 0x0000385a01007387 */ /* 0x000fe20000100a00 */
[----:B------:R-:W-:Y:S01]  /*6ea0*/  PRMT R31, RZ, 0x7610, R31 ;  /* 0x00007610ff1f7816 */ /* 0x000fe2000000001f */
[----:B0-----:R-:W-:Y:S01]  /*6eb0*/  IMAD R10, R10, R21, RZ ;  /* 0x000000150a0a7224 */ /* 0x001fe200078e02ff */
[----:B------:R-:W-:Y:S01]  /*6ec0*/  LEA.HI.X.SX32 R225, R9, R3, 0x1, P0 ;  /* 0x0000000309e17211 */ /* 0x000fe200000f0eff */
[----:B--2---:R-:W-:Y:S01]  /*6ed0*/  IMAD R9, R20, 0x8, R17 ;  /* 0x0000000814097824 */ /* 0x004fe200078e0211 */
[----:B------:R-:W-:Y:S01]  /*6ee0*/  LEA R222, P0, R17, R210, 0x1 ;  /* 0x000000d211de7211 */ /* 0x000fe200078008ff */
[----:B------:R-:W-:Y:S01]  /*6ef0*/  STL.64 [R1+0x30], R88 ;  /* 0x0000305801007387 */ /* 0x000fe20000100a00 */
[----:B------:R-:W-:-:S02]  /*6f00*/  PRMT R20, RZ, 0x7610, R20 ;  /* 0x00007610ff147816 */ /* 0x000fc40000000014 */
[-C--:B------:R-:W-:Y:S01]  /*6f10*/  LEA.HI.X.SX32 R223, R17, R3.reuse, 0x1, P0 ;  /* 0x0000000311df7211 */ /* 0x080fe200000f0eff */
[----:B------:R-:W-:Y:S01]  /*6f20*/  STL.64 [R1+0x28], R86 ;  /* 0x0000285601007387 */ /* 0x000fe20000100a00 */
[CC--:B------:R-:W-:Y:S02]  /*6f30*/  LEA R220, P0, R9.reuse, R210.reuse, 0x1 ;  /* 0x000000d209dc7211 */ /* 0x0c0fe400078008ff */
[----:B------:R-:W-:Y:S01]  /*6f40*/  PRMT R21, RZ, 0x7610, R21 ;  /* 0x00007610ff157816 */ /* 0x000fe20000000015 */
[----:B------:R-:W-:Y:S01]  /*6f50*/  STL.64 [R1+0x20], R84 ;  /* 0x0000205401007387 */ /* 0x000fe20000100a00 */
[----:B------:R-:W-:Y:S01]  /*6f60*/  LEA.HI.X.SX32 R221, R9, R3, 0x1, P0 ;  /* 0x0000000309dd7211 */ /* 0x000fe200000f0eff */
[----:B-1----:R-:W-:Y:S01]  /*6f70*/  IMAD R9, R22, 0x10, R9 ;  /* 0x0000001016097824 */ /* 0x002fe200078e0209 */
[----:B------:R-:W-:Y:S01]  /*6f80*/  LEA R218, P0, R10, R210, 0x1 ;  /* 0x000000d20ada7211 */ /* 0x000fe200078008ff */
[----:B------:R-:W-:Y:S01]  /*6f90*/  STL.64 [R1+0x18], R82 ;  /* 0x0000185201007387 */ /* 0x000fe20000100a00 */
[----:B------:R-:W-:-:S02]  /*6fa0*/  PRMT R22, RZ, 0x7610, R22 ;  /* 0x00007610ff167816 */ /* 0x000fc40000000016 */
[----:B------:R-:W-:Y:S01]  /*6fb0*/  LEA.HI.X.SX32 R219, R10, R3, 0x1, P0 ;  /* 0x000000030adb7211 */ /* 0x000fe200000f0eff */
[----:B------:R-:W-:Y:S01]  /*6fc0*/  VIADD R10, R133, 0x1f8 ;  /* 0x000001f8850a7836 */ /* 0x000fe20000000000 */
[-C--:B------:R-:W-:Y:S01]  /*6fd0*/  LEA R216, P0, R9, R210.reuse, 0x1 ;  /* 0x000000d209d87211 */ /* 0x080fe200078008ff */
[----:B------:R-:W-:Y:S01]  /*6fe0*/  STL.64 [R1+0x10], R80 ;  /* 0x0000105001007387 */ /* 0x000fe20000100a00 */
[----:B-----5:R-:W-:Y:S02]  /*6ff0*/  LEA R18, R23, R9, 0x3 ;  /* 0x0000000917127211 */ /* 0x020fe400078e18ff */
[----:B------:R-:W-:Y:S01]  /*7000*/  LEA.HI.X.SX32 R217, R9, R3, 0x1, P0 ;  /* 0x0000000309d97211 */ /* 0x000fe200000f0eff */
[----:B------:R-:W-:Y:S01]  /*7010*/  IMAD R9, R10, R25, RZ ;  /* 0x000000190a097224 */ /* 0x000fe200078e02ff */
[----:B------:R-:W-:Y:S01]  /*7020*/  LEA R214, P0, R18, R210, 0x1 ;  /* 0x000000d212d67211 */ /* 0x000fe200078008ff */
[----:B------:R-:W-:Y:S01]  /*7030*/  IMAD R17, R24, 0x8, R18 ;  /* 0x0000000818117824 */ /* 0x000fe200078e0212 */
[----:B----4-:R-:W0:Y:S01]  /*7040*/  SHFL.BFLY PT, R10, R2, 0x1, 0x1f ;  /* 0x0c201f00020a7f89 */ /* 0x010e2200000e0000 */
[----:B------:R-:W-:-:S02]  /*7050*/  PRMT R23, RZ, 0x7610, R23 ;  /* 0x00007610ff177816 */ /* 0x000fc40000000017 */
[-C--:B------:R-:W-:Y:S01]  /*7060*/  LEA.HI.X.SX32 R215, R18, R3.reuse, 0x1, P0 ;  /* 0x0000000312d77211 */ /* 0x080fe200000f0eff */
[----:B------:R-:W-:Y:S01]  /*7070*/  STL.64 [R1+0x8], R78 ;  /* 0x0000084e01007387 */ /* 0x000fe20000100a00 */
[CC--:B------:R-:W-:Y:S02]  /*7080*/  LEA R212, P0, R17.reuse, R210.reuse, 0x1 ;  /* 0x000000d211d47211 */ /* 0x0c0fe400078008ff */
[----:B------:R-:W-:Y:S01]  /*7090*/  PRMT R18, RZ, 0x7610, R18 ;  /* 0x00007610ff127816 */ /* 0x000fe20000000012 */
[----:B------:R-:W-:Y:S01]  /*70a0*/  STL.64 [R1], R76 ;  /* 0x0000004c01007387 */ /* 0x000fe20000100a00 */
[----:B------:R-:W-:Y:S02]  /*70b0*/  LEA.HI.X.SX32 R213, R17, R3, 0x1, P0 ;  /* 0x0000000311d57211 */ /* 0x000fe400000f0eff */
[----:B------:R-:W-:Y:S02]  /*70c0*/  LEA R210, P0, R9, R210, 0x1 ;  /* 0x000000d209d27211 */ /* 0x000fe400078008ff */
[----:B------:R-:W-:-:S02]  /*70d0*/  PRMT R17, RZ, 0x7610, R17 ;  /* 0x00007610ff117816 */ /* 0x000fc40000000011 */
[----:B------:R-:W-:Y:S02]  /*70e0*/  LEA.HI.X.SX32 R211, R9, R3, 0x1, P0 ;  /* 0x0000000309d37211 */ /* 0x000fe400000f0eff */
[----:B------:R-:W-:Y:S02]  /*70f0*/  LOP3.LUT P0, RZ, R75, 0x1, RZ, 0xc0, !PT ;  /* 0x000000014bff7812 */ /* 0x000fe4000780c0ff */
[----:B------:R-:W-:Y:S02]  /*7100*/  PRMT R24, RZ, 0x7610, R24 ;  /* 0x00007610ff187816 */ /* 0x000fe40000000018 */
[----:B------:R-:W-:Y:S02]  /*7110*/  ISETP.LT.U32.AND P0, PT, R19, 0x80, !P0 ;  /* 0x000000801300780c */ /* 0x000fe40004701070 */
[----:B------:R-:W-:Y:S02]  /*7120*/  PRMT R19, RZ, 0x7610, R19 ;  /* 0x00007610ff137816 */ /* 0x000fe40000000013 */
[----:B0-----:R-:W-:-:S02]  /*7130*/  FMNMX R10, R2, R10, !PT ;  /* 0x0000000a020a7209 */ /* 0x001fc40007800000 */
[----:B------:R-:W-:Y:S02]  /*7140*/  PRMT R25, RZ, 0x7610, R25 ;  /* 0x00007610ff197816 */ /* 0x000fe40000000019 */
[----:B------:R-:W-:Y:S02]  /*7150*/  PRMT R32, RZ, 0x7610, R32 ;  /* 0x00007610ff207816 */ /* 0x000fe40000000020 */
[----:B------:R-:W-:Y:S02]  /*7160*/  PRMT R33, RZ, 0x7610, R33 ;  /* 0x00007610ff217816 */ /* 0x000fe40000000021 */
[----:B------:R-:W-:Y:S01]  /*7170*/  PRMT R34, RZ, 0x7610, R34 ;  /* 0x00007610ff227816 */ /* 0x000fe20000000022 */
[----:B------:R-:W-:Y:S01]  /*7180*/  @P0 STS [R13+0x10000], R10 ;  /* 0x0100000a0d000388 */ /* 0x000fe20000000800 */
[----:B------:R-:W-:Y:S02]  /*7190*/  PRMT R35, RZ, 0x7610, R35 ;  /* 0x00007610ff237816 */ /* 0x000fe40000000023 */
[----:B------:R-:W-:Y:S01]  /*71a0*/  PRMT R36, RZ, 0x7610, R36 ;  /* 0x00007610ff247816 */ /* 0x000fe20000000024 */
[----:B------:R-:W-:Y:S01]  /*71b0*/  BAR.SYNC.DEFER_BLOCKING 0x0 ;  /* 0x0000000000007b1d */ /* 0x000fe20000010000 */
        /* <DEDUP_REMOVED lines=11> */
[----:B------:R-:W-:Y:S01]  /*7270*/  PRMT R50, RZ, 0x7610, R50 ;  /* 0x00007610ff327816 */ /* 0x000fe20000000032 */
[----:B------:R-:W0:Y:S01]  /*7280*/  LDS R2, [R144+UR4+0x10000] ;  /* 0x0100000490027984 */ /* 0x000e220008000800 */
[----:B------:R-:W-:Y:S01]  /*7290*/  BAR.SYNC.DEFER_BLOCKING 0x0 ;  /* 0x0000000000007b1d */ /* 0x000fe20000010000 */
[----:B0-----:R-:W-:-:S05]  /*72a0*/  FMNMX R2, R2, -INF , !PT ;  /* 0xff80000002027809 */ /* 0x001fca0007800000 */
[--C-:B------:R-:W-:Y:S01]  /*72b0*/  FADD R10, R4, -R2.reuse ;  /* 0x80000002040a7221 */ /* 0x100fe20000000000 */
[--C-:B------:R-:W-:Y:S01]  /*72c0*/  FADD R5, R5, -R2.reuse ;  /* 0x8000000205057221 */ /* 0x100fe20000000000 */
[--C-:B------:R-:W-:Y:S01]  /*72d0*/  FADD R15, R15, -R2.reuse ;  /* 0x800000020f0f7221 */ /* 0x100fe20000000000 */
[--C-:B------:R-:W-:Y:S01]  /*72e0*/  FADD R6, R6, -R2.reuse ;  /* 0x8000000206067221 */ /* 0x100fe20000000000 */
[----:B------:R-:W-:Y:S01]  /*72f0*/  FMUL R10, R10, 1.4426950216293334961 ;  /* 0x3fb8aa3b0a0a7820 */ /* 0x000fe20000400000 */
[----:B------:R-:W-:Y:S01]  /*7300*/  FMUL R4, R5, 1.4426950216293334961 ;  /* 0x3fb8aa3b05047820 */ /* 0x000fe20000400000 */
[----:B------:R-:W-:Y:S01]  /*7310*/  FMUL R9, R15, 1.4426950216293334961 ;  /* 0x3fb8aa3b0f097820 */ /* 0x000fe20000400000 */
[----:B------:R-:W-:Y:S01]  /*7320*/  FMUL R5, R6, 1.4426950216293334961 ;  /* 0x3fb8aa3b06057820 */ /* 0x000fe20000400000 */
[--C-:B------:R-:W-:Y:S01]  /*7330*/  FADD R8, R8, -R2.reuse ;  /* 0x8000000208087221 */ /* 0x100fe20000000000 */
[--C-:B------:R-:W-:Y:S01]  /*7340*/  FADD R7, R7, -R2.reuse ;  /* 0x8000000207077221 */ /* 0x100fe20000000000 */
[----:B------:R-:W-:Y:S01]  /*7350*/  MUFU.EX2 R10, R10 ;  /* 0x0000000a000a7308 */ /* 0x000fe20000000800 */
[--C-:B------:R-:W-:Y:S01]  /*7360*/  FADD R16, R16, -R2.reuse ;  /* 0x8000000210107221 */ /* 0x100fe20000000000 */
[----:B------:R-:W-:Y:S01]  /*7370*/  FMUL R8, R8, 1.4426950216293334961 ;  /* 0x3fb8aa3b08087820 */ /* 0x000fe20000400000 */
[----:B------:R-:W-:Y:S01]  /*7380*/  FMUL R6, R7, 1.4426950216293334961 ;  /* 0x3fb8aa3b07067820 */ /* 0x000fe20000400000 */
[----:B------:R-:W-:Y:S01]  /*7390*/  FADD R7, R14, -R2 ;  /* 0x800000020e077221 */ /* 0x000fe20000000000 */
[----:B------:R-:W-:Y:S01]  /*73a0*/  FMUL R3, R16, 1.4426950216293334961 ;  /* 0x3fb8aa3b10037820 */ /* 0x000fe20000400000 */
[----:B------:R-:W-:-:S02]  /*73b0*/  PRMT R16, RZ, 0x7610, R16 ;  /* 0x00007610ff107816 */ /* 0x000fc40000000010 */
[----:B------:R-:W0:Y:S01]  /*73c0*/  MUFU.EX2 R4, R4 ;  /* 0x0000000400047308 */ /* 0x000e220000000800 */
[----:B------:R-:W-:-:S07]  /*73d0*/  FMUL R7, R7, 1.4426950216293334961 ;  /* 0x3fb8aa3b07077820 */ /* 0x000fce0000400000 */
[----:B------:R-:W1:Y:S08]  /*73e0*/  MUFU.EX2 R9, R9 ;  /* 0x0000000900097308 */ /* 0x000e700000000800 */
[----:B------:R-:W2:Y:S01]  /*73f0*/  MUFU.EX2 R5, R5 ;  /* 0x0000000500057308 */ /* 0x000ea20000000800 */
[----:B0-----:R-:W-:-:S07]  /*7400*/  FADD R14, R10, R4 ;  /* 0x000000040a0e7221 */ /* 0x001fce0000000000 */
[----:B------:R-:W0:Y:S01]  /*7410*/  MUFU.EX2 R8, R8 ;  /* 0x0000000800087308 */ /* 0x000e220000000800 */
[----:B-1----:R-:W-:-:S07]  /*7420*/  FADD R14, R9, R14 ;  /* 0x0000000e090e7221 */ /* 0x002fce0000000000 */
[----:B------:R-:W1:Y:S01]  /*7430*/  MUFU.EX2 R6, R6 ;  /* 0x0000000600067308 */ /* 0x000e620000000800 */
[----:B--2---:R-:W-:-:S07]  /*7440*/  FADD R14, R5, R14 ;  /* 0x0000000e050e7221 */ /* 0x004fce0000000000 */
[----:B------:R-:W2:Y:S01]  /*7450*/  MUFU.EX2 R3, R3 ;  /* 0x0000000300037308 */ /* 0x000ea20000000800 */
[----:B0-----:R-:W-:-:S07]  /*7460*/  FADD R14, R8, R14 ;  /* 0x0000000e080e7221 */ /* 0x001fce0000000000 */
[----:B------:R-:W0:Y:S01]  /*7470*/  MUFU.EX2 R7, R7 ;  /* 0x0000000700077308 */ /* 0x000e220000000800 */
[----:B-1----:R-:W-:-:S04]  /*7480*/  FADD R14, R6, R14 ;  /* 0x0000000e060e7221 */ /* 0x002fc80000000000 */
[----:B--2---:R-:W-:-:S04]  /*7490*/  FADD R14, R3, R14 ;  /* 0x0000000e030e7221 */ /* 0x004fc80000000000 */
[----:B0-----:R-:W-:-:S05]  /*74a0*/  FADD R14, R7, R14 ;  /* 0x0000000e070e7221 */ /* 0x001fca0000000000 */
[----:B------:R-:W0:Y:S02]  /*74b0*/  SHFL.BFLY PT, R15, R14, 0x10, 0x1f ;  /* 0x0e001f000e0f7f89 */ /* 0x000e2400000e0000 */
[----:B0-----:R-:W-:Y:S01]  /*74c0*/  FADD R15, R14, R15 ;  /* 0x0000000f0e0f7221 */ /* 0x001fe20000000000 */
[----:B------:R-:W-:-:S04]  /*74d0*/  PRMT R14, RZ, 0x7610, R14 ;  /* 0x00007610ff0e7816 */ /* 0x000fc8000000000e */
[----:B------:R0:W-:Y:S01]  /*74e0*/  @!P2 STS [R11+UR4+0x10000], R15 ;  /* 0x0100000f0b00a988 */ /* 0x0001e20008000804 */
[----:B------:R-:W-:Y:S01]  /*74f0*/  BAR.SYNC.DEFER_BLOCKING 0x0 ;  /* 0x0000000000007b1d */ /* 0x000fe20000010000 */
[----:B0-----:R-:W-:-:S05]  /*7500*/  PRMT R15, RZ, 0x7610, R15 ;  /* 0x00007610ff0f7816 */ /* 0x001fca000000000f */
[----:B------:R-:W0:Y:S04]  /*7510*/  @!P3 LDS R12, [R13+0x10000] ;  /* 0x010000000d0cb984 */ /* 0x000e280000000800 */
[----:B0-----:R-:W0:Y:S02]  /*7520*/  SHFL.BFLY PT, R11, R12, 0x1, 0x1f ;  /* 0x0c201f000c0b7f89 */ /* 0x001e2400000e0000 */
[----:B0-----:R-:W-:Y:S01]  /*7530*/  FADD R11, R12, R11 ;  /* 0x0000000b0c0b7221 */ /* 0x001fe20000000000 */
[----:B------:R-:W-:-:S04]  /*7540*/  PRMT R12, RZ, 0x7610, R12 ;  /* 0x00007610ff0c7816 */ /* 0x000fc8000000000c */
[----:B------:R0:W-:Y:S01]  /*7550*/  @P0 STS [R13+0x10000], R11 ;  /* 0x0100000b0d000388 */ /* 0x0001e20000000800 */
[----:B------:R-:W-:Y:S01]  /*7560*/  BAR.SYNC.DEFER_BLOCKING 0x0 ;  /* 0x0000000000007b1d */ /* 0x000fe20000010000 */
[----:B0-----:R-:W-:Y:S02]  /*7570*/  PRMT R11, RZ, 0x7610, R11 ;  /* 0x00007610ff0b7816 */ /* 0x001fe4000000000b */
[----:B------:R-:W-:-:S04]  /*7580*/  PRMT R13, RZ, 0x7610, R13 ;  /* 0x00007610ff0d7816 */ /* 0x000fc8000000000d */
[----:B------:R-:W2:Y:S04]  /*7590*/  @P4 LDG.E.U16 R11, desc[UR8][R172.64] ;  /* 0x00000008ac0b4981 */ /* 0x000ea8000c1e1500 */
[----:B------:R-:W3:Y:S04]  /*75a0*/  @P4 LDG.E.U16 R12, desc[UR8][R170.64] ;  /* 0x00000008aa0c4981 */ /* 0x000ee8000c1e1500 */
[----:B------:R-:W4:Y:S04]  /*75b0*/  @P4 LDG.E.U16 R13, desc[UR8][R168.64] ;  /* 0x00000008a80d4981 */ /* 0x000f28000c1e1500 */
[----:B------:R-:W5:Y:S04]  /*75c0*/  @P4 LDG.E.U16 R14, desc[UR8][R166.64] ;  /* 0x00000008a60e4981 */ /* 0x000f68000c1e1500 */
        /* <DEDUP_REMOVED lines=59> */
[----:B------:R-:W5:Y:S01]  /*7980*/  @P4 LDG.E.U16 R74, desc[UR8][R210.64] ;  /* 0x00000008d24a4981 */ /* 0x000f62000c1e1500 */
[----:B------:R-:W-:-:S02]  /*7990*/  R2UR UR11, R0 ;  /* 0x00000000000b72ca */ /* 0x000fc400000e0000 */
[----:B------:R-:W-:Y:S01]  /*79a0*/  F2FP.F16.F32.PACK_AB R4, R4, R10 ;  /* 0x0000000a0404723e */ /* 0x000fe200000000ff */
[----:B------:R-:W0:Y:S01]  /*79b0*/  LDS R144, [R144+UR4+0x10000] ;  /* 0x0100000490907984 */ /* 0x000e220008000800 */
[----:B------:R-:W-:Y:S02]  /*79c0*/  F2FP.F16.F32.PACK_AB R5, R5, R9 ;  /* 0x000000090505723e */ /* 0x000fe400000000ff */
[----:B------:R-:W-:Y:S01]  /*79d0*/  F2FP.F16.F32.PACK_AB R6, R6, R8 ;  /* 0x000000080606723e */ /* 0x000fe200000000ff */
[----:B------:R-:W-:Y:S01]  /*79e0*/  BAR.SYNC.DEFER_BLOCKING 0x0 ;  /* 0x0000000000007b1d */ /* 0x000fe20000010000 */
[----:B------:R-:W-:-:S05]  /*79f0*/  F2FP.F16.F32.PACK_AB R7, R7, R3 ;  /* 0x000000030707723e */ /* 0x000fca00000000ff */
[----:B------:R-:W-:-:S06]  /*7a00*/  ULEA UR10, UR10, UR11, 0x1 ;  /* 0x0000000b0a0a7291 */ /* 0x000fcc000f8e08ff */
[----:B------:R-:W-:-:S05]  /*7a10*/  IMAD.U32 R75, RZ, RZ, UR10 ;  /* 0x0000000aff4b7e24 */ /* 0x000fca000f8e00ff */
[----:B------:R-:W-:Y:S04]  /*7a20*/  STL [R1+0x164], R75 ;  /* 0x0001644b01007387 */ /* 0x000fe80000100800 */
[----:B--2---:R1:W-:Y:S04]  /*7a30*/  STS.U16 [R132+UR4+0x10000], R11 ;  /* 0x0100000b84007988 */ /* 0x0043e80008000404 */
[----:B---3--:R2:W-:Y:S04]  /*7a40*/  STS.U16 [R132+UR4+0x10200], R12 ;  /* 0x0102000c84007988 */ /* 0x0085e80008000404 */
[----:B----4-:R2:W-:Y:S01]  /*7a50*/  STS.U16 [R132+UR4+0x10400], R13 ;  /* 0x0104000d84007988 */ /* 0x0105e20008000404 */
[----:B-1----:R-:W-:-:S03]  /*7a60*/  FADD R11, -R2, -INF ;  /* 0xff800000020b7421 */ /* 0x002fc60000000100 */
[----:B-----5:R2:W-:Y:S01]  /*7a70*/  STS.U16 [R132+UR4+0x10600], R14 ;  /* 0x0106000e84007988 */ /* 0x0205e20008000404 */
[----:B------:R-:W-:-:S03]  /*7a80*/  FMUL R11, R11, 1.4426950216293334961 ;  /* 0x3fb8aa3b0b0b7820 */ /* 0x000fc60000400000 */
[----:B------:R2:W-:Y:S01]  /*7a90*/  STS.U16 [R132+UR4+0x10800], R15 ;  /* 0x0108000f84007988 */ /* 0x0005e20008000404 */
[----:B------:R2:W1:Y:S03]  /*7aa0*/  MUFU.EX2 R0, R11 ;  /* 0x0000000b00007308 */ /* 0x0004660000000800 */
[----:B------:R2:W-:Y:S04]  /*7ab0*/  STS.U16 [R132+UR4+0x10a00], R16 ;  /* 0x010a001084007988 */ /* 0x0005e80008000404 */
        /* <DEDUP_REMOVED lines=57> */
[----:B------:R2:W-:Y:S01]  /*7e50*/  STS.U16 [R132+UR4+0x17e00], R74 ;  /* 0x017e004a84007988 */ /* 0x0005e20008000404 */
[----:B01----:R-:W-:Y:S05]  /*7e60*/  @!P4 BRA `(.L_x_9) ;  /* 0x00000000000cc947 */ /* 0x003fea0003800000 */
[----:B------:R-:W-:-:S13]  /*7e70*/  R2UR UR10, R75 ;  /* 0x000000004b0a72ca */ /* 0x000fda00000e0000 */
[----:B------:R0:W-:Y:S01]  /*7e80*/  STTM.16dp32bit_t0_t15.x4 tmem[UR10], R4 ;  /* 0x00000004000079ed */ /* 0x0001e2000890000a */
[----:B------:R0:W-:Y:S02]  /*7e90*/  STTM.16dp32bit_t16_t31.x4 tmem[UR10+0x4], R4 ;  /* 0x00000404000079ed */ /* 0x0001e4000892000a */
.L_x_9:
[----:B------:R-:W1:Y:S02]  /*7ea0*/  FENCE.VIEW.ASYNC.T ;  /* 0x00000000000073c6 */ /* 0x000e640000000200 */
[----:B-1----:R-:W-:Y:S01]  /*7eb0*/  BAR.SYNC.DEFER_BLOCKING 0x0 ;  /* 0x0000000000007b1d */ /* 0x002fe20000010000 */
[----:B------:R-:W-:-:S05]  /*7ec0*/  FADD R144, R0, R144 ;  /* 0x0000009000907221 */ /* 0x000fca0000000000 */
[----:B0-2---:R-:W0:Y:S01]  /*7ed0*/  LDTM.x128 R4, tmem[UR6] ;  /* 0x00000006000479ee */ /* 0x005e2200083c0000 */
[----:B------:R-:W-:Y:S01]  /*7ee0*/  NOP ;  /* 0x0000000000007918 */ /* 0x000fe20000000000 */
[----:B------:R-:W-:Y:S05]  /*7ef0*/  @!P4 BRA `(.L_x_10) ;  /* 0x000000080004c947 */ /* 0x000fea0003800000 */
[C---:B0-----:R-:W-:Y:S01]  /*7f00*/  FMUL R4, R0.reuse, R4 ;  /* 0x0000000400047220 */ /* 0x041fe20000400000 */
[C---:B------:R-:W-:Y:S01]  /*7f10*/  FMUL R5, R0.reuse, R5 ;  /* 0x0000000500057220 */ /* 0x040fe20000400000 */
        /* <DEDUP_REMOVED lines=125> */
[----:B------:R-:W-:-:S04]  /*86f0*/  FMUL R131, R0, R131 ;  /* 0x0000008300837220 */ /* 0x000fc80000400000 */
[----:B------:R1:W-:Y:S03]  /*8700*/  STTM.x128 tmem[UR6], R4 ;  /* 0x00000004000079ed */ /* 0x0003e600083c0006 */
.L_x_10:
[----:B01----:R-:W2:Y:S01]  /*8710*/  LDL R6, [R1+0x1a4] ;  /* 0x0001a40001067983 */ /* 0x003ea20000100800 */
[----:B------:R-:W-:Y:S02]  /*8720*/  FSEL R0, R2, -INF , P4 ;  /* 0xff80000002007808 */ /* 0x000fe40002000000 */
[----:B------:R-:W-:Y:S01]  /*8730*/  FSEL R144, R144, 1, P4 ;  /* 0x3f80000090907808 */ /* 0x000fe20002000000 */
[----:B------:R-:W0:Y:S02]  /*8740*/  FENCE.VIEW.ASYNC.T ;  /* 0x00000000000073c6 */ /* 0x000e240000000200 */
[----:B0-----:R-:W-:Y:S06]  /*8750*/  BAR.SYNC.DEFER_BLOCKING 0x0 ;  /* 0x0000000000007b1d */ /* 0x001fec0000010000 */
[----:B------:R0:W-:Y:S06]  /*8760*/  MEMBAR.ALL.CTA ;  /* 0x0000000000007992 */ /* 0x0001ec0000008000 */
[----:B0-----:R-:W0:Y:S02]  /*8770*/  FENCE.VIEW.ASYNC.S ;  /* 0x00000000000073c6 */ /* 0x001e240000000000 */
[----:B0-----:R-:W-:Y:S01]  /*8780*/  BAR.SYNC.DEFER_BLOCKING 0x0 ;  /* 0x0000000000007b1d */ /* 0x001fe20000010000 */
[----:B--2---:R-:W-:-:S05]  /*8790*/  VIADD R12, R6, 0x28000 ;  /* 0x00028000060c7836 */ /* 0x004fca0000000000 */
[----:B------:R-:W-:Y:S05]  /*87a0*/  @!P5 BRA `(.L_x_11) ;  /* 0x0000000000a8d947 */ /* 0x000fea0003800000 */
[----:B------:R-:W-:Y:S01]  /*87b0*/  VIADD R2, R6, 0x10000 ;  /* 0x0001000006027836 */ /* 0x000fe20000000000 */
[----:B------:R-:W-:Y:S01]  /*87c0*/  ELECT P4, URZ, PT ;  /* 0x0000000000ff782f */ /* 0x000fe20003880000 */
[----:B------:R-:W-:Y:S01]  /*87d0*/  BSSY.RECONVERGENT B0, `(.L_x_12) ;  /* 0x0000026000007945 */ /* 0x000fe20003800200 */
[----:B------:R-:W-:Y:S02]  /*87e0*/  UIADD3 UR11, UPT, UPT, UR5, 0x100000, URZ ;  /* 0x00100000050b7890 */ /* 0x000fe4000fffe0ff */
[----:B------:R-:W-:Y:S01]  /*87f0*/  SHF.R.U32.HI R2, RZ, 0x4, R2 ;  /* 0x00000004ff027819 */ /* 0x000fe20000011602 */
[----:B------:R-:W-:Y:S02]  /*8800*/  UIADD3 UR26, UPT, UPT, UR5, 0x100000, URZ ;  /* 0x00100000051a7890 */ /* 0x000fe4000fffe0ff */
[----:B------:R-:W-:Y:S01]  /*8810*/  UIADD3 UR27, UPT, UPT, UR5, 0x128, URZ ;  /* 0x00000128051b7890 */ /* 0x000fe2000fffe0ff */
[----:B------:R-:W-:Y:S01]  /*8820*/  SGXT.U32 R2, R2, 0xe ;  /* 0x0000000e0202781a */ /* 0x000fe20000000000 */
[----:B------:R-:W-:Y:S01]  /*8830*/  UMOV UR20, 0x0 ;  /* 0x0000000000147882 */ /* 0x000fe20000000000 */
[----:B------:R-:W-:Y:S01]  /*8840*/  UMOV UR21, 0x4400010 ;  /* 0x0440001000157882 */ /* 0x000fe20000000000 */
[----:B------:R-:W-:Y:S01]  /*8850*/  UMOV UR22, 0x0 ;  /* 0x0000000000167882 */ /* 0x000fe20000000000 */
[C---:B------:R-:W-:Y:S01]  /*8860*/  R2UR UR10, R2.reuse ;  /* 0x00000000020a72ca */ /* 0x040fe200000e0000 */
[----:B------:R-:W-:Y:S01]  /*8870*/  @P4 IMAD.MOV.U32 R3, RZ, RZ, -0x7fffbfe0 ;  /* 0x80004020ff034424 */ /* 0x000fe200078e00ff */
[----:B------:R-:W-:Y:S01]  /*8880*/  IADD3 R2, P5, PT, R2, 0x2, RZ ;  /* 0x0000000202027810 */ /* 0x000fe20007fbe0ff */
[----:B------:R-:W-:Y:S01]  /*8890*/  UMOV UR23, 0x4400010 ;  /* 0x0440001000177882 */ /* 0x000fe20000000000 */
[----:B------:R-:W-:Y:S01]  /*88a0*/  UMOV UR24, 0x0 ;  /* 0x0000000000187882 */ /* 0x000fe20000000000 */
[----:B------:R-:W-:Y:S01]  /*88b0*/  UMOV UR25, 0x4400010 ;  /* 0x0440001000197882 */ /* 0x000fe20000000000 */
[----:B------:R-:W-:Y:S01]  /*88c0*/  R2UR UR18, R2 ;  /* 0x00000000021272ca */ /* 0x000fe200000e0000 */
[----:B------:R-:W-:Y:S01]  /*88d0*/  UMOV UR28, 0x0 ;  /* 0x00000000001c7882 */ /* 0x000fe20000000000 */
[----:B------:R-:W-:Y:S01]  /*88e0*/  @P4 R2UR UR17, R3 ;  /* 0x00000000031142ca */ /* 0x000fe200000e0000 */
[----:B------:R-:W-:-:S04]  /*88f0*/  UMOV UR29, 0x4400010 ;  /* 0x04400010001d7882 */ /* 0x000fc80000000000 */
[----:B------:R-:W-:Y:S01]  /*8900*/  MOV R2, UR10 ;  /* 0x0000000a00027c02 */ /* 0x000fe20008000f00 */
[----:B------:R-:W-:-:S03]  /*8910*/  UIADD3 UR10, UPT, UPT, UR5, 0x128, URZ ;  /* 0x00000128050a7890 */ /* 0x000fc6000fffe0ff */
[----:B------:R-:W-:Y:S01]  /*8920*/  @P4 R2UR UR16, R2 ;  /* 0x00000000021042ca */ /* 0x000fe200000e0000 */
[----:B------:R-:W-:-:S05]  /*8930*/  IMAD.MOV.U32 R2, RZ, RZ, RZ ;  /* 0x000000ffff027224 */ /* 0x000fca00078e00ff */
[----:B------:R-:W-:-:S04]  /*8940*/  IADD3.X R2, PT, PT, R2, -0x7fffbfe0, RZ, P5, !PT ;  /* 0x8000402002027810 */ /* 0x000fc80002ffe4ff */
[----:B------:R-:W-:-:S03]  /*8950*/  R2UR UR19, R2 ;  /* 0x00000000021372ca */ /* 0x000fc600000e0000 */
[----:B------:R0:W-:Y:S10]  /*8960*/  UTCHMMA tmem[UR74], gdesc[UR16], tmem[UR5], tmem[UR20], idesc[UR21], UPT ;  /* 0x00ff14104a0079ea */ /* 0x0001f4000b800005 */
[----:B------:R-:W-:-:S02]  /*8970*/  UIADD3.64 UR12, UPT, UPT, UR18, 0x3fe, URZ ;  /* 0x000003fe120c7897 */ /* 0x000fc4000fffe0ff */
[----:B------:R0:W-:Y:S01]  /*8980*/  UTCHMMA tmem[UR10], gdesc[UR18], tmem[UR5], tmem[UR22], idesc[UR23], UPT ;  /* 0x00ff16120a0079ea */ /* 0x0001e2000b800005 */
[----:B------:R-:W-:-:S06]  /*8990*/  UIADD3.64 UR14, UPT, UPT, UR18, 0x400, URZ ;  /* 0x00000400120e7897 */ /* 0x000fcc000fffe0ff */
[----:B------:R0:W-:Y:S03]  /*89a0*/  UTCHMMA tmem[UR74], gdesc[UR12], tmem[UR11], tmem[UR24], idesc[UR25], UPT ;  /* 0x00ff180c4a0079ea */ /* 0x0001e6000b80000b */
[----:B------:R0:W-:Y:S01]  /*89b0*/  UTCHMMA tmem[UR27], gdesc[UR14], tmem[UR26], tmem[UR28], idesc[UR29], UPT ;  /* 0x00ff1c0e1b0079ea */ /* 0x0001e2000b80001a */
[----:B------:R-:W-:Y:S05]  /*89c0*/  @!P4 BRA `(.L_x_13) ;  /* 0x000000000018c947 */ /* 0x000fea0003800000 */
[----:B------:R-:W-:Y:S01]  /*89d0*/  IMAD.MOV.U32 R13, RZ, RZ, RZ ;  /* 0x000000ffff0d7224 */ /* 0x000fe200078e00ff */
[----:B0-----:R-:W-:-:S04]  /*89e0*/  R2UR UR10, R12 ;  /* 0x000000000c0a72ca */ /* 0x001fc800000e0000 */
[----:B------:R-:W-:-:S13]  /*89f0*/  R2UR UR11, R13 ;  /* 0x000000000d0b72ca */ /* 0x000fda00000e0000 */
[----:B------:R-:W-:Y:S02]  /*8a00*/  UMOV UR10, UR10 ;  /* 0x0000000a000a7c82 */ /* 0x000fe40008000000 */
[----:B------:R1:W-:Y:S01]  /*8a10*/  UTCBAR [UR10], URZ ;  /* 0x000000ff0a0073e9 */ /* 0x0003e200080000ff */
[----:B------:R-:W-:Y:S02]  /*8a20*/  NOP ;  /* 0x0000000000007918 */ /* 0x000fe40000000000 */
.L_x_13:
[----:B01----:R-:W-:Y:S05]  /*8a30*/  BSYNC.RECONVERGENT B0 ;  /* 0x0000000000007941 */ /* 0x003fea0003800200 */
.L_x_12:
[----:B------:R-:W-:Y:S05]  /*8a40*/  BRA `(.L_x_14) ;  /* 0x0000000000087947 */ /* 0x000fea0003800000 */
.L_x_11:
[----:B------:R-:W-:-:S13]  /*8a50*/  ISETP.GE.AND P4, PT, R252, RZ, PT ;  /* 0x000000fffc00720c */ /* 0x000fda0003f86270 */
[----:B------:R-:W-:Y:S05]  /*8a60*/  @!P4 BRA `(.L_x_15) ;  /* 0x000000500014c947 */ /* 0x000fea0003800000 */
.L_x_14:
[----:B------:R-:W-:Y:S01]  /*8a70*/  SHF.R.U32.HI R138, RZ, 0x4, R138 ;  /* 0x00000004ff8a7819 */ /* 0x000fe2000001168a */
[----:B------:R-:W-:Y:S02]  /*8a80*/  IMAD.MOV.U32 R3, RZ, RZ, RZ ;  /* 0x000000ffff037224 */ /* 0x000fe400078e00ff */
[----:B------:R-:W-:Y:S01]  /*8a90*/  HFMA2 R141, -RZ, RZ, 0, 0 ;  /* 0x00000000ff8d7431 */ /* 0x000fe200000001ff */
[----:B------:R-:W-:Y:S01]  /*8aa0*/  ISETP.NE.U32.AND P4, PT, R133, RZ, PT ;  /* 0x000000ff8500720c */ /* 0x000fe20003f85070 */
[----:B------:R-:W-:Y:S01]  /*8ab0*/  IMAD.MOV.U32 R13, RZ, RZ, RZ ;  /* 0x000000ffff0d7224 */ /* 0x000fe200078e00ff */
[----:B------:R-:W-:Y:S01]  /*8ac0*/  SGXT.U32 R2, R138, 0xe ;  /* 0x0000000e8a02781a */ /* 0x000fe20000000000 */
[----:B------:R-:W-:Y:S02]  /*8ad0*/  IMAD.MOV.U32 R138, RZ, RZ, -0x20 ;  /* 0xffffffe0ff8a7424 */ /* 0x000fe400078e00ff */
[----:B------:R-:W-:Y:S02]  /*8ae0*/  IMAD.MOV.U32 R139, RZ, RZ, -0x1 ;  /* 0xffffffffff8b7424 */ /* 0x000fe400078e00ff */
[----:B------:R0:W-:Y:S02]  /*8af0*/  STL [R1+0x160], R2 ;  /* 0x0001600201007387 */ /* 0x0001e40000100800 */
[----:B0-----:R-:W-:-:S04]  /*8b00*/  IADD3 R2, P5, PT, R2, 0x2, RZ ;  /* 0x0000000202027810 */ /* 0x001fc80007fbe0ff */
[----:B------:R-:W-:Y:S01]  /*8b10*/  R2UR UR10, R2 ;  /* 0x00000000020a72ca */ /* 0x000fe200000e0000 */
[----:B------:R-:W-:Y:S01]  /*8b20*/  IMAD.U32 R2, RZ, RZ, UR4 ;  /* 0x00000004ff027e24 */ /* 0x000fe2000f8e00ff */
[----:B------:R-:W-:-:S04]  /*8b30*/  IADD3.X R3, PT, PT, R3, 0x40004040, RZ, P5, !PT ;  /* 0x4000404003037810 */ /* 0x000fc80002ffe4ff */
[----:B------:R-:W-:Y:S02]  /*8b40*/  SHF.R.U32.HI R2, RZ, 0x4, R2 ;  /* 0x00000004ff027819 */ /* 0x000fe40000011602 */
[----:B------:R-:W-:Y:S01]  /*8b50*/  R2UR UR11, R3 ;  /* 0x00000000030b72ca */ /* 0x000fe200000e0000 */
[----:B------:R-:W-:Y:S01]  /*8b60*/  IMAD.MOV.U32 R3, RZ, RZ, RZ ;  /* 0x000000ffff037224 */ /* 0x000fe200078e00ff */
[----:B------:R-:W-:-:S04]  /*8b70*/  SGXT.U32 R4, R2, 0xe ;  /* 0x0000000e0204781a */ /* 0x000fc80000000000 */
[----:B------:R-:W-:Y:S01]  /*8b80*/  IADD3 R5, P5, PT, R4, 0x80, RZ ;  /* 0x0000008004057810 */ /* 0x000fe20007fbe0ff */
[----:B------:R0:W-:Y:S03]  /*8b90*/  STL [R1+0x15c], R4 ;  /* 0x00015c0401007387 */ /* 0x0001e60000100800 */
[----:B------:R-:W-:Y:S02]  /*8ba0*/  IADD3.X R3, PT, PT, R3, 0x40004040, RZ, P5, !PT ;  /* 0x4000404003037810 */ /* 0x000fe40002ffe4ff */
[C---:B------:R-:W-:Y:S01]  /*8bb0*/  IADD3 R2, P5, PT, R5.reuse, 0x80, RZ ;  /* 0x0000008005027810 */ /* 0x040fe20007fbe0ff */
[----:B------:R-:W-:Y:S01]  /*8bc0*/  UIADD3.64 UR72, UPT, UPT, UR10, 0x2, URZ ;  /* 0x000000020a487897 */ /* 0x000fe2000fffe0ff */
[----:B------:R-:W-:Y:S02]  /*8bd0*/  R2UR UR70, R5 ;  /* 0x00000000054672ca */ /* 0x000fe400000e0000 */
[----:B------:R-:W-:-:S02]  /*8be0*/  R2UR UR12, R2 ;  /* 0x00000000020c72ca */ /* 0x000fc400000e0000 */
[----:B------:R-:W-:Y:S01]  /*8bf0*/  IADD3.X R2, PT, PT, R3, RZ, RZ, P5, !PT ;  /* 0x000000ff03027210 */ /* 0x000fe20002ffe4ff */
[----:B------:R-:W-:Y:S01]  /*8c00*/  IMAD.U32 R208, RZ, RZ, UR72 ;  /* 0x00000048ffd07e24 */ /* 0x000fe2000f8e00ff */
[C---:B0-----:R-:W-:Y:S01]  /*8c10*/  IADD3 R4, P5, PT, R5.reuse, 0x100, RZ ;  /* 0x0000010005047810 */ /* 0x041fe20007fbe0ff */
[----:B------:R-:W-:Y:S01]  /*8c20*/  IMAD.U32 R209, RZ, RZ, UR73 ;  /* 0x00000049ffd17e24 */ /* 0x000fe2000f8e00ff */
[----:B------:R-:W-:Y:S01]  /*8c30*/  R2UR UR13, R2 ;  /* 0x00000000020d72ca */ /* 0x000fe200000e0000 */
[----:B------:R-:W-:Y:S01]  /*8c40*/  UIADD3.64 UR72, UPT, UPT, UR10, 0xfe, URZ ;  /* 0x000000fe0a487897 */ /* 0x000fe2000fffe0ff */
[----:B------:R-:W-:Y:S01]  /*8c50*/  R2UR UR76, R4 ;  /* 0x00000000044c72ca */ /* 0x000fe200000e0000 */
[--C-:B------:R-:W-:Y:S01]  /*8c60*/  IMAD.X R2, RZ, RZ, R3.reuse, P5 ;  /* 0x000000ffff027224 */ /* 0x100fe200028e0603 */
[----:B------:R-:W-:Y:S02]  /*8c70*/  IADD3 R4, P5, PT, R5, 0x180, RZ ;  /* 0x0000018005047810 */ /* 0x000fe40007fbe0ff */
[----:B------:R-:W-:Y:S01]  /*8c80*/  R2UR UR71, R3 ;  /* 0x00000000034772ca */ /* 0x000fe200000e0000 */
[----:B------:R-:W-:Y:S01]  /*8c90*/  IMAD.U32 R146, RZ, RZ, UR12 ;  /* 0x0000000cff927e24 */ /* 0x000fe2000f8e00ff */
[----:B------:R-:W-:Y:S01]  /*8ca0*/  R2UR UR77, R2 ;  /* 0x00000000024d72ca */ /* 0x000fe200000e0000 */
[--C-:B------:R-:W-:Y:S01]  /*8cb0*/  IMAD.X R2, RZ, RZ, R3.reuse, P5 ;  /* 0x000000ffff027224 */ /* 0x100fe200028e0603 */
[----:B------:R-:W-:Y:S01]  /*8cc0*/  R2UR UR12, R4 ;  /* 0x00000000040c72ca */ /* 0x000fe200000e0000 */
[----:B------:R-:W-:Y:S01]  /*8cd0*/  IMAD.U32 R204, RZ, RZ, UR72 ;  /* 0x00000048ffcc7e24 */ /* 0x000fe2000f8e00ff */
[C---:B------:R-:W-:Y:S01]  /*8ce0*/  IADD3 R4, P5, PT, R5.reuse, 0x200, RZ ;  /* 0x0000020005047810 */ /* 0x040fe20007fbe0ff */
[----:B------:R-:W-:Y:S01]  /*8cf0*/  IMAD.U32 R147, RZ, RZ, UR13 ;  /* 0x0000000dff937e24 */ /* 0x000fe2000f8e00ff */
[----:B------:R-:W-:Y:S01]  /*8d00*/  R2UR UR13, R2 ;  /* 0x00000000020d72ca */ /* 0x000fe200000e0000 */
[----:B------:R-:W-:Y:S01]  /*8d10*/  IMAD.U32 R205, RZ, RZ, UR73 ;  /* 0x00000049ffcd7e24 */ /* 0x000fe2000f8e00ff */
[----:B------:R-:W-:Y:S01]  /*8d20*/  R2UR UR14, R4 ;  /* 0x00000000040e72ca */ /* 0x000fe200000e0000 */
[--C-:B------:R-:W-:Y:S01]  /*8d30*/  IMAD.X R2, RZ, RZ, R3.reuse, P5 ;  /* 0x000000ffff027224 */ /* 0x100fe200028e0603 */
[C---:B------:R-:W-:Y:S01]  /*8d40*/  IADD3 R4, P5, PT, R5.reuse, 0x280, RZ ;  /* 0x0000028005047810 */ /* 0x040fe20007fbe0ff */
[----:B------:R-:W-:Y:S01]  /*8d50*/  IMAD.U32 R149, RZ, RZ, UR71 ;  /* 0x00000047ff957e24 */ /* 0x000fe2000f8e00ff */
[----:B------:R-:W-:Y:S01]  /*8d60*/  MOV R148, UR70 ;  /* 0x0000004600947c02 */ /* 0x000fe20008000f00 */
[----:B------:R-:W-:Y:S01]  /*8d70*/  UIADD3.64 UR70, UPT, UPT, UR10, 0x4, URZ ;  /* 0x000000040a467897 */ /* 0x000fe2000fffe0ff */
[----:B------:R-:W-:Y:S01]  /*8d80*/  R2UR UR15, R2 ;  /* 0x00000000020f72ca */ /* 0x000fe200000e0000 */
[--C-:B------:R-:W-:Y:S01]  /*8d90*/  IMAD.X R2, RZ, RZ, R3.reuse, P5 ;  /* 0x000000ffff027224 */ /* 0x100fe200028e0603 */
[----:B------:R-:W-:Y:S01]  /*8da0*/  R2UR UR16, R4 ;  /* 0x00000000041072ca */ /* 0x000fe200000e0000 */
[----:B------:R-:W-:Y:S01]  /*8db0*/  UIADD3.64 UR72, UPT, UPT, UR10, 0x102, URZ ;  /* 0x000001020a487897 */ /* 0x000fe2000fffe0ff */
[----:B------:R-:W-:Y:S01]  /*8dc0*/  IADD3 R4, P5, PT, R5, 0x300, RZ ;  /* 0x0000030005047810 */ /* 0x000fe20007fbe0ff */
[----:B------:R-:W-:Y:S01]  /*8dd0*/  IMAD.U32 R206, RZ, RZ, UR70 ;  /* 0x00000046ffce7e24 */ /* 0x000fe2000f8e00ff */
[----:B------:R-:W-:Y:S01]  /*8de0*/  R2UR UR17, R2 ;  /* 0x00000000021172ca */ /* 0x000fe200000e0000 */
[----:B------:R-:W-:Y:S01]  /*8df0*/  IMAD.U32 R207, RZ, RZ, UR71 ;  /* 0x00000047ffcf7e24 */ /* 0x000fe2000f8e00ff */
[----:B------:R-:W-:Y:S01]  /*8e00*/  R2UR UR18, R4 ;  /* 0x00000000041272ca */ /* 0x000fe200000e0000 */
[----:B------:R-:W-:Y:S01]  /*8e10*/  UIADD3.64 UR70, UPT, UPT, UR10, 0x100, URZ ;  /* 0x000001000a467897 */ /* 0x000fe2000fffe0ff */
[----:B------:R-:W-:Y:S01]  /*8e20*/  IADD3.X R2, PT, PT, R3, RZ, RZ, P5, !PT ;  /* 0x000000ff03027210 */ /* 0x000fe20002ffe4ff */
        /* <DEDUP_REMOVED lines=8> */
[----:B------:R-:W-:Y:S01]  /*8eb0*/  UIADD3.64 UR72, UPT, UPT, UR10, 0x1fe, URZ ;  /* 0x000001fe0a487897 */ /* 0x000fe2000fffe0ff */
[----:B------:R-:W-:Y:S01]  /*8ec0*/  MOV R202, UR70 ;  /* 0x0000004600ca7c02 */ /* 0x000fe20008000f00 */
[----:B------:R-:W-:Y:S01]  /*8ed0*/  UIADD3.64 UR70, UPT, UPT, UR10, 0x104, URZ ;  /* 0x000001040a467897 */ /* 0x000fe2000fffe0ff */
        /* <DEDUP_REMOVED lines=21> */
[----:B------:R-:W-:Y:S01]  /*9030*/  UIADD3.64 UR70, UPT, UPT, UR10, 0x204, URZ ;  /* 0x000002040a467897 */ /* 0x000fe2000fffe0ff */
[----:B------:R-:W-:Y:S01]  /*9040*/  R2UR UR28, R4 ;  /* 0x00000000041c72ca */ /* 0x000fe200000e0000 */
[----:B------:R-:W-:Y:S01]  /*9050*/  IMAD.X R2, RZ, RZ, R3, P5 ;  /* 0x000000ffff027224 */ /* 0x000fe200028e0603 */
[----:B------:R-:W-:Y:S01]  /*9060*/  IADD3 R4, P5, PT, R5, 0x600, RZ ;  /* 0x0000060005047810 */ /* 0x000fe20007fbe0ff */
[----:B------:R-:W-:-:S02]  /*9070*/  IMAD.U32 R192, RZ, RZ, UR72 ;  /* 0x00000048ffc07e24 */ /* 0x000fc4000f8e00ff */
[----:B------:R-:W-:Y:S01]  /*9080*/  IMAD.U32 R193, RZ, RZ, UR73 ;  /* 0x00000049ffc17e24 */ /* 0x000fe2000f8e00ff */
[----:B------:R-:W-:Y:S01]  /*9090*/  R2UR UR29, R2 ;  /* 0x00000000021d72ca */ /* 0x000fe200000e0000 */
[----:B------:R-:W-:Y:S01]  /*90a0*/  IMAD.X R2, RZ, RZ, R3, P5 ;  /* 0x000000ffff027224 */ /* 0x000fe200028e0603 */
[----:B------:R-:W-:Y:S01]  /*90b0*/  R2UR UR30, R4 ;  /* 0x00000000041e72ca */ /* 0x000fe200000e0000 */
[----:B------:R-:W-:Y:S01]  /*90c0*/  IMAD.U32 R190, RZ, RZ, UR70 ;  /* 0x00000046ffbe7e24 */ /* 0x000fe2000f8e00ff */
[----:B------:R-:W-:Y:S01]  /*90d0*/  IADD3 R4, P5, PT, R5, 0x680, RZ ;  /* 0x0000068005047810 */ /* 0x000fe20007fbe0ff */
[----:B------:R-:W-:Y:S01]  /*90e0*/  IMAD.U32 R191, RZ, RZ, UR71 ;  /* 0x00000047ffbf7e24 */ /* 0x000fe2000f8e00ff */
[----:B------:R-:W-:Y:S01]  /*90f0*/  R2UR UR31, R2 ;  /* 0x00000000021f72ca */ /* 0x000fe200000e0000 */
[----:B------:R-:W-:Y:S01]  /*9100*/  UIADD3.64 UR72, UPT, UPT, UR10, 0x2fe, URZ ;  /* 0x000002fe0a487897 */ /* 0x000fe2000fffe0ff */
[----:B------:R-:W-:Y:S01]  /*9110*/  R2UR UR32, R4 ;  /* 0x00000000042072ca */ /* 0x000fe200000e0000 */
[----:B------:R-:W-:Y:S01]  /*9120*/  UIADD3.64 UR70, UPT, UPT, UR10, 0x300, URZ ;  /* 0x000003000a467897 */ /* 0x000fe2000fffe0ff */
[----:B------:R-:W-:-:S02]  /*9130*/  IADD3.X R2, PT, PT, R3, RZ, RZ, P5, !PT ;  /* 0x000000ff03027210 */ /* 0x000fc40002ffe4ff */
        /* <DEDUP_REMOVED lines=36> */
[----:B------:R-:W-:Y:S01]  /*9380*/  UIADD3.64 UR72, UPT, UPT, UR10, 0x402, URZ ;  /* 0x000004020a487897 */ /* 0x000fe2000fffe0ff */
[----:B------:R-:W-:Y:S01]  /*9390*/  IMAD.U32 R179, RZ, RZ, UR71 ;  /* 0x00000047ffb37e24 */ /* 0x000fe2000f8e00ff */
[----:B------:R-:W-:Y:S01]  /*93a0*/  R2UR UR43, R2 ;  /* 0x00000000022b72ca */ /* 0x000fe200000e0000 */
[----:B------:R-:W-:Y:S01]  /*93b0*/  IMAD.X R2, RZ, RZ, R3, P5 ;  /* 0x000000ffff027224 */ /* 0x000fe200028e0603 */
[----:B------:R-:W-:Y:S01]  /*93c0*/  R2UR UR44, R4 ;  /* 0x00000000042c72ca */ /* 0x000fe200000e0000 */
[----:B------:R-:W-:Y:S01]  /*93d0*/  UIADD3.64 UR70, UPT, UPT, UR10, 0x404, URZ ;  /* 0x000004040a467897 */ /* 0x000fe2000fffe0ff */
[----:B------:R-:W-:Y:S01]  /*93e0*/  IADD3 R4, P5, PT, R5, 0xa00, RZ ;  /* 0x00000a0005047810 */ /* 0x000fe20007fbe0ff */
[----:B------:R-:W-:Y:S01]  /*93f0*/  IMAD.U32 R176, RZ, RZ, UR72 ;  /* 0x00000048ffb07e24 */ /* 0x000fe2000f8e00ff */
[----:B------:R-:W-:Y:S01]  /*9400*/  R2UR UR45, R2 ;  /* 0x00000000022d72ca */ /* 0x000fe200000e0000 */
[----:B------:R-:W-:Y:S01]  /*9410*/  IMAD.U32 R177, RZ, RZ, UR73 ;  /* 0x00000049ffb17e24 */ /* 0x000fe2000f8e00ff */
[----:B------:R-:W-:Y:S01]  /*9420*/  R2UR UR46, R4 ;  /* 0x00000000042e72ca */ /* 0x000fe200000e0000 */
[----:B------:R-:W-:Y:S01]  /*9430*/  IMAD.U32 R175, RZ, RZ, UR71 ;  /* 0x00000047ffaf7e24 */ /* 0x000fe2000f8e00ff */
[----:B------:R-:W-:Y:S01]  /*9440*/  IADD3.X R2, PT, PT, R3, RZ, RZ, P5, !PT ;  /* 0x000000ff03027210 */ /* 0x000fe20002ffe4ff */
[----:B------:R-:W-:Y:S01]  /*9450*/  UIADD3.64 UR72, UPT, UPT, UR10, 0x4fe, URZ ;  /* 0x000004fe0a487897 */ /* 0x000fe2000fffe0ff */
[----:B------:R-:W-:-:S02]  /*9460*/  IADD3 R4, P5, PT, R5, 0xa80, RZ ;  /* 0x00000a8005047810 */ /* 0x000fc40007fbe0ff */
[----:B------:R-:W-:Y:S02]  /*9470*/  R2UR UR47, R2 ;  /* 0x00000000022f72ca */ /* 0x000fe400000e0000 */
        /* <DEDUP_REMOVED lines=15> */
[----:B------:R-:W-:Y:S01]  /*9570*/  IMAD.X R2, RZ, RZ, R3, P5 ;  /* 0x000000ffff027224 */ /* 0x000fe200028e0603 */
[----:B------:R-:W-:Y:S01]  /*9580*/  IADD3 R4, P5, PT, R5, 0xc00, RZ ;  /* 0x00000c0005047810 */ /* 0x000fe20007fbe0ff */
[----:B------:R-:W-:-:S02]  /*9590*/  UIADD3.64 UR72, UPT, UPT, UR10, 0x502, URZ ;  /* 0x000005020a487897 */ /* 0x000fc4000fffe0ff */
        /* <DEDUP_REMOVED lines=16> */
[----:B------:R-:W-:Y:S01]  /*96a0*/  IMAD.X R2, RZ, RZ, R3, P5 ;  /* 0x000000ffff027224 */ /* 0x000fe200028e0603 */
[----:B------:R-:W-:Y:S01]  /*96b0*/  R2UR UR58, R4 ;  /* 0x00000000043a72ca */ /* 0x000fe200000e0000 */
[----:B------:R-:W-:Y:S01]  /*96c0*/  IMAD.U32 R162, RZ, RZ, UR70 ;  /* 0x00000046ffa27e24 */ /* 0x000fe2000f8e00ff */
        /* <DEDUP_REMOVED lines=8> */
[----:B------:R-:W-:Y:S01]  /*9750*/  IADD3 R4, P5, PT, R5, 0xe00, RZ ;  /* 0x00000e0005047810 */ /* 0x000fe20007fbe0ff */
[----:B------:R-:W-:Y:S01]  /*9760*/  UIADD3.64 UR70, UPT, UPT, UR10, 0x604, URZ ;  /* 0x000006040a467897 */ /* 0x000fe2000fffe0ff */
[----:B------:R-:W-:-:S02]  /*9770*/  R2UR UR61, R2 ;  /* 0x00000000023d72ca */ /* 0x000fc400000e0000 */
[----:B------:R-:W-:Y:S01]  /*9780*/  R2UR UR62, R4 ;  /* 0x00000000043e72ca */ /* 0x000fe200000e0000 */
[--C-:B------:R-:W-:Y:S01]  /*9790*/  IMAD.X R2, RZ, RZ, R3.reuse, P5 ;  /* 0x000000ffff027224 */ /* 0x100fe200028e0603 */
[C---:B------:R-:W-:Y:S01]  /*97a0*/  IADD3 R4, P5, PT, R5.reuse, 0xe80, RZ ;  /* 0x00000e8005047810 */ /* 0x040fe20007fbe0ff */
[----:B------:R-:W-:Y:S01]  /*97b0*/  IMAD.U32 R161, RZ, RZ, UR73 ;  /* 0x00000049ffa17e24 */ /* 0x000fe2000f8e00ff */
[----:B------:R-:W-:Y:S01]  /*97c0*/  MOV R160, UR72 ;  /* 0x0000004800a07c02 */ /* 0x000fe20008000f00 */
[----:B------:R-:W-:Y:S01]  /*97d0*/  IMAD.U32 R158, RZ, RZ, UR70 ;  /* 0x00000046ff9e7e24 */ /* 0x000fe2000f8e00ff */
[----:B------:R-:W-:Y:S01]  /*97e0*/  R2UR UR64, R4 ;  /* 0x00000000044072ca */ /* 0x000fe200000e0000 */
[----:B------:R-:W-:Y:S01]  /*97f0*/  VIADD R4, R6, 0x20000 ;  /* 0x0002000006047836 */ /* 0x000fe20000000000 */
[----:B------:R-:W-:Y:S01]  /*9800*/  R2UR UR63, R2 ;  /* 0x00000000023f72ca */ /* 0x000fe200000e0000 */
[--C-:B------:R-:W-:Y:S01]  /*9810*/  IMAD.X R2, RZ, RZ, R3.reuse, P5 ;  /* 0x000000ffff027224 */ /* 0x100fe200028e0603 */
[----:B------:R-:W-:Y:S01]  /*9820*/  IADD3 R5, P5, PT, R5, 0xf00, RZ ;  /* 0x00000f0005057810 */ /* 0x000fe20007fbe0ff */
[----:B------:R-:W-:Y:S01]  /*9830*/  IMAD.U32 R159, RZ, RZ, UR71 ;  /* 0x00000047ff9f7e24 */ /* 0x000fe2000f8e00ff */
[----:B------:R-:W-:Y:S01]  /*9840*/  SHF.R.U32.HI R4, RZ, 0x4, R4 ;  /* 0x00000004ff047819 */ /* 0x000fe20000011604 */
[----:B------:R-:W-:Y:S01]  /*9850*/  UIADD3.64 UR72, UPT, UPT, UR10, 0x6fe, URZ ;  /* 0x000006fe0a487897 */ /* 0x000fe2000fffe0ff */
[----:B------:R-:W-:Y:S01]  /*9860*/  R2UR UR65, R2 ;  /* 0x00000000024172ca */ /* 0x000fe200000e0000 */
[----:B------:R-:W-:Y:S01]  /*9870*/  UIADD3.64 UR70, UPT, UPT, UR10, 0x700, URZ ;  /* 0x000007000a467897 */ /* 0x000fe2000fffe0ff */
[----:B------:R-:W-:Y:S01]  /*9880*/  SGXT.U32 R6, R4, 0xe ;  /* 0x0000000e0406781a */ /* 0x000fe20000000000 */
[----:B------:R-:W-:Y:S01]  /*9890*/  IMAD.MOV.U32 R4, RZ, RZ, RZ ;  /* 0x000000ffff047224 */ /* 0x000fe200078e00ff */
[----:B------:R-:W-:Y:S01]  /*98a0*/  R2UR UR66, R5 ;  /* 0x00000000054272ca */ /* 0x000fe200000e0000 */
[----:B------:R-:W-:Y:S01]  /*98b0*/  IMAD.X R3, RZ, RZ, R3, P5 ;  /* 0x000000ffff037224 */ /* 0x000fe200028e0603 */
[----:B------:R-:W-:Y:S01]  /*98c0*/  IADD3 R2, P6, PT, R6, 0x2, RZ ;  /* 0x0000000206027810 */ /* 0x000fe20007fde0ff */
[----:B------:R0:W-:Y:S01]  /*98d0*/  STL [R1+0x158], R6 ;  /* 0x0001580601007387 */ /* 0x0001e20000100800 */
[----:B------:R-:W-:Y:S01]  /*98e0*/  IMAD.U32 R156, RZ, RZ, UR72 ;  /* 0x00000048ff9c7e24 */ /* 0x000fe2000f8e00ff */
[----:B------:R-:W-:Y:S01]  /*98f0*/  MOV R155, UR71 ;  /* 0x00000047009b7c02 */ /* 0x000fe20008000f00 */
[----:B------:R-:W-:Y:S01]  /*9900*/  IMAD.U32 R157, RZ, RZ, UR73 ;  /* 0x00000049ff9d7e24 */ /* 0x000fe2000f8e00ff */
[----:B------:R-:W-:Y:S01]  /*9910*/  IADD3.X R4, PT, PT, R4, -0x7fffbfe0, RZ, P6, !PT ;  /* 0x8000402004047810 */ /* 0x000fe200037fe4ff */
[----:B------:R-:W-:Y:S01]  /*9920*/  IMAD.U32 R154, RZ, RZ, UR70 ;  /* 0x00000046ff9a7e24 */ /* 0x000fe2000f8e00ff */
[----:B------:R-:W-:Y:S01]  /*9930*/  R2UR UR68, R2 ;  /* 0x00000000024472ca */ /* 0x000fe200000e0000 */
[----:B------:R-:W-:Y:S01]  /*9940*/  UIADD3.64 UR72, UPT, UPT, UR10, 0x702, URZ ;  /* 0x000007020a487897 */ /* 0x000fe2000fffe0ff */
[----:B------:R-:W-:Y:S01]  /*9950*/  R2UR UR69, R4 ;  /* 0x00000000044572ca */ /* 0x000fe200000e0000 */
[----:B------:R-:W-:Y:S01]  /*9960*/  UIADD3.64 UR70, UPT, UPT, UR10, 0x704, URZ ;  /* 0x000007040a467897 */ /* 0x000fe2000fffe0ff */
[----:B0-----:R-:W0:Y:S01]  /*9970*/  LDC R6, c[0x0][0x3c4] ;  /* 0x0000f100ff067b82 */ /* 0x001e220000000800 */
[----:B------:R-:W-:Y:S01]  /*9980*/  IMAD.SHL.U32 R2, R140, 0x20, RZ ;  /* 0x000000208c027824 */ /* 0x000fe200078e00ff */
[----:B------:R-:W-:Y:S01]  /*9990*/  R2UR UR67, R3 ;  /* 0x00000000034372ca */ /* 0x000fe200000e0000 */
[----:B------:R-:W-:-:S02]  /*99a0*/  IMAD.MOV.U32 R140, RZ, RZ, 0x1 ;  /* 0x00000001ff8c7424 */ /* 0x000fc400078e00ff */
[----:B------:R-:W-:Y:S02]  /*99b0*/  IMAD.U32 R152, RZ, RZ, UR72 ;  /* 0x00000048ff987e24 */ /* 0x000fe4000f8e00ff */
[----:B------:R-:W-:Y:S02]  /*99c0*/  IMAD.U32 R153, RZ, RZ, UR73 ;  /* 0x00000049ff997e24 */ /* 0x000fe4000f8e00ff */
[----:B------:R-:W-:Y:S02]  /*99d0*/  IMAD.U32 R150, RZ, RZ, UR70 ;  /* 0x00000046ff967e24 */ /* 0x000fe4000f8e00ff */
[----:B------:R-:W-:Y:S01]  /*99e0*/  IMAD.U32 R151, RZ, RZ, UR71 ;  /* 0x00000047ff977e24 */ /* 0x000fe2000f8e00ff */
[----:B------:R-:W-:Y:S02]  /*99f0*/  UIADD3.64 UR72, UPT, UPT, UR68, 0x3fe, URZ ;  /* 0x000003fe44487897 */ /* 0x000fe4000fffe0ff */
[----:B------:R-:W-:Y:S01]  /*9a00*/  UIADD3.64 UR70, UPT, UPT, UR68, 0x400, URZ ;  /* 0x0000040044467897 */ /* 0x000fe2000fffe0ff */
[----:B0-----:R-:W-:-:S11]  /*9a10*/  IMAD.SHL.U32 R3, R6, 0x20, RZ ;  /* 0x0000002006037824 */ /* 0x001fd600078e00ff */
.L_x_20:
[----:B------:R-:W2:Y:S04]  /*9a20*/  LDL.64 R6, [R1+0x2f8] ;  /* 0x0002f80001067983 */ /* 0x000ea80000100a00 */
[----:B------:R-:W3:Y:S04]  /*9a30*/  LDL.64 R8, [R1+0x2f0] ;  /* 0x0002f00001087983 */ /* 0x000ee80000100a00 */
[----:B------:R-:W4:Y:S04]  /*9a40*/  LDL.64 R28, [R1+0x280] ;  /* 0x00028000011c7983 */ /* 0x000f280000100a00 */
[----:B------:R-:W5:Y:S04]  /*9a50*/  LDL.64 R26, [R1+0x210] ;  /* 0x00021000011a7983 */ /* 0x000f680000100a00 */
[----:B------:R-:W4:Y:S04]  /*9a60*/  LDL.64 R16, [R1+0x208] ;  /* 0x0002080001107983 */ /* 0x000f280000100a00 */
[----:B------:R-:W4:Y:S04]  /*9a70*/  LDL.64 R32, [R1+0x2e0] ;  /* 0x0002e00001207983 */ /* 0x000f280000100a00 */
[----:B------:R-:W4:Y:S04]  /*9a80*/  LDL.64 R18, [R1+0x278] ;  /* 0x0002780001127983 */ /* 0x000f280000100a00 */
[----:B------:R-:W4:Y:S04]  /*9a90*/  LDL.64 R30, [R1+0x268] ;  /* 0x00026800011e7983 */ /* 0x000f280000100a00 */
[----:B------:R-:W4:Y:S01]  /*9aa0*/  LDL.64 R20, [R1+0x200] ;  /* 0x0002000001147983 */ /* 0x000f220000100a00 */
[C---:B------:R-:W-:Y:S01]  /*9ab0*/  IMAD.WIDE R4, R3.reuse, 0x2, R136 ;  /* 0x0000000203047825 */ /* 0x040fe200078e0288 */
[----:B0-----:R-:W0:Y:S02]  /*9ac0*/  LDC R48, c[0x0][0x3c4] ;  /* 0x0000f100ff307b82 */ /* 0x001e240000000800 */
[----:B------:R-:W4:Y:S01]  /*9ad0*/  LDL.64 R36, [R1+0x1f8] ;  /* 0x0001f80001247983 */ /* 0x000f220000100a00 */
[----:B------:R-:W-:-:S03]  /*9ae0*/  IMAD.WIDE R10, R3, 0x2, R134 ;  /* 0x00000002030a7825 */ /* 0x000fc600078e0286 */
[----:B------:R-:W4:Y:S04]  /*9af0*/  LDL.64 R14, [R1+0x340] ;  /* 0x00034000010e7983 */ /* 0x000f280000100a00 */
[----:B------:R-:W4:Y:S04]  /*9b00*/  LDL.64 R22, [R1+0x270] ;  /* 0x0002700001167983 */ /* 0x000f280000100a00 */
[----:B------:R-:W4:Y:S04]  /*9b10*/  LDL.64 R24, [R1+0x2e8] ;  /* 0x0002e80001187983 */ /* 0x000f280000100a00 */
[----:B------:R-:W4:Y:S04]  /*9b20*/  LDG.E.U16 R4, desc[UR8][R4.64] ;  /* 0x0000000804047981 */ /* 0x000f28000c1e1500 */
[----:B------:R-:W4:Y:S04]  /*9b30*/  LDL.64 R40, [R1+0x2d0] ;  /* 0x0002d00001287983 */ /* 0x000f280000100a00 */
[----:B------:R-:W4:Y:S04]  /*9b40*/  LDL.64 R38, [R1+0x258] ;  /* 0x0002580001267983 */ /* 0x000f280000100a00 */
[----:B------:R5:W4:Y:S04]  /*9b50*/  LDG.E.U16 R5, desc[UR8][R10.64] ;  /* 0x000000080a057981 */ /* 0x000b28000c1e1500 */
[----:B------:R-:W4:Y:S04]  /*9b60*/  LDL.64 R46, [R1+0x2c8] ;  /* 0x0002c800012e7983 */ /* 0x000f280000100a00 */
        /* <DEDUP_REMOVED lines=25> */
[----:B------:R-:W4:Y:S01]  /*9d00*/  LDL.64 R80, [R1+0x180] ;  /* 0x0001800001507983 */ /* 0x000f220000100a00 */
[----:B--2---:R-:W-:-:S04]  /*9d10*/  IMAD.WIDE R6, R3, 0x2, R6 ;  /* 0x0000000203067825 */ /* 0x004fc800078e0206 */
[C---:B---3--:R-:W-:Y:S02]  /*9d20*/  IMAD.WIDE R8, R3.reuse, 0x2, R8 ;  /* 0x0000000203087825 */ /* 0x048fe400078e0208 */
[----:B------:R-:W2:Y:S02]  /*9d30*/  LDG.E.U16 R6, desc[UR8][R6.64] ;  /* 0x0000000806067981 */ /* 0x000ea4000c1e1500 */
[C---:B-----5:R-:W-:Y:S02]  /*9d40*/  IMAD.WIDE R10, R3.reuse, 0x2, R26 ;  /* 0x00000002030a7825 */ /* 0x060fe400078e021a */
[----:B------:R-:W3:Y:S04]  /*9d50*/  LDL.64 R26, [R1+0x260] ;  /* 0x00026000011a7983 */ /* 0x000ee80000100a00 */
[----:B------:R1:W5:Y:S01]  /*9d60*/  LDG.E.U16 R7, desc[UR8][R8.64] ;  /* 0x0000000808077981 */ /* 0x000362000c1e1500 */
[----:B----4-:R-:W-:-:S03]  /*9d70*/  IMAD.WIDE R16, R3, 0x2, R16 ;  /* 0x0000000203107825 */ /* 0x010fc600078e0210 */
[----:B------:R-:W4:Y:S01]  /*9d80*/  LDG.E.U16 R10, desc[UR8][R10.64] ;  /* 0x000000080a0a7981 */ /* 0x000f22000c1e1500 */
[----:B-1----:R-:W-:-:S03]  /*9d90*/  IMAD.WIDE R8, R3, 0x2, R28 ;  /* 0x0000000203087825 */ /* 0x002fc600078e021c */
[----:B------:R-:W2:Y:S04]  /*9da0*/  LDL.64 R28, [R1+0x2d8] ;  /* 0x0002d800011c7983 */ /* 0x000ea80000100a00 */
[----:B------:R1:W4:Y:S01]  /*9db0*/  LDG.E.U16 R11, desc[UR8][R16.64] ;  /* 0x00000008100b7981 */ /* 0x000322000c1e1500 */
[----:B------:R-:W-:-:S03]  /*9dc0*/  IMAD.WIDE R18, R3, 0x2, R18 ;  /* 0x0000000203127825 */ /* 0x000fc600078e0212 */
[----:B------:R-:W4:Y:S01]  /*9dd0*/  LDG.E.U16 R8, desc[UR8][R8.64] ;  /* 0x0000000808087981 */ /* 0x000f22000c1e1500 */
[----:B-1----:R-:W-:-:S03]  /*9de0*/  IMAD.WIDE R16, R3, 0x2, R32 ;  /* 0x0000000203107825 */ /* 0x002fc600078e0220 */
[----:B------:R-:W4:Y:S04]  /*9df0*/  LDL.64 R32, [R1+0x338] ;  /* 0x0003380001207983 */ /* 0x000f280000100a00 */
[----:B------:R1:W5:Y:S01]  /*9e00*/  LDG.E.U16 R9, desc[UR8][R18.64] ;  /* 0x0000000812097981 */ /* 0x000362000c1e1500 */
[----:B------:R-:W-:-:S03]  /*9e10*/  IMAD.WIDE R20, R3, 0x2, R20 ;  /* 0x0000000203147825 */ /* 0x000fc600078e0214 */
[----:B------:R-:W5:Y:S01]  /*9e20*/  LDG.E.U16 R16, desc[UR8][R16.64] ;  /* 0x0000000810107981 */ /* 0x000f62000c1e1500 */
[----:B-1----:R-:W-:-:S03]  /*9e30*/  IMAD.WIDE R18, R3, 0x2, R30 ;  /* 0x0000000203127825 */ /* 0x002fc600078e021e */
[----:B------:R-:W5:Y:S04]  /*9e40*/  LDL.64 R30, [R1+0x2c0] ;  /* 0x0002c000011e7983 */ /* 0x000f680000100a00 */
[----:B------:R-:W5:Y:S04]  /*9e50*/  LDG.E.U16 R18, desc[UR8][R18.64] ;  /* 0x0000000812127981 */ /* 0x000f68000c1e1500 */
[----:B------:R1:W5:Y:S02]  /*9e60*/  LDG.E.U16 R19, desc[UR8][R20.64] ;  /* 0x0000000814137981 */ /* 0x000364000c1e1500 */
[----:B-1----:R-:W-:-:S02]  /*9e70*/  IMAD.WIDE R20, R3, 0x2, R36 ;  /* 0x0000000203147825 */ /* 0x002fc400078e0224 */
[----:B------:R-:W5:Y:S02]  /*9e80*/  LDL.64 R36, [R1+0x1d8] ;  /* 0x0001d80001247983 */ /* 0x000f640000100a00 */
[C---:B------:R-:W-:Y:S02]  /*9e90*/  IMAD.WIDE R14, R3.reuse, 0x2, R14 ;  /* 0x00000002030e7825 */ /* 0x040fe400078e020e */
[----:B------:R-:W5:Y:S02]  /*9ea0*/  LDG.E.U16 R20, desc[UR8][R20.64] ;  /* 0x0000000814147981 */ /* 0x000f64000c1e1500 */
[C---:B------:R-:W-:Y:S02]  /*9eb0*/  IMAD.WIDE R22, R3.reuse, 0x2, R22 ;  /* 0x0000000203167825 */ /* 0x040fe400078e0216 */
[----:B------:R-:W5:Y:S02]  /*9ec0*/  LDG.E.U16 R14, desc[UR8][R14.64] ;  /* 0x000000080e0e7981 */ /* 0x000f64000c1e1500 */
[----:B------:R-:W-:-:S02]  /*9ed0*/  IMAD.WIDE R24, R3, 0x2, R24 ;  /* 0x0000000203187825 */ /* 0x000fc400078e0218 */
[----:B------:R1:W5:Y:S04]  /*9ee0*/  LDG.E.U16 R17, desc[UR8][R22.64] ;  /* 0x0000000816117981 */ /* 0x000368000c1e1500 */
[----:B------:R0:W5:Y:S01]  /*9ef0*/  LDG.E.U16 R15, desc[UR8][R24.64] ;  /* 0x00000008180f7981 */ /* 0x000162000c1e1500 */
[----:B-1----:R-:W-:-:S03]  /*9f00*/  IMAD.WIDE R22, R3, 0x2, R40 ;  /* 0x0000000203167825 */ /* 0x002fc600078e0228 */
[----:B------:R-:W5:Y:S01]  /*9f10*/  LDL.64 R40, [R1+0x2b0] ;  /* 0x0002b00001287983 */ /* 0x000f620000100a00 */
[----:B0-----:R-:W-:-:S03]  /*9f20*/  IMAD.WIDE R24, R3, 0x2, R38 ;  /* 0x0000000203187825 */ /* 0x001fc600078e0226 */
[----:B------:R-:W5:Y:S04]  /*9f30*/  LDG.E.U16 R22, desc[UR8][R22.64] ;  /* 0x0000000816167981 */ /* 0x000f68000c1e1500 */
[----:B------:R-:W5:Y:S01]  /*9f40*/  LDL.64 R38, [R1+0x328] ;  /* 0x0003280001267983 */ /* 0x000f620000100a00 */
[----:B------:R-:W-:-:S03]  /*9f50*/  IMAD.WIDE R34, R3, 0x2, R34 ;  /* 0x0000000203227825 */ /* 0x000fc600078e0222 */
[----:B------:R-:W5:Y:S04]  /*9f60*/  LDG.E.U16 R24, desc[UR8][R24.64] ;  /* 0x0000000818187981 */ /* 0x000f68000c1e1500 */
[----:B------:R0:W5:Y:S02]  /*9f70*/  LDG.E.U16 R25, desc[UR8][R34.64] ;  /* 0x0000000822197981 */ /* 0x000164000c1e1500 */
[C---:B0-----:R-:W-:Y:S02]  /*9f80*/  IMAD.WIDE R34, R3.reuse, 0x2, R44 ;  /* 0x0000000203227825 */ /* 0x041fe400078e022c */
[----:B------:R-:W5:Y:S02]  /*9f90*/  LDL.64 R44, [R1+0x1d0] ;  /* 0x0001d000012c7983 */ /* 0x000f640000100a00 */
[----:B---3--:R-:W-:-:S05]  /*9fa0*/  IMAD.WIDE R26, R3, 0x2, R26 ;  /* 0x00000002031a7825 */ /* 0x008fca00078e021a */
[----:B------:R0:W3:Y:S01]  /*9fb0*/  LDG.E.U16 R23, desc[UR8][R26.64] ;  /* 0x000000081a177981 */ /* 0x0000e2000c1e1500 */
[----:B--2---:R-:W-:-:S05]  /*9fc0*/  IMAD.WIDE R28, R3, 0x2, R28 ;  /* 0x00000002031c7825 */ /* 0x004fca00078e021c */
[----:B------:R1:W2:Y:S01]  /*9fd0*/  LDG.E.U16 R21, desc[UR8][R28.64] ;  /* 0x000000081c157981 */ /* 0x0002a2000c1e1500 */
[----:B0-----:R-:W-:-:S03]  /*9fe0*/  IMAD.WIDE R26, R3, 0x2, R54 ;  /* 0x00000002031a7825 */ /* 0x001fc600078e0236 */
[----:B------:R-:W2:Y:S04]  /*9ff0*/  LDL.64 R54, [R1+0x240] ;  /* 0x0002400001367983 */ /* 0x000ea80000100a00 */
[----:B------:R-:W3:Y:S01]  /*a000*/  LDG.E.U16 R26, desc[UR8][R26.64] ;  /* 0x000000081a1a7981 */ /* 0x000ee2000c1e1500 */
[----:B-1----:R-:W-:-:S03]  /*a010*/  IMAD.WIDE R28, R3, 0x2, R46 ;  /* 0x00000002031c7825 */ /* 0x002fc600078e022e */
[----:B------:R-:W3:Y:S01]  /*a020*/  LDL.64 R46, [R1+0x238] ;  /* 0x00023800012e7983 */ /* 0x000ee20000100a00 */
[----:B----4-:R-:W-:-:S03]  /*a030*/  IMAD.WIDE R32, R3, 0x2, R32 ;  /* 0x0000000203207825 */ /* 0x010fc600078e0220 */
[----:B------:R-:W4:Y:S04]  /*a040*/  LDG.E.U16 R28, desc[UR8][R28.64] ;  /* 0x000000081c1c7981 */ /* 0x000f28000c1e1500 */
[----:B------:R0:W4:Y:S02]  /*a050*/  LDG.E.U16 R27, desc[UR8][R32.64] ;  /* 0x00000008201b7981 */ /* 0x000124000c1e1500 */
[C---:B0-----:R-:W-:Y:S02]  /*a060*/  IMAD.WIDE R32, R3.reuse, 0x2, R52 ;  /* 0x0000000203207825 */ /* 0x041fe400078e0234 */
[----:B------:R-:W4:Y:S04]  /*a070*/  LDL.64 R52, [R1+0x1c8] ;  /* 0x0001c80001347983 */ /* 0x000f280000100a00 */
[----:B------:R-:W4:Y:S01]  /*a080*/  LDG.E.U16 R32, desc[UR8][R32.64] ;  /* 0x0000000820207981 */ /* 0x000f22000c1e1500 */
[----:B-----5:R-:W-:-:S05]  /*a090*/  IMAD.WIDE R36, R3, 0x2, R36 ;  /* 0x0000000203247825 */ /* 0x020fca00078e0224 */
[----:B------:R0:W5:Y:S02]  /*a0a0*/  LDG.E.U16 R33, desc[UR8][R36.64] ;  /* 0x0000000824217981 */ /* 0x000164000c1e1500 */
[C---:B0-----:R-:W-:Y:S02]  /*a0b0*/  IMAD.WIDE R36, R3.reuse, 0x2, R56 ;  /* 0x0000000203247825 */ /* 0x041fe400078e0238 */
[----:B------:R-:W5:Y:S02]  /*a0c0*/  LDL.64 R56, [R1+0x2a0] ;  /* 0x0002a00001387983 */ /* 0x000f640000100a00 */
[C---:B------:R-:W-:Y:S02]  /*a0d0*/  IMAD.WIDE R30, R3.reuse, 0x2, R30 ;  /* 0x00000002031e7825 */ /* 0x040fe400078e021e */
[----:B------:R-:W5:Y:S04]  /*a0e0*/  LDG.E.U16 R36, desc[UR8][R36.64] ;  /* 0x0000000824247981 */ /* 0x000f68000c1e1500 */
[----:B------:R0:W5:Y:S02]  /*a0f0*/  LDG.E.U16 R29, desc[UR8][R30.64] ;  /* 0x000000081e1d7981 */ /* 0x000164000c1e1500 */
[----:B0-----:R-:W-:-:S02]  /*a100*/  IMAD.WIDE R30, R3, 0x2, R50 ;  /* 0x00000002031e7825 */ /* 0x001fc400078e0232 */
[----:B------:R-:W0:Y:S04]  /*a110*/  LDC R50, c[0x0][0x3c4] ;  /* 0x0000f100ff327b82 */ /* 0x000e280000000800 */
[----:B------:R-:W5:Y:S04]  /*a120*/  LDG.E.U16 R30, desc[UR8][R30.64] ;  /* 0x000000081e1e7981 */ /* 0x000f68000c1e1500 */
[----:B------:R1:W5:Y:S02]  /*a130*/  LDG.E.U16 R31, desc[UR8][R34.64] ;  /* 0x00000008221f7981 */ /* 0x000364000c1e1500 */
[----:B-1----:R-:W-:-:S02]  /*a140*/  IMAD.WIDE R34, R3, 0x2, R42 ;  /* 0x0000000203227825 */ /* 0x002fc400078e022a */
[----:B------:R-:W1:Y:S02]  /*a150*/  LDC R42, c[0x0][0x3c4] ;  /* 0x0000f100ff2a7b82 */ /* 0x000e640000000800 */
[C---:B------:R-:W-:Y:S02]  /*a160*/  IMAD.WIDE R40, R3.reuse, 0x2, R40 ;  /* 0x0000000203287825 */ /* 0x040fe400078e0228 */
[----:B------:R-:W5:Y:S02]  /*a170*/  LDG.E.U16 R34, desc[UR8][R34.64] ;  /* 0x0000000822227981 */ /* 0x000f64000c1e1500 */
[----:B------:R-:W-:Y:S02]  /*a180*/  IMAD.WIDE R38, R3, 0x2, R38 ;  /* 0x0000000203267825 */ /* 0x000fe400078e0226 */
[----:B------:R-:W5:Y:S02]  /*a190*/  LDG.E.U16 R37, desc[UR8][R40.64] ;  /* 0x0000000828257981 */ /* 0x000f64000c1e1500 */
[----:B------:R-:W-:-:S02]  /*a1a0*/  IMAD.SHL.U32 R48, R48, 0x2, RZ ;  /* 0x0000000230307824 */ /* 0x000fc400078e00ff */
[----:B------:R2:W5:Y:S01]  /*a1b0*/  LDG.E.U16 R35, desc[UR8][R38.64] ;  /* 0x0000000826237981 */ /* 0x000562000c1e1500 */
[----:B-1----:R-:W-:-:S04]  /*a1c0*/  IMAD.WIDE R42, R42, 0x2, R134 ;  /* 0x000000022a2a7825 */ /* 0x002fc800078e0286 */
[----:B------:R-:W-:-:S04]  /*a1d0*/  IMAD.WIDE R42, R3, 0x2, R42 ;  /* 0x00000002032a7825 */ /* 0x000fc800078e022a */
[----:B------:R-:W-:-:S04]  /*a1e0*/  IMAD.WIDE R44, R3, 0x2, R44 ;  /* 0x00000002032c7825 */ /* 0x000fc800078e022c */
[----:B--2---:R-:W-:-:S06]  /*a1f0*/  IMAD.WIDE R38, R3, 0x2, R54 ;  /* 0x0000000203267825 */ /* 0x004fcc00078e0236 */
[----:B------:R-:W2:Y:S01]  /*a200*/  LDG.E.U16 R38, desc[UR8][R38.64] ;  /* 0x0000000826267981 */ /* 0x000ea2000c1e1500 */
[----:B---3--:R-:W-:-:S04]  /*a210*/  IMAD.WIDE R40, R3, 0x2, R46 ;  /* 0x0000000203287825 */ /* 0x008fc800078e022e */
[----:B------:R-:W-:Y:S02]  /*a220*/  IMAD.WIDE R46, R48, 0x2, R136 ;  /* 0x00000002302e7825 */ /* 0x000fe400078e0288 */
[----:B------:R-:W3:Y:S02]  /*a230*/  LDG.E.U16 R40, desc[UR8][R40.64] ;  /* 0x0000000828287981 */ /* 0x000ee4000c1e1500 */
[----:B------:R-:W-:Y:S02]  /*a240*/  IMAD.WIDE R46, R3, 0x2, R46 ;  /* 0x00000002032e7825 */ /* 0x000fe400078e022e */
[----:B------:R0:W2:Y:S04]  /*a250*/  LDG.E.U16 R39, desc[UR8][R42.64] ;  /* 0x000000082a277981 */ /* 0x0000a8000c1e1500 */
[----:B------:R1:W2:Y:S01]  /*a260*/  LDG.E.U16 R41, desc[UR8][R44.64] ;  /* 0x000000082c297981 */ /* 0x0002a2000c1e1500 */
[----:B0-----:R-:W-:-:S02]  /*a270*/  IMAD R42, R50, 0x3, RZ ;  /* 0x00000003322a7824 */ /* 0x001fc400078e02ff */
[C---:B----4-:R-:W-:Y:S02]  /*a280*/  IMAD.WIDE R50, R3.reuse, 0x2, R52 ;  /* 0x0000000203327825 */ /* 0x050fe400078e0234 */
[----:B------:R0:W4:Y:S02]  /*a290*/  LDG.E.U16 R52, desc[UR8][R46.64] ;  /* 0x000000082e347981 */ /* 0x000124000c1e1500 */
[C---:B-1----:R-:W-:Y:S02]  /*a2a0*/  IMAD.WIDE R44, R3.reuse, 0x2, R68 ;  /* 0x00000002032c7825 */ /* 0x042fe400078e0244 */
[----:B------:R-:W2:Y:S02]  /*a2b0*/  LDL.64 R68, [R1+0x220] ;  /* 0x0002200001447983 */ /* 0x000ea40000100a00 */
[----:B------:R-:W-:Y:S02]  /*a2c0*/  IMAD.WIDE R42, R42, 0x2, R136 ;  /* 0x000000022a2a7825 */ /* 0x000fe400078e0288 */
[----:B------:R-:W3:Y:S02]  /*a2d0*/  LDG.E.U16 R54, desc[UR8][R50.64] ;  /* 0x0000000832367981 */ /* 0x000ee4000c1e1500 */
[----:B0-----:R-:W-:-:S02]  /*a2e0*/  IMAD.WIDE R46, R3, 0x2, R66 ;  /* 0x00000002032e7825 */ /* 0x001fc400078e0242 */
[----:B------:R-:W3:Y:S02]  /*a2f0*/  LDL.64 R66, [R1+0x218] ;  /* 0x0002180001427983 */ /* 0x000ee40000100a00 */
[C---:B------:R-:W-:Y:S02]  /*a300*/  IMAD.WIDE R42, R3.reuse, 0x2, R42 ;  /* 0x00000002032a7825 */ /* 0x040fe400078e022a */
[----:B------:R0:W4:Y:S02]  /*a310*/  LDG.E.U16 R55, desc[UR8][R44.64] ;  /* 0x000000082c377981 */ /* 0x000124000c1e1500 */
[C---:B0-----:R-:W-:Y:S02]  /*a320*/  IMAD.WIDE R44, R3.reuse, 0x2, R76 ;  /* 0x00000002032c7825 */ /* 0x041fe400078e024c */
[----:B------:R-:W4:Y:S02]  /*a330*/  LDL.64 R76, [R1+0x170] ;  /* 0x00017000014c7983 */ /* 0x000f240000100a00 */
[----:B-----5:R-:W-:-:S02]  /*a340*/  IMAD.WIDE R50, R3, 0x2, R56 ;  /* 0x0000000203327825 */ /* 0x020fc400078e0238 */
[----:B------:R0:W5:Y:S02]  /*a350*/  LDG.E.U16 R56, desc[UR8][R42.64] ;  /* 0x000000082a387981 */ /* 0x000164000c1e1500 */
[----:B------:R-:W-:Y:S02]  /*a360*/  IMAD.WIDE R48, R48, 0x2, R134 ;  /* 0x0000000230307825 */ /* 0x000fe400078e0286 */
[----:B------:R1:W4:Y:S02]  /*a370*/  LDG.E.U16 R57, desc[UR8][R46.64] ;  /* 0x000000082e397981 */ /* 0x000324000c1e1500 */
[C---:B0-----:R-:W-:Y:S02]  /*a380*/  IMAD.WIDE R42, R3.reuse, 0x2, R78 ;  /* 0x00000002032a7825 */ /* 0x041fe400078e024e */
[----:B------:R-:W4:Y:S02]  /*a390*/  LDL.64 R78, [R1+0x178] ;  /* 0x00017800014e7983 */ /* 0x000f240000100a00 */
[----:B------:R-:W-:-:S05]  /*a3a0*/  IMAD.WIDE R48, R3, 0x2, R48 ;  /* 0x0000000203307825 */ /* 0x000fca00078e0230 */
[----:B------:R0:W5:Y:S01]  /*a3b0*/  LDG.E.U16 R53, desc[UR8][R48.64] ;  /* 0x0000000830357981 */ /* 0x000162000c1e1500 */
[----:B-1----:R-:W-:-:S04]  /*a3c0*/  IMAD.WIDE R46, R3, 0x2, R64 ;  /* 0x00000002032e7825 */ /* 0x002fc800078e0240 */
[C---:B0-----:R-:W-:Y:S02]  /*a3d0*/  IMAD.WIDE R48, R3.reuse, 0x2, R58 ;  /* 0x0000000203307825 */ /* 0x041fe400078e023a */
[----:B------:R0:W5:Y:S04]  /*a3e0*/  LDG.E.U16 R59, desc[UR8][R50.64] ;  /* 0x00000008323b7981 */ /* 0x000168000c1e1500 */
[----:B------:R1:W5:Y:S01]  /*a3f0*/  LDG.E.U16 R58, desc[UR8][R48.64] ;  /* 0x00000008303a7981 */ /* 0x000362000c1e1500 */
[----:B0-----:R-:W-:-:S03]  /*a400*/  IMAD.WIDE R50, R3, 0x2, R60 ;  /* 0x0000000203327825 */ /* 0x001fc600078e023c */
[----:B------:R0:W5:Y:S01]  /*a410*/  LDG.E.U16 R60, desc[UR8][R42.64] ;  /* 0x000000082a3c7981 */ /* 0x000162000c1e1500 */
[----:B-1----:R-:W-:-:S03]  /*a420*/  IMAD.WIDE R48, R3, 0x2, R62 ;  /* 0x0000000203307825 */ /* 0x002fc600078e023e */
[----:B------:R1:W5:Y:S04]  /*a430*/  LDG.E.U16 R61, desc[UR8][R44.64] ;  /* 0x000000082c3d7981 */ /* 0x000368000c1e1500 */
[----:B------:R-:W5:Y:S01]  /*a440*/  LDG.E.U16 R64, desc[UR8][R50.64] ;  /* 0x0000000832407981 */ /* 0x000f62000c1e1500 */
[----:B0-----:R-:W-:-:S03]  /*a450*/  IMAD.WIDE R42, R3, 0x2, R94 ;  /* 0x00000002032a7825 */ /* 0x001fc600078e025e */
[----:B------:R0:W5:Y:S01]  /*a460*/  LDG.E.U16 R62, desc[UR8][R46.64] ;  /* 0x000000082e3e7981 */ /* 0x000162000c1e1500 */
[----:B-1----:R-:W-:-:S03]  /*a470*/  IMAD.WIDE R44, R3, 0x2, R92 ;  /* 0x00000002032c7825 */ /* 0x002fc600078e025c */
[----:B------:R-:W5:Y:S04]  /*a480*/  LDG.E.U16 R63, desc[UR8][R48.64] ;  /* 0x00000008303f7981 */ /* 0x000f68000c1e1500 */
[----:B------:R1:W5:Y:S01]  /*a490*/  LDG.E.U16 R65, desc[UR8][R42.64] ;  /* 0x000000082a417981 */ /* 0x000362000c1e1500 */
[----:B0-----:R-:W-:-:S04]  /*a4a0*/  IMAD.WIDE R46, R3, 0x2, R90 ;  /* 0x00000002032e7825 */ /* 0x001fc800078e025a */
[----:B-1----:R-:W-:-:S04]  /*a4b0*/  IMAD.WIDE R42, R3, 0x2, R88 ;  /* 0x00000002032a7825 */ /* 0x002fc800078e0258 */
[----:B--2---:R-:W-:-:S05]  /*a4c0*/  IMAD.WIDE R48, R3, 0x2, R68 ;  /* 0x0000000203307825 */ /* 0x004fca00078e0244 */
[----:B------:R-:W2:Y:S01]  /*a4d0*/  LDG.E.U16 R68, desc[UR8][R48.64] ;  /* 0x0000000830447981 */ /* 0x000ea2000c1e1500 */
[----:B---3--:R-:W-:-:S03]  /*a4e0*/  IMAD.WIDE R50, R3, 0x2, R66 ;  /* 0x0000000203327825 */ /* 0x008fc600078e0242 */
[----:B------:R0:W3:Y:S04]  /*a4f0*/  LDG.E.U16 R66, desc[UR8][R44.64] ;  /* 0x000000082c427981 */ /* 0x0000e8000c1e1500 */
[----:B------:R1:W2:Y:S04]  /*a500*/  LDG.E.U16 R69, desc[UR8][R50.64] ;  /* 0x0000000832457981 */ /* 0x0002a8000c1e1500 */
[----:B------:R1:W2:Y:S01]  /*a510*/  LDG.E.U16 R67, desc[UR8][R46.64] ;  /* 0x000000082e437981 */ /* 0x0002a2000c1e1500 */
[----:B0-----:R-:W-:-:S04]  /*a520*/  IMAD.WIDE R44, R3, 0x2, R86 ;  /* 0x00000002032c7825 */ /* 0x001fc800078e0256 */
[C---:B-1----:R-:W-:Y:S02]  /*a530*/  IMAD.WIDE R50, R3.reuse, 0x2, R70 ;  /* 0x0000000203327825 */ /* 0x042fe400078e0246 */
[----:B------:R0:W2:Y:S04]  /*a540*/  LDG.E.U16 R70, desc[UR8][R42.64] ;  /* 0x000000082a467981 */ /* 0x0000a8000c1e1500 */
[----:B------:R1:W2:Y:S01]  /*a550*/  LDG.E.U16 R71, desc[UR8][R44.64] ;  /* 0x000000082c477981 */ /* 0x0002a2000c1e1500 */
[----:B------:R-:W-:-:S03]  /*a560*/  IMAD.WIDE R46, R3, 0x2, R74 ;  /* 0x00000002032e7825 */ /* 0x000fc600078e024a */
[----:B------:R4:W2:Y:S01]  /*a570*/  LDG.E.U16 R74, desc[UR8][R50.64] ;  /* 0x00000008324a7981 */ /* 0x0008a2000c1e1500 */
[----:B------:R-:W-:-:S03]  /*a580*/  IMAD.WIDE R48, R3, 0x2, R72 ;  /* 0x0000000203307825 */ /* 0x000fc600078e0248 */
[----:B------:R4:W2:Y:S01]  /*a590*/  LDG.E.U16 R72, desc[UR8][R46.64] ;  /* 0x000000082e487981 */ /* 0x0008a2000c1e1500 */
[----:B0-----:R-:W-:-:S03]  /*a5a0*/  IMAD.WIDE R42, R3, 0x2, R84 ;  /* 0x00000002032a7825 */ /* 0x001fc600078e0254 */
[----:B------:R0:W2:Y:S01]  /*a5b0*/  LDG.E.U16 R73, desc[UR8][R48.64] ;  /* 0x0000000830497981 */ /* 0x0000a2000c1e1500 */
[----:B-1----:R-:W-:-:S03]  /*a5c0*/  IMAD.WIDE R44, R3, 0x2, R82 ;  /* 0x00000002032c7825 */ /* 0x002fc600078e0252 */
[----:B------:R-:W2:Y:S01]  /*a5d0*/  LDG.E.U16 R42, desc[UR8][R42.64] ;  /* 0x000000082a2a7981 */ /* 0x000ea2000c1e1500 */
[----:B----4-:R-:W-:-:S03]  /*a5e0*/  IMAD.WIDE R50, R3, 0x2, R76 ;  /* 0x0000000203327825 */ /* 0x010fc600078e024c */
[----:B------:R1:W4:Y:S01]  /*a5f0*/  LDG.E.U16 R44, desc[UR8][R44.64] ;  /* 0x000000082c2c7981 */ /* 0x000322000c1e1500 */
[----:B------:R-:W-:-:S03]  /*a600*/  IMAD.WIDE R46, R3, 0x2, R80 ;  /* 0x00000002032e7825 */ /* 0x000fc600078e0250 */
[----:B------:R-:W4:Y:S01]  /*a610*/  LDG.E.U16 R50, desc[UR8][R50.64] ;  /* 0x0000000832327981 */ /* 0x000f22000c1e1500 */
[----:B0-----:R-:W-:-:S03]  /*a620*/  IMAD.WIDE R48, R3, 0x2, R78 ;  /* 0x0000000203307825 */ /* 0x001fc600078e024e */
[----:B------:R0:W4:Y:S04]  /*a630*/  LDG.E.U16 R46, desc[UR8][R46.64] ;  /* 0x000000082e2e7981 */ /* 0x000128000c1e1500 */
[----:B------:R-:W4:Y:S01]  /*a640*/  LDG.E.U16 R48, desc[UR8][R48.64] ;  /* 0x0000000830307981 */ /* 0x000f22000c1e1500 */
[----:B------:R-:W1:Y:S02]  /*a650*/  S2R R75, SR_TID.X ;  /* 0x00000000004b7919 */ /* 0x000e640000002100 */
[C---:B-1----:R-:W-:Y:S02]  /*a660*/  LOP3.LUT R45, R75.reuse, 0x3f, RZ, 0xc0, !PT ;  /* 0x0000003f4b2d7812 */ /* 0x042fe400078ec0ff */
[C---:B------:R-:W-:Y:S02]  /*a670*/  LOP3.LUT R43, R75.reuse, 0xc0, RZ, 0xc0, !PT ;  /* 0x000000c04b2b7812 */ /* 0x040fe400078ec0ff */
[----:B0-----:R-:W-:-:S03]  /*a680*/  LOP3.LUT R47, R75, 0x3f, RZ, 0xc0, !PT ;  /* 0x0000003f4b2f7812 */ /* 0x001fc600078ec0ff */
[----:B------:R-:W-:Y:S01]  /*a690*/  IMAD R43, R43, 0x20, R45 ;  /* 0x000000202b2b7824 */ /* 0x000fe200078e022d */
[----:B------:R-:W-:-:S05]  /*a6a0*/  LOP3.LUT R45, R75, 0xc0, RZ, 0xc0, !PT ;  /* 0x000000c04b2d7812 */ /* 0x000fca00078ec0ff */
[----:B------:R-:W-:Y:S01]  /*a6b0*/  IMAD R45, R45, 0x20, R47 ;  /* 0x000000202d2d7824 */ /* 0x000fe200078e022f */
[----:B------:R-:W-:-:S03]  /*a6c0*/  SHF.L.U32 R43, R43, 0x1, RZ ;  /* 0x000000012b2b7819 */ /* 0x000fc600000006ff */
[----:B------:R-:W-:Y:S02]  /*a6d0*/  IMAD.SHL.U32 R45, R45, 0x2, RZ ;  /* 0x000000022d2d7824 */ /* 0x000fe400078e00ff */
[----:B------:R0:W-:Y:S04]  /*a6e0*/  STS.U16 [R43+UR4+0x18000], R4 ;  /* 0x018000042b007988 */ /* 0x0001e80008000404 */
[----:B------:R1:W-:Y:S01]  /*a6f0*/  STS.U16 [R43+UR4+0x1c000], R5 ;  /* 0x01c000052b007988 */ /* 0x0003e20008000404 */
[----:B0-----:R-:W-:-:S03]  /*a700*/  LOP3.LUT R4, R45, 0x10, RZ, 0x3c, !PT ;  /* 0x000000102d047812 */ /* 0x001fc600078e3cff */
[----:B------:R-:W-:Y:S01]  /*a710*/  STS.U16 [R43+UR4+0x18400], R6 ;  /* 0x018400062b007988 */ /* 0x000fe20008000404 */
[----:B-1----:R-:W-:-:S03]  /*a720*/  LOP3.LUT R5, R45, 0x20, RZ, 0x3c, !PT ;  /* 0x000000202d057812 */ /* 0x002fc600078e3cff */
        /* <DEDUP_REMOVED lines=13> */
[----:B------:R-:W-:Y:S01]  /*a800*/  STS.U16 [R5+UR4+0x18100], R52 ;  /* 0x0181003405007988 */ /* 0x000fe20008000404 */
[----:B0-----:R-:W-:-:S03]  /*a810*/  LOP3.LUT R4, R45, 0x30, RZ, 0x3c, !PT ;  /* 0x000000302d047812 */ /* 0x001fc600078e3cff */
[----:B-----5:R-:W-:Y:S04]  /*a820*/  STS.U16 [R5+UR4+0x1c100], R53 ;  /* 0x01c1003505007988 */ /* 0x020fe80008000404 */
        /* <DEDUP_REMOVED lines=35> */
[----:B------:R-:W-:Y:S01]  /*aa60*/  STS.U16 [R5+UR4+0x1c300], R65 ;  /* 0x01c3004105007988 */ /* 0x000fe20008000404 */
[----:B------:R-:W-:-:S03]  /*aa70*/  SHF.R.U32.HI R4, RZ, 0x1, R4 ;  /* 0x00000001ff047819 */ /* 0x000fc60000011604 */
[----:B---3--:R-:W-:Y:S04]  /*aa80*/  STS.U16 [R5+UR4+0x18700], R66 ;  /* 0x0187004205007988 */ /* 0x008fe80008000404 */
[----:B--2---:R-:W-:Y:S04]  /*aa90*/  STS.U16 [R5+UR4+0x1c700], R67 ;  /* 0x01c7004305007988 */ /* 0x004fe80008000404 */
[----:B------:R-:W-:Y:S04]  /*aaa0*/  STS.U16 [R5+UR4+0x18b00], R68 ;  /* 0x018b004405007988 */ /* 0x000fe80008000404 */
[----:B------:R-:W-:Y:S04]  /*aab0*/  STS.U16 [R5+UR4+0x1cb00], R69 ;  /* 0x01cb004505007988 */ /* 0x000fe80008000404 */
[----:B------:R-:W-:Y:S04]  /*aac0*/  STS.U16 [R5+UR4+0x18f00], R70 ;  /* 0x018f004605007988 */ /* 0x000fe80008000404 */
[----:B------:R0:W-:Y:S02]  /*aad0*/  STS.U16 [R5+UR4+0x1cf00], R71 ;  /* 0x01cf004705007988 */ /* 0x0001e40008000404 */
[----:B0-----:R-:W-:-:S04]  /*aae0*/  LOP3.LUT R5, R75, 0x80, RZ, 0xc0, !PT ;  /* 0x000000804b057812 */ /* 0x001fc800078ec0ff */
[----:B------:R-:W-:-:S04]  /*aaf0*/  LEA.HI R4, R5, R4, RZ, 0x1d ;  /* 0x0000000405047211 */ /* 0x000fc800078fe8ff */
[----:B------:R-:W-:Y:S01]  /*ab00*/  IADD3 R21, P5, PT, R4, R138, RZ ;  /* 0x0000008a04157210 */ /* 0x000fe20007fbe0ff */
[----:B------:R-:W-:Y:S02]  /*ab10*/  UMOV UR70, 0x1 ;  /* 0x0000000100467882 */ /* 0x000fe40000000000 */
[----:B------:R-:W-:-:S04]  /*ab20*/  @!UP0 UIADD3 UR70, UPT, UPT, -UR70, 0x100000, URZ ;  /* 0x0010000046468890 */ /* 0x000fc8000fffe1ff */
[----:B------:R-:W-:Y:S02]  /*ab30*/  @!UP0 USHF.L.U32 UR71, UR70, 0xb, URZ ;  /* 0x0000000b46478899 */ /* 0x000fe400080006ff */
[----:B------:R-:W-:Y:S01]  /*ab40*/  @!UP0 USHF.L.U32 UR70, UR70, 0x1, URZ ;  /* 0x0000000146468899 */ /* 0x000fe200080006ff */
[----:B------:R-:W-:Y:S01]  /*ab50*/  IMAD.X R20, RZ, RZ, R139, P5 ;  /* 0x000000ffff147224 */ /* 0x000fe200028e068b */
[----:B------:R-:W-:Y:S02]  /*ab60*/  IADD3 R19, P5, PT, R21, 0x42, RZ ;  /* 0x0000004215137810 */ /* 0x000fe40007fbe0ff */
[----:B------:R-:W-:-:S03]  /*ab70*/  LOP3.LUT R45, R45, 0x70, RZ, 0x3c, !PT ;  /* 0x000000702d2d7812 */ /* 0x000fc600078e3cff */
[--C-:B------:R-:W-:Y:S01]  /*ab80*/  IMAD.X R18, RZ, RZ, R20.reuse, P5 ;  /* 0x000000ffff127224 */ /* 0x100fe200028e0614 */
[C---:B------:R-:W-:Y:S01]  /*ab90*/  IADD3 R17, P5, PT, R21.reuse, 0x43, RZ ;  /* 0x0000004315117810 */ /* 0x040fe20007fbe0ff */
[----:B------:R-:W-:Y:S01]  /*aba0*/  VOTEU.ALL UP1, P1 ;  /* 0x0000000000ff7886 */ /* 0x000fe20000820000 */
[----:B------:R0:W-:Y:S03]  /*abb0*/  STS.U16 [R45+UR4+0x18380], R72 ;  /* 0x018380482d007988 */ /* 0x0001e60008000404 */
[----:B------:R-:W-:Y:S01]  /*abc0*/  IMAD.X R16, RZ, RZ, R20, P5 ;  /* 0x000000ffff107224 */ /* 0x000fe200028e0614 */
[----:B------:R0:W-:Y:S01]  /*abd0*/  STS.U16 [R45+UR4+0x1c380], R73 ;  /* 0x01c380492d007988 */ /* 0x0001e20008000404 */
[----:B------:R-:W-:-:S03]  /*abe0*/  IADD3 R15, P5, PT, R21, 0x46, RZ ;  /* 0x00000046150f7810 */ /* 0x000fc60007fbe0ff */
[----:B------:R0:W-:Y:S04]  /*abf0*/  STS.U16 [R45+UR4+0x18780], R74 ;  /* 0x0187804a2d007988 */ /* 0x0001e80008000404 */
[----:B------:R0:W-:Y:S04]  /*ac00*/  STS.U16 [R45+UR4+0x1c780], R42 ;  /* 0x01c7802a2d007988 */ /* 0x0001e80008000404 */
[----:B----4-:R0:W-:Y:S04]  /*ac10*/  STS.U16 [R45+UR4+0x18b80], R44 ;  /* 0x018b802c2d007988 */ /* 0x0101e80008000404 */
[----:B------:R0:W-:Y:S04]  /*ac20*/  STS.U16 [R45+UR4+0x1cb80], R46 ;  /* 0x01cb802e2d007988 */ /* 0x0001e80008000404 */
[----:B------:R0:W-:Y:S04]  /*ac30*/  STS.U16 [R45+UR4+0x18f80], R48 ;  /* 0x018f80302d007988 */ /* 0x0001e80008000404 */
[----:B------:R0:W-:Y:S01]  /*ac40*/  STS.U16 [R45+UR4+0x1cf80], R50 ;  /* 0x01cf80322d007988 */ /* 0x0001e20008000404 */
[----:B------:R1:W-:Y:S06]  /*ac50*/  MEMBAR.ALL.CTA ;  /* 0x0000000000007992 */ /* 0x0003ec0000008000 */
[----:B-1----:R-:W-:Y:S04]  /*ac60*/  FENCE.VIEW.ASYNC.S ;  /* 0x00000000000073c6 */ /* 0x002fe80000000000 */
[----:B------:R-:W1:Y:S02]  /*ac70*/  FENCE.VIEW.ASYNC.S ;  /* 0x00000000000073c6 */ /* 0x000e640000000000 */
[----:B-1----:R0:W1:Y:S01]  /*ac80*/  @!UP1 SYNCS.EXCH.64 URZ, [UR4+0x28010], UR70 ;  /* 0x0280104604ff95b2 */ /* 0x0020620008000100 */
[----:B------:R-:W-:Y:S01]  /*ac90*/  IMAD.X R14, RZ, RZ, R20, P5 ;  /* 0x000000ffff0e7224 */ /* 0x000fe200028e0614 */
[----:B-1----:R-:W-:Y:S06]  /*aca0*/  BAR.SYNC.DEFER_BLOCKING 0x0 ;  /* 0x0000000000007b1d */ /* 0x002fec0000010000 */
[----:B0-----:R-:W-:Y:S05]  /*acb0*/  @P4 BRA `(.L_x_16) ;  /* 0x0000000800a04947 */ /* 0x001fea0003800000 */
[----:B------:R-:W2:Y:S04]  /*acc0*/  LDL R76, [R1+0x15c] ;  /* 0x00015c00014c7983 */ /* 0x000ea80000100800 */
[----:B------:R-:W3:Y:S01]  /*acd0*/  LDL R75, [R1+0x160] ;  /* 0x00016000014b7983 */ /* 0x000ee20000100800 */
[----:B------:R-:W-:Y:S02]  /*ace0*/  ELECT P5, URZ, PT ;  /* 0x0000000000ff782f */ /* 0x000fe400038a0000 */
[----:B------:R-:W-:Y:S01]  /*acf0*/  MOV.SPILL R9, UR69 ;  /* 0x0000004500097c02 */ /* 0x000fe20009000f00 */
[----:B------:R-:W4:Y:S01]  /*ad00*/  LDL R25, [R1+0x1a4] ;  /* 0x0001a40001197983 */ /* 0x000f220000100800 */
[----:B------:R-:W-:Y:S02]  /*ad10*/  MOV.SPILL R10, UR68 ;  /* 0x00000044000a7c02 */ /* 0x000fe40009000f00 */
[----:B------:R-:W-:-:S02]  /*ad20*/  MOV.SPILL R8, UR74 ;  /* 0x0000004a00087c02 */ /* 0x000fc40009000f00 */
[----:B------:R-:W-:Y:S02]  /*ad30*/  R2UR UR75, R149 ;  /* 0x00000000954b72ca */ /* 0x000fe400000e0000 */
[----:B------:R-:W-:Y:S02]  /*ad40*/  MOV.SPILL R11, UR9 ;  /* 0x00000009000b7c02 */ /* 0x000fe40009000f00 */
[----:B------:R-:W-:Y:S01]  /*ad50*/  MOV.SPILL R22, UR8 ;  /* 0x0000000800167c02 */ /* 0x000fe20009000f00 */
[----:B------:R-:W-:Y:S01]  /*ad60*/  @P5 IMAD.MOV.U32 R5, RZ, RZ, 0x40004040 ;  /* 0x40004040ff055424 */ /* 0x000fe200078e00ff */
[----:B------:R-:W-:Y:S01]  /*ad70*/  UMOV UR68, 0x0 ;  /* 0x0000000000447882 */ /* 0x000fe20000000000 */
[----:B------:R-:W-:Y:S01]  /*ad80*/  UMOV UR69, 0x4088010 ;  /* 0x0408801000457882 */ /* 0x000fe20000000000 */
[----:B------:R-:W-:Y:S02]  /*ad90*/  R2UR UR74, R148 ;  /* 0x00000000944a72ca */ /* 0x000fe400000e0000 */
[----:B------:R-:W-:-:S02]  /*ada0*/  @P5 R2UR UR71, R5 ;  /* 0x00000000054752ca */ /* 0x000fc400000e0000 */
[----:B------:R-:W-:Y:S02]  /*adb0*/  @P5 R2UR UR73, R5 ;  /* 0x00000000054952ca */ /* 0x000fe400000e0000 */
[----:B------:R-:W-:Y:S02]  /*adc0*/  R2UR UR8, R146 ;  /* 0x00000000920872ca */ /* 0x000fe400000e0000 */
[----:B------:R-:W-:Y:S02]  /*add0*/  R2UR UR9, R147 ;  /* 0x00000000930972ca */ /* 0x000fe400000e0000 */
[----:B------:R-:W-:Y:S02]  /*ade0*/  MOV.SPILL R6, UR67 ;  /* 0x0000004300067c02 */ /* 0x000fe40009000f00 */
[----:B------:R-:W-:Y:S02]  /*adf0*/  MOV.SPILL R7, UR66 ;  /* 0x0000004200077c02 */ /* 0x000fe40009000f00 */
[----:B------:R-:W-:-:S02]  /*ae00*/  R2UR UR66, R206 ;  /* 0x00000000ce4272ca */ /* 0x000fc400000e0000 */
[----:B------:R-:W-:Y:S02]  /*ae10*/  R2UR UR67, R207 ;  /* 0x00000000cf4372ca */ /* 0x000fe400000e0000 */
[----:B------:R-:W-:Y:S02]  /*ae20*/  MOV.SPILL R23, UR5 ;  /* 0x0000000500177c02 */ /* 0x000fe40009000f00 */
[----:B------:R-:W-:Y:S02]  /*ae30*/  MOV.SPILL R24, UR4 ;  /* 0x0000000400187c02 */ /* 0x000fe40009000f00 */
[----:B------:R-:W-:Y:S02]  /*ae40*/  R2UR UR4, R202 ;  /* 0x00000000ca0472ca */ /* 0x000fe400000e0000 */
[----:B------:R-:W-:Y:S02]  /*ae50*/  R2UR UR5, R203 ;  /* 0x00000000cb0572ca */ /* 0x000fe400000e0000 */
[----:B--2---:R-:W-:-:S02]  /*ae60*/  R2UR UR70, R76 ;  /* 0x000000004c4672ca */ /* 0x004fc400000e0000 */
[----:B---3--:R-:W-:-:S11]  /*ae70*/  R2UR UR72, R75 ;  /* 0x000000004b4872ca */ /* 0x008fd600000e0000 */
[----:B------:R-:W-:-:S04]  /*ae80*/  MOV R4, UR70 ;  /* 0x0000004600047c02 */ /* 0x000fc80008000f00 */
[----:B------:R-:W-:Y:S01]  /*ae90*/  @P5 R2UR UR70, R4 ;  /* 0x00000000044652ca */ /* 0x000fe200000e0000 */
[----:B------:R-:W-:-:S05]  /*aea0*/  IMAD.U32 R4, RZ, RZ, UR72 ;  /* 0x00000048ff047e24 */ /* 0x000fca000f8e00ff */
[----:B------:R-:W-:-:S13]  /*aeb0*/  @P5 R2UR UR72, R4 ;  /* 0x00000000044852ca */ /* 0x000fda00000e0000 */
[----:B------:R0:W-:Y:S02]  /*aec0*/  UTCHMMA gdesc[UR70], gdesc[UR72], tmem[UR7], tmem[UR68], idesc[UR69], !UPT ;  /* 0x00ff4448460075ea */ /* 0x0001e4000f800007 */
[----:B0-----:R-:W-:Y:S02]  /*aed0*/  R2UR UR70, R208 ;  /* 0x00000000d04672ca */ /* 0x001fe400000e0000 */
[----:B------:R-:W-:Y:S01]  /*aee0*/  R2UR UR71, R209 ;  /* 0x00000000d14772ca */ /* 0x000fe200000e0000 */
[----:B------:R-:W-:Y:S01]  /*aef0*/  UMOV UR72, 0x0 ;  /* 0x0000000000487882 */ /* 0x000fe20000000000 */
[----:B------:R-:W-:Y:S02]  /*af00*/  UMOV UR73, 0x4088010 ;  /* 0x0408801000497882 */ /* 0x000fe40000000000 */
[----:B------:R-:W-:Y:S09]  /*af10*/  UTCHMMA gdesc[UR74], gdesc[UR10], tmem[UR7], tmem[UR72], idesc[UR73], UPT ;  /* 0x00ff480a4a0075ea */ /* 0x000ff2000b800007 */
[----:B------:R0:W-:Y:S02]  /*af20*/  UTCHMMA gdesc[UR8], gdesc[UR70], tmem[UR7], tmem[UR72], idesc[UR73], UPT ;  /* 0x00ff4846080075ea */ /* 0x0001e4000b800007 */
[----:B0-----:R-:W-:-:S02]  /*af30*/  R2UR UR72, R204 ;  /* 0x00000000cc4872ca */ /* 0x001fc400000e0000 */
[----:B------:R-:W-:Y:S01]  /*af40*/  R2UR UR73, R205 ;  /* 0x00000000cd4972ca */ /* 0x000fe200000e0000 */
[----:B------:R-:W-:Y:S01]  /*af50*/  UMOV UR70, 0x0 ;  /* 0x0000000000467882 */ /* 0x000fe20000000000 */
[----:B------:R-:W-:Y:S02]  /*af60*/  UMOV UR71, 0x4088010 ;  /* 0x0408801000477882 */ /* 0x000fe40000000000 */
[----:B------:R-:W-:Y:S01]  /*af70*/  UTCHMMA gdesc[UR76], gdesc[UR66], tmem[UR7], tmem[UR70], idesc[UR71], UPT ;  /* 0x00ff46424c0075ea */ /* 0x000fe2000b800007 */
[----:B------:R-:W-:-:S08]  /*af80*/  R2UR UR68, R198 ;  /* 0x00000000c64472ca */ /* 0x000fd000000e0000 */
[----:B------:R0:W-:Y:S01]  /*af90*/  UTCHMMA gdesc[UR12], gdesc[UR72], tmem[UR7], tmem[UR70], idesc[UR71], UPT ;  /* 0x00ff46480c0075ea */ /* 0x0001e2000b800007 */
[----:B------:R-:W-:Y:S02]  /*afa0*/  R2UR UR69, R199 ;  /* 0x00000000c74572ca */ /* 0x000fe400000e0000 */
[----:B------:R-:W-:Y:S01]  /*afb0*/  R2UR UR74, R196 ;  /* 0x00000000c44a72ca */ /* 0x000fe200000e0000 */
[----:B0-----:R-:W-:Y:S01]  /*afc0*/  UMOV UR72, 0x0 ;  /* 0x0000000000487882 */ /* 0x001fe20000000000 */
[----:B------:R-:W-:Y:S02]  /*afd0*/  UMOV UR73, 0x4088010 ;  /* 0x0408801000497882 */ /* 0x000fe40000000000 */
[----:B------:R0:W-:Y:S01]  /*afe0*/  UTCHMMA gdesc[UR14], gdesc[UR4], tmem[UR7], tmem[UR72], idesc[UR73], UPT ;  /* 0x00ff48040e0075ea */ /* 0x0001e2000b800007 */
[----:B------:R-:W-:Y:S02]  /*aff0*/  R2UR UR75, R197 ;  /* 0x00000000c54b72ca */ /* 0x000fe400000e0000 */
[----:B0-----:R-:W-:-:S02]  /*b000*/  R2UR UR72, R200 ;  /* 0x00000000c84872ca */ /* 0x001fc400000e0000 */
[----:B------:R-:W-:Y:S02]  /*b010*/  R2UR UR73, R201 ;  /* 0x00000000c94972ca */ /* 0x000fe400000e0000 */
[----:B------:R-:W-:Y:S02]  /*b020*/  R2UR UR8, R194 ;  /* 0x00000000c20872ca */ /* 0x000fe400000e0000 */
[----:B------:R-:W-:-:S09]  /*b030*/  R2UR UR9, R195 ;  /* 0x00000000c30972ca */ /* 0x000fd200000e0000 */
[----:B------:R0:W-:Y:S02]  /*b040*/  UTCHMMA gdesc[UR16], gdesc[UR72], tmem[UR7], tmem[UR70], idesc[UR71], UPT ;  /* 0x00ff4648100075ea */ /* 0x0001e4000b800007 */
[----:B0-----:R-:W-:Y:S01]  /*b050*/  UMOV UR72, 0x0 ;  /* 0x0000000000487882 */ /* 0x001fe20000000000 */
[----:B------:R-:W-:Y:S02]  /*b060*/  UMOV UR73, 0x4088010 ;  /* 0x0408801000497882 */ /* 0x000fe40000000000 */
[----:B------:R-:W-:Y:S01]  /*b070*/  UTCHMMA gdesc[UR18], gdesc[UR68], tmem[UR7], tmem[UR72], idesc[UR73], UPT ;  /* 0x00ff4844120075ea */ /* 0x000fe2000b800007 */
[----:B------:R0:W-:Y:S01]  /*b080*/  UTCHMMA gdesc[UR20], gdesc[UR74], tmem[UR7], tmem[UR72], idesc[UR73], UPT ;  /* 0x00ff484a140075ea */ /* 0x0001e2000b800007 */
[----:B------:R-:W-:Y:S01]  /*b090*/  UTCHMMA gdesc[UR22], gdesc[UR8], tmem[UR7], tmem[UR70], idesc[UR71], UPT ;  /* 0x00ff4608160075ea */ /* 0x000fe2000b800007 */
[----:B0-----:R-:W-:Y:S02]  /*b0a0*/  R2UR UR72, R192 ;  /* 0x00000000c04872ca */ /* 0x001fe400000e0000 */
[----:B------:R-:W-:-:S02]  /*b0b0*/  R2UR UR73, R193 ;  /* 0x00000000c14972ca */ /* 0x000fc400000e0000 */
[----:B------:R-:W-:Y:S02]  /*b0c0*/  R2UR UR4, R188 ;  /* 0x00000000bc0472ca */ /* 0x000fe400000e0000 */
[----:B------:R-:W-:-:S09]  /*b0d0*/  R2UR UR5, R189 ;  /* 0x00000000bd0572ca */ /* 0x000fd200000e0000 */
[----:B------:R0:W-:Y:S02]  /*b0e0*/  UTCHMMA gdesc[UR24], gdesc[UR72], tmem[UR7], tmem[UR70], idesc[UR71], UPT ;  /* 0x00ff4648180075ea */ /* 0x0001e4000b800007 */
[----:B0-----:R-:W-:Y:S02]  /*b0f0*/  R2UR UR70, R190 ;  /* 0x00000000be4672ca */ /* 0x001fe400000e0000 */
[----:B------:R-:W-:Y:S01]  /*b100*/  R2UR UR71, R191 ;  /* 0x00000000bf4772ca */ /* 0x000fe200000e0000 */
[----:B------:R-:W-:Y:S01]  /*b110*/  UMOV UR72, 0x0 ;  /* 0x0000000000487882 */ /* 0x000fe20000000000 */
[----:B------:R-:W-:Y:S01]  /*b120*/  UMOV UR73, 0x4088010 ;  /* 0x0408801000497882 */ /* 0x000fe20000000000 */
[----:B------:R-:W-:Y:S02]  /*b130*/  R2UR UR68, R184 ;  /* 0x00000000b84472ca */ /* 0x000fe400000e0000 */
[----:B------:R-:W-:-:S08]  /*b140*/  R2UR UR69, R185 ;  /* 0x00000000b94572ca */ /* 0x000fd000000e0000 */
[----:B------:R0:W-:Y:S02]  /*b150*/  UTCHMMA gdesc[UR26], gdesc[UR70], tmem[UR7], tmem[UR72], idesc[UR73], UPT ;  /* 0x00ff48461a0075ea */ /* 0x0001e4000b800007 */
[----:B0-----:R-:W-:Y:S01]  /*b160*/  UMOV UR70, 0x0 ;  /* 0x0000000000467882 */ /* 0x001fe20000000000 */
[----:B------:R-:W-:Y:S02]  /*b170*/  UMOV UR71, 0x4088010 ;  /* 0x0408801000477882 */ /* 0x000fe40000000000 */
[----:B------:R0:W-:Y:S02]  /*b180*/  UTCHMMA gdesc[UR28], gdesc[UR4], tmem[UR7], tmem[UR70], idesc[UR71], UPT ;  /* 0x00ff46041c0075ea */ /* 0x0001e4000b800007 */
[----:B0-----:R-:W-:Y:S02]  /*b190*/  R2UR UR70, R186 ;  /* 0x00000000ba4672ca */ /* 0x001fe400000e0000 */
[----:B------:R-:W-:Y:S02]  /*b1a0*/  R2UR UR71, R187 ;  /* 0x00000000bb4772ca */ /* 0x000fe400000e0000 */
[----:B------:R-:W-:-:S02]  /*b1b0*/  R2UR UR74, R182 ;  /* 0x00000000b64a72ca */ /* 0x000fc400000e0000 */
[----:B------:R-:W-:Y:S02]  /*b1c0*/  R2UR UR75, R183 ;  /* 0x00000000b74b72ca */ /* 0x000fe400000e0000 */
[----:B------:R-:W-:Y:S02]  /*b1d0*/  R2UR UR8, R178 ;  /* 0x00000000b20872ca */ /* 0x000fe400000e0000 */
[----:B------:R-:W-:-:S05]  /*b1e0*/  R2UR UR9, R179 ;  /* 0x00000000b30972ca */ /* 0x000fca00000e0000 */
[----:B------:R-:W-:Y:S01]  /*b1f0*/  UTCHMMA gdesc[UR30], gdesc[UR70], tmem[UR7], tmem[UR72], idesc[UR73], UPT ;  /* 0x00ff48461e0075ea */ /* 0x000fe2000b800007 */
[----:B------:R0:W-:Y:S02]  /*b200*/  UTCHMMA gdesc[UR32], gdesc[UR68], tmem[UR7], tmem[UR72], idesc[UR73], UPT ;  /* 0x00ff4844200075ea */ /* 0x0001e4000b800007 */
[----:B0-----:R-:W-:Y:S02]  /*b210*/  R2UR UR72, R180 ;  /* 0x00000000b44872ca */ /* 0x001fe400000e0000 */
[----:B------:R-:W-:Y:S01]  /*b220*/  R2UR UR73, R181 ;  /* 0x00000000b54972ca */ /* 0x000fe200000e0000 */
[----:B------:R-:W-:Y:S01]  /*b230*/  UMOV UR70, 0x0 ;  /* 0x0000000000467882 */ /* 0x000fe20000000000 */
[----:B------:R-:W-:Y:S02]  /*b240*/  UMOV UR71, 0x4088010 ;  /* 0x0408801000477882 */ /* 0x000fe40000000000 */
[----:B------:R-:W-:Y:S09]  /*b250*/  UTCHMMA gdesc[UR34], gdesc[UR74], tmem[UR7], tmem[UR70], idesc[UR71], UPT ;  /* 0x00ff464a220075ea */ /* 0x000ff2000b800007 */
[----:B------:R0:W-:Y:S02]  /*b260*/  UTCHMMA gdesc[UR36], gdesc[UR72], tmem[UR7], tmem[UR70], idesc[UR71], UPT ;  /* 0x00ff4648240075ea */ /* 0x0001e4000b800007 */
[----:B0-----:R-:W-:Y:S01]  /*b270*/  UMOV UR72, 0x0 ;  /* 0x0000000000487882 */ /* 0x001fe20000000000 */
[----:B------:R-:W-:-:S02]  /*b280*/  UMOV UR73, 0x4088010 ;  /* 0x0408801000497882 */ /* 0x000fc40000000000 */
[----:B------:R0:W-:Y:S02]  /*b290*/  UTCHMMA gdesc[UR38], gdesc[UR8], tmem[UR7], tmem[UR72], idesc[UR73], UPT ;  /* 0x00ff4808260075ea */ /* 0x0001e4000b800007 */
[----:B0-----:R-:W-:Y:S02]  /*b2a0*/  R2UR UR72, R176 ;  /* 0x00000000b04872ca */ /* 0x001fe400000e0000 */
[----:B------:R-:W-:Y:S02]  /*b2b0*/  R2UR UR73, R177 ;  /* 0x00000000b14972ca */ /* 0x000fe400000e0000 */
[----:B------:R-:W-:Y:S02]  /*b2c0*/  R2UR UR4, R174 ;  /* 0x00000000ae0472ca */ /* 0x000fe400000e0000 */
[----:B------:R-:W-:-:S09]  /*b2d0*/  R2UR UR5, R175 ;  /* 0x00000000af0572ca */ /* 0x000fd200000e0000 */
[----:B------:R0:W-:Y:S02]  /*b2e0*/  UTCHMMA gdesc[UR40], gdesc[UR72], tmem[UR7], tmem[UR70], idesc[UR71], UPT ;  /* 0x00ff4648280075ea */ /* 0x0001e4000b800007 */
[----:B0-----:R-:W-:Y:S02]  /*b2f0*/  R2UR UR70, R172 ;  /* 0x00000000ac4672ca */ /* 0x001fe400000e0000 */
[----:B------:R-:W-:Y:S01]  /*b300*/  R2UR UR71, R173 ;  /* 0x00000000ad4772ca */ /* 0x000fe200000e0000 */
[----:B------:R-:W-:Y:S01]  /*b310*/  UMOV UR72, 0x0 ;  /* 0x0000000000487882 */ /* 0x000fe20000000000 */
[----:B------:R-:W-:Y:S01]  /*b320*/  UMOV UR73, 0x4088010 ;  /* 0x0408801000497882 */ /* 0x000fe20000000000 */
[----:B------:R-:W-:Y:S01]  /*b330*/  R2UR UR68, R170 ;  /* 0x00000000aa4472ca */ /* 0x000fe200000e0000 */
[----:B------:R-:W-:Y:S01]  /*b340*/  UTCHMMA gdesc[UR42], gdesc[UR4], tmem[UR7], tmem[UR72], idesc[UR73], UPT ;  /* 0x00ff48042a0075ea */ /* 0x000fe2000b800007 */
[----:B------:R-:W-:-:S08]  /*b350*/  R2UR UR69, R171 ;  /* 0x00000000ab4572ca */ /* 0x000fd000000e0000 */
[----:B------:R0:W-:Y:S02]  /*b360*/  UTCHMMA gdesc[UR44], gdesc[UR70], tmem[UR7], tmem[UR72], idesc[UR73], UPT ;  /* 0x00ff48462c0075ea */ /* 0x0001e4000b800007 */
        /* <DEDUP_REMOVED lines=9> */
[----:B------:R-:W-:-:S11]  /*b400*/  UMOV UR73, 0x4088010 ;  /* 0x0408801000497882 */ /* 0x000fd60000000000 */
        /* <DEDUP_REMOVED lines=31> */
[----:B------:R-:W-:Y:S02]  /*b600*/  R2UR.FILL UR67, R6 ;  /* 0x00000000064372ca */ /* 0x000fe400004e0000 */
[----:B------:R-:W-:Y:S01]  /*b610*/  R2UR.FILL UR66, R7 ;  /* 0x00000000074272ca */ /* 0x000fe200004e0000 */
[----:B----4-:R-:W-:-:S07]  /*b620*/  VIADD R4, R25, 0x28010 ;  /* 0x0002801019047836 */ /* 0x010fce0000000000 */
[----:B------:R0:W-:Y:S01]  /*b630*/  UTCHMMA gdesc[UR64], gdesc[UR72], tmem[UR7], tmem[UR70], idesc[UR71], UPT ;  /* 0x00ff4648400075ea */ /* 0x0001e2000b800007 */
[----:B------:R-:W-:Y:S01]  /*b640*/  IMAD.MOV.U32 R5, RZ, RZ, RZ ;  /* 0x000000ffff057224 */ /* 0x000fe200078e00ff */
[----:B0-----:R-:W-:Y:S02]  /*b650*/  R2UR UR70, R150 ;  /* 0x00000000964672ca */ /* 0x001fe400000e0000 */
[----:B------:R-:W-:Y:S01]  /*b660*/  R2UR UR71, R151 ;  /* 0x00000000974772ca */ /* 0x000fe200000e0000 */
[----:B------:R-:W-:Y:S01]  /*b670*/  UMOV UR72, 0x0 ;  /* 0x0000000000487882 */ /* 0x000fe20000000000 */
[----:B------:R-:W-:Y:S01]  /*b680*/  @P5 MOV R4, R4 ;  /* 0x0000000400045202 */ /* 0x000fe20000000f00 */
[----:B------:R-:W-:-:S10]  /*b690*/  UMOV UR73, 0x4088010 ;  /* 0x0408801000497882 */ /* 0x000fd40000000000 */
[----:B------:R0:W-:Y:S02]  /*b6a0*/  UTCHMMA gdesc[UR66], gdesc[UR70], tmem[UR7], tmem[UR72], idesc[UR73], UPT ;  /* 0x00ff4846420075ea */ /* 0x0001e4000b800007 */
[----:B0-----:R-:W-:Y:S02]  /*b6b0*/  @P5 R2UR UR70, R4 ;  /* 0x00000000044652ca */ /* 0x001fe400000e0000 */
[----:B------:R-:W-:-:S11]  /*b6c0*/  R2UR.FILL UR74, R8 ;  /* 0x00000000084a72ca */ /* 0x000fd600004e0000 */
[----:B------:R0:W-:Y:S01]  /*b6d0*/  UTCBAR [UR70], URZ ;  /* 0x000000ff460073e9 */ /* 0x0001e200080000ff */
[----:B------:R-:W-:Y:S02]  /*b6e0*/  R2UR.FILL UR69, R9 ;  /* 0x00000000094572ca */ /* 0x000fe400004e0000 */
[----:B------:R-:W-:Y:S02]  /*b6f0*/  R2UR.FILL UR68, R10 ;  /* 0x000000000a4472ca */ /* 0x000fe400004e0000 */
[----:B------:R-:W-:Y:S02]  /*b700*/  R2UR.FILL UR9, R11 ;  /* 0x000000000b0972ca */ /* 0x000fe400004e0000 */
[----:B------:R-:W-:Y:S02]  /*b710*/  R2UR.FILL UR8, R22 ;  /* 0x00000000160872ca */ /* 0x000fe400004e0000 */
[----:B------:R-:W-:Y:S02]  /*b720*/  R2UR.FILL UR5, R23 ;  /* 0x00000000170572ca */ /* 0x000fe400004e0000 */
[----:B0-----:R-:W-:-:S15]  /*b730*/  R2UR.FILL UR4, R24 ;  /* 0x00000000180472ca */ /* 0x001fde00004e0000 */
.L_x_16:
[----:B------:R-:W0:Y:S01]  /*b740*/  SYNCS.PHASECHK.TRANS64.TRYWAIT P5, [UR4+0x28010], RZ ;  /* 0x028010ffff0075a7 */ /* 0x000e2200080a1104 */
[----:B------:R-:W1:Y:S01]  /*b750*/  LDC R26, c[0x0][0x3a8] ;  /* 0x0000ea00ff1a7b82 */ /* 0x000e620000000800 */
[----:B0-----:R-:W-:Y:S05]  /*b760*/  @!P5 BRA `(.L_x_17) ;  /* 0x0000006c00acd947 */ /* 0x001fea0003800000 */
.L_x_25:
[----:B------:R-:W2:Y:S01]  /*b770*/  LDL R4, [R1+0x168] ;  /* 0x0001680001047983 */ /* 0x000ea20000100800 */
[----:B------:R-:W-:Y:S01]  /*b780*/  BAR.SYNC.DEFER_BLOCKING 0x0 ;  /* 0x0000000000007b1d */ /* 0x000fe20000010000 */
[----:B------:R-:W-:-:S05]  /*b790*/  IADD3 R22, P5, PT, R21, 0x40, RZ ;  /* 0x0000004015167810 */ /* 0x000fca0007fbe0ff */
[--C-:B------:R-:W-:Y:S01]  /*b7a0*/  IMAD.X R28, RZ, RZ, R20.reuse, P5 ;  /* 0x000000ffff1c7224 */ /* 0x100fe200028e0614 */
[C---:B------:R-:W-:Y:S01]  /*b7b0*/  IADD3 R27, P5, PT, R21.reuse, 0x47, RZ ;  /* 0x00000047151b7810 */ /* 0x040fe20007fbe0ff */
[----:B------:R-:W0:Y:S04]  /*b7c0*/  S2R R31, SR_TID.X ;  /* 0x00000000001f7919 */ /* 0x000e280000002100 */
[----:B------:R-:W-:Y:S01]  /*b7d0*/  IMAD.X R24, RZ, RZ, R20, P5 ;  /* 0x000000ffff187224 */ /* 0x000fe200028e0614 */
[----:B------:R-:W-:Y:S01]  /*b7e0*/  IADD3 R23, P5, PT, R21, 0x45, RZ ;  /* 0x0000004515177810 */ /* 0x000fe20007fbe0ff */
[----:B------:R-:W3:Y:S01]  /*b7f0*/  @!P1 SYNCS.CCTL.IV [UR4+0x28010] ;  /* 0x02801000ff0099b1 */ /* 0x000ee20008000004 */
[C---:B0-----:R-:W-:Y:S02]  /*b800*/  LOP3.LUT R29, R31.reuse, 0xf, RZ, 0xc0, !PT ;  /* 0x0000000f1f1d7812 */ /* 0x041fe400078ec0ff */
[----:B------:R-:W-:-:S04]  /*b810*/  LOP3.LUT R25, R31, 0x60, RZ, 0xc0, !PT ;  /* 0x000000601f197812 */ /* 0x000fc800078ec0ff */
[----:B------:R-:W-:Y:S02]  /*b820*/  LEA.HI R25, R25, R29, RZ, 0x1f ;  /* 0x0000001d19197211 */ /* 0x000fe400078ff8ff */
[----:B------:R-:W-:Y:S02]  /*b830*/  IADD3.X R29, PT, PT, RZ, R20, RZ, P5, !PT ;  /* 0x00000014ff1d7210 */ /* 0x000fe40002ffe4ff */
[----:B------:R-:W-:Y:S01]  /*b840*/  IADD3 R30, P5, PT, R21, 0x44, RZ ;  /* 0x00000044151e7810 */ /* 0x000fe20007fbe0ff */
[----:B------:R-:W-:-:S04]  /*b850*/  IMAD.IADD R21, R252, 0x1, R25 ;  /* 0x00000001fc157824 */ /* 0x000fc800078e0219 */
[----:B------:R-:W-:Y:S01]  /*b860*/  IMAD.X R20, RZ, RZ, R20, P5 ;  /* 0x000000ffff147224 */ /* 0x000fe200028e0614 */
[----:B------:R-:W-:-:S04]  /*b870*/  ISETP.GT.U32.AND P5, PT, R19, R21, PT ;  /* 0x000000151300720c */ /* 0x000fc80003fa4070 */
[----:B------:R-:W-:Y:S01]  /*b880*/  ISETP.GT.U32.AND.EX P5, PT, R18, RZ, PT, P5 ;  /* 0x000000ff1200720c */ /* 0x000fe20003fa4150 */
[----:B------:R-:W-:Y:S01]  /*b890*/  IMAD.SHL.U32 R25, R25, 0x8, RZ ;  /* 0x0000000819197824 */ /* 0x000fe200078e00ff */
[----:B------:R-:W4:Y:S01]  /*b8a0*/  LDL.64 R18, [R1+0x148] ;  /* 0x0001480001127983 */ /* 0x000f220000100a00 */
[----:B--2---:R-:W-:-:S13]  /*b8b0*/  R2UR UR70, R4 ;  /* 0x00000000044672ca */ /* 0x004fda00000e0000 */
[----:B------:R-:W-:Y:S01]  /*b8c0*/  LDTM.16dp32bit_t0_t15.x8 R4, tmem[UR70] ;  /* 0x00000046000479ee */ /* 0x000fe20008980000 */
[----:B------:R-:W0:Y:S01]  /*b8d0*/  LDTM.16dp32bit_t16_t31.x8 R4, tmem[UR70+0x8] ;  /* 0x00000846000479ee */ /* 0x000e2200089a0000 */
[----:B------:R-:W-:Y:S01]  /*b8e0*/  NOP ;  /* 0x0000000000007918 */ /* 0x000fe20000000000 */
[-C--:B01----:R-:W-:Y:S01]  /*b8f0*/  FMUL R6, R6, R26.reuse ;  /* 0x0000001a06067220 */ /* 0x083fe20000400000 */
[-C--:B------:R-:W-:Y:S01]  /*b900*/  FMUL R7, R7, R26.reuse ;  /* 0x0000001a07077220 */ /* 0x080fe20000400000 */
[-C--:B------:R-:W-:Y:S01]  /*b910*/  FMUL R8, R8, R26.reuse ;  /* 0x0000001a08087220 */ /* 0x080fe20000400000 */
[-C--:B------:R-:W-:Y:S01]  /*b920*/  FMUL R9, R9, R26.reuse ;  /* 0x0000001a09097220 */ /* 0x080fe20000400000 */
[-C--:B------:R-:W-:Y:S01]  /*b930*/  FMUL R10, R10, R26.reuse ;  /* 0x0000001a0a0a7220 */ /* 0x080fe20000400000 */
[----:B------:R-:W-:Y:S01]  /*b940*/  FSEL R6, R6, -INF , !P5 ;  /* 0xff80000006067808 */ /* 0x000fe20006800000 */
[-C--:B------:R-:W-:Y:S01]  /*b950*/  FMUL R4, R4, R26.reuse ;  /* 0x0000001a04047220 */ /* 0x080fe20000400000 */
[----:B------:R-:W-:Y:S01]  /*b960*/  ISETP.GT.U32.AND P5, PT, R17, R21, PT ;  /* 0x000000151100720c */ /* 0x000fe20003fa4070 */
[-C--:B------:R-:W-:Y:S01]  /*b970*/  FMUL R5, R5, R26.reuse ;  /* 0x0000001a05057220 */ /* 0x080fe20000400000 */
[----:B------:R-:W-:Y:S01]  /*b980*/  FMUL R11, R11, R26 ;  /* 0x0000001a0b0b7220 */ /* 0x000fe20000400000 */
[----:B------:R-:W-:-:S02]  /*b990*/  LOP3.LUT R17, R31, 0xff, RZ, 0xc0, !PT ;  /* 0x000000ff1f117812 */ /* 0x000fc400078ec0ff */
[----:B------:R-:W-:-:S04]  /*b9a0*/  ISETP.GT.U32.AND.EX P5, PT, R16, RZ, PT, P5 ;  /* 0x000000ff1000720c */ /* 0x000fc80003fa4150 */
[----:B------:R-:W-:Y:S02]  /*b9b0*/  FSEL R7, R7, -INF , !P5 ;  /* 0xff80000007077808 */ /* 0x000fe40006800000 */
[----:B------:R-:W-:-:S04]  /*b9c0*/  ISETP.GT.U32.AND P5, PT, R30, R21, PT ;  /* 0x000000151e00720c */ /* 0x000fc80003fa4070 */
        /* <DEDUP_REMOVED lines=11> */
[----:B------:R-:W-:-:S04]  /*ba80*/  ISETP.GE.U32.AND P5, PT, R22, R21, PT ;  /* 0x000000151600720c */ /* 0x000fc80003fa6070 */
[----:B------:R-:W-:-:S04]  /*ba90*/  ISETP.GE.U32.AND.EX P5, PT, R28, RZ, PT, P5 ;  /* 0x000000ff1c00720c */ /* 0x000fc80003fa6150 */
[----:B------:R-:W-:Y:S02]  /*baa0*/  FSEL R15, R5, -INF , !P5 ;  /* 0xff800000050f7808 */ /* 0x000fe40006800000 */
[----:B------:R-:W-:Y:S02]  /*bab0*/  ISETP.GT.U32.AND P5, PT, R27, R21, PT ;  /* 0x000000151b00720c */ /* 0x000fe40003fa4070 */
[----:B------:R-:W-:Y:S01]  /*bac0*/  FMNMX3 R5, R4, R15, R6, !PT ;  /* 0x0000000f04057276 */ /* 0x000fe20007800006 */
[----:B------:R-:W2:Y:S01]  /*bad0*/  LDL.64 R20, [R1+0x150] ;  /* 0x0001500001147983 */ /* 0x000ea20000100a00 */
[----:B------:R-:W-:Y:S02]  /*bae0*/  ISETP.GT.U32.AND.EX P5, PT, R24, RZ, PT, P5 ;  /* 0x000000ff1800720c */ /* 0x000fe40003fa4150 */
[----:B------:R-:W-:Y:S02]  /*baf0*/  FMNMX3 R5, R5, R7, R8, !PT ;  /* 0x0000000705057276 */ /* 0x000fe40007800008 */
[----:B------:R-:W-:-:S02]  /*bb00*/  FSEL R14, R11, -INF , !P5 ;  /* 0xff8000000b0e7808 */ /* 0x000fc40006800000 */
[----:B------:R-:W-:-:S04]  /*bb10*/  FMNMX3 R5, R5, R9, R10, !PT ;  /* 0x0000000905057276 */ /* 0x000fc8000780000a */
[----:B------:R-:W-:-:S05]  /*bb20*/  FMNMX R11, R14, R5, !PT ;  /* 0x000000050e0b7209 */ /* 0x000fca0007800000 */
[----:B------:R-:W0:Y:S01]  /*bb30*/  SHFL.BFLY PT, R16, R11, 0x10, 0x1f ;  /* 0x0e001f000b107f89 */ /* 0x000e2200000e0000 */
[----:B------:R-:W-:-:S04]  /*bb40*/  SHF.R.U32.HI R5, RZ, 0x5, R17 ;  /* 0x00000005ff057819 */ /* 0x000fc80000011611 */
[----:B------:R-:W-:Y:S02]  /*bb50*/  LOP3.LUT R5, R25, 0x4, R5, 0xf8, !PT ;  /* 0x0000000419057812 */ /* 0x000fe400078ef805 */
[----:B0-----:R-:W-:-:S05]  /*bb60*/  FMNMX R16, R11, R16, !PT ;  /* 0x000000100b107209 */ /* 0x001fca0007800000 */
[----:B---3--:R-:W-:Y:S01]  /*bb70*/  @!P2 STS [R5+UR4+0x18000], R16 ;  /* 0x018000100500a988 */ /* 0x008fe20008000804 */
[----:B------:R-:W-:Y:S01]  /*bb80*/  LEA R11, R17, UR4, 0x2 ;  /* 0x00000004110b7c11 */ /* 0x000fe2000f8e10ff */
[----:B------:R-:W-:Y:S06]  /*bb90*/  BAR.SYNC.DEFER_BLOCKING 0x0 ;  /* 0x0000000000007b1d */ /* 0x000fec0000010000 */
[----:B------:R-:W0:Y:S04]  /*bba0*/  @!P3 LDS R143, [R11+0x18000] ;  /* 0x018000000b8fb984 */ /* 0x000e280000000800 */
[----:B0-----:R-:W0:Y:S02]  /*bbb0*/  SHFL.BFLY PT, R16, R143, 0x1, 0x1f ;  /* 0x0c201f008f107f89 */ /* 0x001e2400000e0000 */
[----:B0-----:R-:W-:-:S05]  /*bbc0*/  FMNMX R16, R143, R16, !PT ;  /* 0x000000108f107209 */ /* 0x001fca0007800000 */
[----:B------:R-:W-:Y:S01]  /*bbd0*/  @P0 STS [R11+0x18000], R16 ;  /* 0x018000100b000388 */ /* 0x000fe20000000800 */
[----:B------:R-:W-:Y:S06]  /*bbe0*/  BAR.SYNC.DEFER_BLOCKING 0x0 ;  /* 0x0000000000007b1d */ /* 0x000fec0000010000 */
[----:B------:R-:W0:Y:S02]  /*bbf0*/  LDS R133, [R25+UR4+0x18000] ;  /* 0x0180000419857984 */ /* 0x000e240008000800 */
[----:B0-----:R-:W-:-:S05]  /*bc00*/  FMNMX R133, R133, R0, !PT ;  /* 0x0000000085857209 */ /* 0x001fca0007800000 */
[--C-:B------:R-:W-:Y:S01]  /*bc10*/  FADD R54, R4, -R133.reuse ;  /* 0x8000008504367221 */ /* 0x100fe20000000000 */
[--C-:B------:R-:W-:Y:S01]  /*bc20*/  FADD R15, R15, -R133.reuse ;  /* 0x800000850f0f7221 */ /* 0x100fe20000000000 */
[--C-:B------:R-:W-:Y:S02]  /*bc30*/  FADD R6, R6, -R133.reuse ;  /* 0x8000008506067221 */ /* 0x100fe40000000000 */
[----:B------:R-:W-:Y:S01]  /*bc40*/  FMUL R54, R54, 1.4426950216293334961 ;  /* 0x3fb8aa3b36367820 */ /* 0x000fe20000400000 */
[----:B------:R-:W-:Y:S01]  /*bc50*/  FMUL R15, R15, 1.4426950216293334961 ;  /* 0x3fb8aa3b0f0f7820 */ /* 0x000fe20000400000 */
[----:B------:R-:W-:Y:S01]  /*bc60*/  FMUL R6, R6, 1.4426950216293334961 ;  /* 0x3fb8aa3b06067820 */ /* 0x000fe20000400000 */
[--C-:B------:R-:W-:Y:S02]  /*bc70*/  FADD R7, R7, -R133.reuse ;  /* 0x8000008507077221 */ /* 0x100fe40000000000 */
[----:B------:R-:W-:Y:S01]  /*bc80*/  MUFU.EX2 R55, R15 ;  /* 0x0000000f00377308 */ /* 0x000fe20000000800 */
[----:B------:R-:W-:Y:S01]  /*bc90*/  FADD R8, R8, -R133 ;  /* 0x8000008508087221 */ /* 0x000fe20000000000 */
[----:B------:R-:W-:-:S06]  /*bca0*/  FMUL R7, R7, 1.4426950216293334961 ;  /* 0x3fb8aa3b07077820 */ /* 0x000fcc0000400000 */
[----:B------:R-:W0:Y:S01]  /*bcb0*/  MUFU.EX2 R54, R54 ;  /* 0x0000003600367308 */ /* 0x000e220000000800 */
[--C-:B------:R-:W-:Y:S01]  /*bcc0*/  FADD R9, R9, -R133.reuse ;  /* 0x8000008509097221 */ /* 0x100fe20000000000 */
[----:B------:R-:W-:-:S06]  /*bcd0*/  FADD R10, R10, -R133 ;  /* 0x800000850a0a7221 */ /* 0x000fcc0000000000 */
[----:B------:R1:W3:Y:S01]  /*bce0*/  MUFU.EX2 R53, R6 ;  /* 0x0000000600357308 */ /* 0x0002e20000000800 */
[----:B------:R-:W-:Y:S01]  /*bcf0*/  FMUL R9, R9, 1.4426950216293334961 ;  /* 0x3fb8aa3b09097820 */ /* 0x000fe20000400000 */
[----:B-1----:R-:W-:-:S06]  /*bd00*/  FMUL R6, R8, 1.4426950216293334961 ;  /* 0x3fb8aa3b08067820 */ /* 0x002fcc0000400000 */
[----:B------:R1:W5:Y:S01]  /*bd10*/  MUFU.EX2 R52, R7 ;  /* 0x0000000700347308 */ /* 0x0003620000000800 */
[----:B------:R-:W-:Y:S01]  /*bd20*/  FADD R44, R14, -R133 ;  /* 0x800000850e2c7221 */ /* 0x000fe20000000000 */
[----:B0-----:R-:W-:-:S06]  /*bd30*/  FADD R4, R54, R55 ;  /* 0x0000003736047221 */ /* 0x001fcc0000000000 */
[----:B------:R-:W0:Y:S01]  /*bd40*/  MUFU.EX2 R6, R6 ;  /* 0x0000000600067308 */ /* 0x000e220000000800 */
[----:B-1----:R-:W-:Y:S01]  /*bd50*/  FMUL R7, R10, 1.4426950216293334961 ;  /* 0x3fb8aa3b0a077820 */ /* 0x002fe20000400000 */
[----:B------:R-:W-:Y:S01]  /*bd60*/  FMUL R44, R44, 1.4426950216293334961 ;  /* 0x3fb8aa3b2c2c7820 */ /* 0x000fe20000400000 */
[----:B---3--:R-:W-:-:S05]  /*bd70*/  FADD R4, R53, R4 ;  /* 0x0000000435047221 */ /* 0x008fca0000000000 */
[----:B------:R-:W1:Y:S01]  /*bd80*/  MUFU.EX2 R45, R9 ;  /* 0x00000009002d7308 */ /* 0x000e620000000800 */
[----:B-----5:R-:W-:-:S07]  /*bd90*/  FADD R4, R52, R4 ;  /* 0x0000000434047221 */ /* 0x020fce0000000000 */
[----:B------:R-:W3:Y:S01]  /*bda0*/  MUFU.EX2 R7, R7 ;  /* 0x0000000700077308 */ /* 0x000ee20000000800 */
[----:B0-----:R-:W-:-:S07]  /*bdb0*/  FADD R4, R6, R4 ;  /* 0x0000000406047221 */ /* 0x001fce0000000000 */
[----:B------:R-:W0:Y:S01]  /*bdc0*/  MUFU.EX2 R44, R44 ;  /* 0x0000002c002c7308 */ /* 0x000e220000000800 */
[----:B-1----:R-:W-:-:S04]  /*bdd0*/  FADD R4, R45, R4 ;  /* 0x000000042d047221 */ /* 0x002fc80000000000 */
[----:B---3--:R-:W-:-:S04]  /*bde0*/  FADD R4, R7, R4 ;  /* 0x0000000407047221 */ /* 0x008fc80000000000 */
[----:B0-----:R-:W-:-:S05]  /*bdf0*/  FADD R4, R44, R4 ;  /* 0x000000042c047221 */ /* 0x001fca0000000000 */
[----:B------:R-:W0:Y:S02]  /*be00*/  SHFL.BFLY PT, R8, R4, 0x10, 0x1f ;  /* 0x0e001f0004087f89 */ /* 0x000e2400000e0000 */
[----:B0-----:R-:W-:Y:S01]  /*be10*/  FADD R8, R4, R8 ;  /* 0x0000000804087221 */ /* 0x001fe20000000000 */
[----:B------:R-:W-:Y:S06]  /*be20*/  BAR.SYNC.DEFER_BLOCKING 0x0 ;  /* 0x0000000000007b1d */ /* 0x000fec0000010000 */
[----:B------:R-:W-:Y:S02]  /*be30*/  @!P2 STS [R5+UR4+0x18000], R8 ;  /* 0x018000080500a988 */ /* 0x000fe40008000804 */
[----:B------:R-:W-:Y:S06]  /*be40*/  BAR.SYNC.DEFER_BLOCKING 0x0 ;  /* 0x0000000000007b1d */ /* 0x000fec0000010000 */
[----:B------:R-:W0:Y:S04]  /*be50*/  @!P3 LDS R142, [R11+0x18000] ;  /* 0x018000000b8eb984 */ /* 0x000e280000000800 */
[----:B0-----:R-:W0:Y:S02]  /*be60*/  SHFL.BFLY PT, R4, R142, 0x1, 0x1f ;  /* 0x0c201f008e047f89 */ /* 0x001e2400000e0000 */
[----:B0-----:R-:W-:-:S05]  /*be70*/  FADD R4, R142, R4 ;  /* 0x000000048e047221 */ /* 0x001fca0000000000 */
[----:B------:R4:W-:Y:S01]  /*be80*/  @P0 STS [R11+0x18000], R4 ;  /* 0x018000040b000388 */ /* 0x0009e20000000800 */
[----:B------:R-:W-:Y:S01]  /*be90*/  BAR.SYNC.DEFER_BLOCKING 0x0 ;  /* 0x0000000000007b1d */ /* 0x000fe20000010000 */
[----:B------:R-:W-:-:S05]  /*bea0*/  IMAD.U32 R13, R13, -0x80000000, RZ ;  /* 0x800000000d0d7824 */ /* 0x000fca00078e00ff */
[----:B------:R0:W1:Y:S01]  /*beb0*/  LDS R145, [R25+UR4+0x18000] ;  /* 0x0180000419917984 */ /* 0x0000620008000800 */
[----:B------:R-:W3:Y:S01]  /*bec0*/  SYNCS.PHASECHK.TRANS64.TRYWAIT P5, [R12+URZ], R13 ;  /* 0x0000000d0c0075a7 */ /* 0x000ee200080a11ff */
[----:B--2---:R-:W-:-:S04]  /*bed0*/  IMAD.WIDE R8, R2, 0x2, R20 ;  /* 0x0000000202087825 */ /* 0x004fc800078e0214 */
[----:B----4-:R-:W-:Y:S01]  /*bee0*/  IMAD.WIDE R10, R2, 0x2, R18 ;  /* 0x00000002020a7825 */ /* 0x010fe200078e0212 */
[----:B01-3--:R-:W-:Y:S06]  /*bef0*/  @!P5 BRA `(.L_x_18) ;  /* 0x0000006400d4d947 */ /* 0x00bfec0003800000 */
.L_x_26:
[----:B------:R-:W2:Y:S04]  /*bf00*/  LDL R22, [R1+0x164] ;  /* 0x0001640001167983 */ /* 0x000ea80000100800 */
[----:B------:R-:W3:Y:S04]  /*bf10*/  LDL.64 R14, [R1+0x140] ;  /* 0x00014000010e7983 */ /* 0x000ee80000100a00 */
[----:B------:R-:W4:Y:S04]  /*bf20*/  LDL.64 R28, [R1+0x130] ;  /* 0x00013000011c7983 */ /* 0x000f280000100a00 */
[----:B------:R-:W5:Y:S04]  /*bf30*/  LDL.64 R36, [R1+0x120] ;  /* 0x0001200001247983 */ /* 0x000f680000100a00 */
        /* <DEDUP_REMOVED lines=10> */
[----:B------:R-:W5:Y:S04]  /*bfe0*/  LDG.E.U16 R8, desc[UR8][R8.64] ;  /* 0x0000000808087981 */ /* 0x000f68000c1e1500 */
[----:B------:R-:W5:Y:S04]  /*bff0*/  LDL.64 R38, [R1+0xd0] ;  /* 0x0000d00001267983 */ /* 0x000f680000100a00 */
[----:B------:R-:W5:Y:S04]  /*c000*/  LDL.64 R40, [R1+0xb0] ;  /* 0x0000b00001287983 */ /* 0x000f680000100a00 */
[----:B------:R-:W5:Y:S04]  /*c010*/  LDG.E.U16 R9, desc[UR8][R10.64] ;  /* 0x000000080a097981 */ /* 0x000f68000c1e1500 */
        /* <DEDUP_REMOVED lines=11> */
[----:B------:R-:W5:Y:S01]  /*c0d0*/  LDL.64 R50, [R1+0x20] ;  /* 0x0000200001327983 */ /* 0x000f620000100a00 */
[----:B--2---:R-:W-:-:S03]  /*c0e0*/  R2UR UR70, R22 ;  /* 0x00000000164672ca */ /* 0x004fc600000e0000 */
[----:B------:R-:W2:Y:S01]  /*c0f0*/  LDL.64 R22, [R1+0xe0] ;  /* 0x0000e00001167983 */ /* 0x000ea20000100a00 */
[----:B---3--:R-:W-:-:S04]  /*c100*/  IMAD.WIDE R14, R2, 0x2, R14 ;  /* 0x00000002020e7825 */ /* 0x008fc800078e020e */
[C---:B----4-:R-:W-:Y:S01]  /*c110*/  IMAD.WIDE R12, R2.reuse, 0x2, R28 ;  /* 0x00000002020c7825 */ /* 0x050fe200078e021c */
[----:B------:R0:W3:Y:S04]  /*c120*/  LDG.E.U16 R10, desc[UR8][R14.64] ;  /* 0x000000080e0a7981 */ /* 0x0000e8000c1e1500 */
[----:B------:R-:W4:Y:S01]  /*c130*/  LDL.64 R28, [R1+0xc8] ;  /* 0x0000c800011c7983 */ /* 0x000f220000100a00 */
[----:B-----5:R-:W-:-:S03]  /*c140*/  IMAD.WIDE R4, R2, 0x2, R4 ;  /* 0x0000000202047825 */ /* 0x020fc600078e0204 */
[----:B------:R-:W5:Y:S01]  /*c150*/  LDG.E.U16 R12, desc[UR8][R12.64] ;  /* 0x000000080c0c7981 */ /* 0x000f62000c1e1500 */
[----:B0-----:R-:W-:-:S03]  /*c160*/  IMAD.WIDE R14, R2, 0x2, R36 ;  /* 0x00000002020e7825 */ /* 0x001fc600078e0224 */
[----:B------:R0:W3:Y:S04]  /*c170*/  LDG.E.U16 R11, desc[UR8][R4.64] ;  /* 0x00000008040b7981 */ /* 0x0000e8000c1e1500 */
[----:B------:R-:W3:Y:S01]  /*c180*/  LDL.64 R36, [R1+0xb8] ;  /* 0x0000b80001247983 */ /* 0x000ee20000100a00 */
[----:B------:R-:W-:-:S03]  /*c190*/  IMAD.WIDE R18, R2, 0x2, R18 ;  /* 0x0000000202127825 */ /* 0x000fc600078e0212 */
[----:B------:R-:W5:Y:S01]  /*c1a0*/  LDG.E.U16 R14, desc[UR8][R14.64] ;  /* 0x000000080e0e7981 */ /* 0x000f62000c1e1500 */
[----:B0-----:R-:W-:-:S03]  /*c1b0*/  IMAD.WIDE R4, R2, 0x2, R26 ;  /* 0x0000000202047825 */ /* 0x001fc600078e021a */
[----:B------:R-:W5:Y:S04]  /*c1c0*/  LDL.64 R26, [R1+0xc0] ;  /* 0x0000c000011a7983 */ /* 0x000f680000100a00 */
[----:B------:R0:W5:Y:S04]  /*c1d0*/  LDG.E.U16 R13, desc[UR8][R4.64] ;  /* 0x00000008040d7981 */ /* 0x000168000c1e1500 */
[----:B------:R1:W5:Y:S01]  /*c1e0*/  LDG.E.U16 R15, desc[UR8][R18.64] ;  /* 0x00000008120f7981 */ /* 0x000362000c1e1500 */
[----:B0-----:R-:W-:-:S03]  /*c1f0*/  IMAD.WIDE R4, R2, 0x2, R34 ;  /* 0x0000000202047825 */ /* 0x001fc600078e0222 */
[----:B------:R-:W5:Y:S01]  /*c200*/  LDL.64 R34, [R1+0xa8] ;  /* 0x0000a80001227983 */ /* 0x000f620000100a00 */
[----:B-1----:R-:W-:-:S03]  /*c210*/  IMAD.WIDE R18, R2, 0x2, R30 ;  /* 0x0000000202127825 */ /* 0x002fc600078e021e */
[----:B------:R-:W5:Y:S01]  /*c220*/  LDL.64 R30, [R1+0xa0] ;  /* 0x0000a000011e7983 */ /* 0x000f620000100a00 */
[----:B------:R-:W-:-:S03]  /*c230*/  IMAD.WIDE R16, R2, 0x2, R16 ;  /* 0x0000000202107825 */ /* 0x000fc600078e0210 */
[----:B------:R-:W5:Y:S01]  /*c240*/  LDG.E.U16 R18, desc[UR8][R18.64] ;  /* 0x0000000812127981 */ /* 0x000f62000c1e1500 */
[----:B------:R-:W-:-:S03]  /*c250*/  IMAD.WIDE R20, R2, 0x2, R20 ;  /* 0x0000000202147825 */ /* 0x000fc600078e0214 */
[----:B------:R-:W5:Y:S01]  /*c260*/  LDG.E.U16 R16, desc[UR8][R16.64] ;  /* 0x0000000810107981 */ /* 0x000f62000c1e1500 */
[----:B------:R-:W-:-:S03]  /*c270*/  IMAD.WIDE R24, R2, 0x2, R24 ;  /* 0x0000000202187825 */ /* 0x000fc600078e0218 */
[----:B------:R-:W5:Y:S04]  /*c280*/  LDG.E.U16 R20, desc[UR8][R20.64] ;  /* 0x0000000814147981 */ /* 0x000f68000c1e1500 */
[----:B------:R-:W5:Y:S04]  /*c290*/  LDG.E.U16 R19, desc[UR8][R24.64] ;  /* 0x0000000818137981 */ /* 0x000f68000c1e1500 */
[----:B------:R0:W5:Y:S02]  /*c2a0*/  LDG.E.U16 R17, desc[UR8][R4.64] ;  /* 0x0000000804117981 */ /* 0x000164000c1e1500 */
[----:B0-----:R-:W-:-:S02]  /*c2b0*/  IMAD.WIDE R4, R2, 0x2, R32 ;  /* 0x0000000202047825 */ /* 0x001fc400078e0220 */
[----:B------:R-:W5:Y:S04]  /*c2c0*/  LDL.64 R32, [R1+0x90] ;  /* 0x0000900001207983 */ /* 0x000f680000100a00 */
[----:B------:R0:W5:Y:S01]  /*c2d0*/  LDG.E.U16 R21, desc[UR8][R4.64] ;  /* 0x0000000804157981 */ /* 0x000162000c1e1500 */
[----:B------:R-:W-:-:S03]  /*c2e0*/  IMAD.WIDE R24, R2, 0x2, R38 ;  /* 0x0000000202187825 */ /* 0x000fc600078e0226 */
[----:B------:R-:W5:Y:S04]  /*c2f0*/  LDL.64 R38, [R1+0x78] ;  /* 0x0000780001267983 */ /* 0x000f680000100a00 */
[----:B------:R-:W5:Y:S01]  /*c300*/  LDG.E.U16 R24, desc[UR8][R24.64] ;  /* 0x0000000818187981 */ /* 0x000f62000c1e1500 */
[----:B0-----:R-:W-:-:S03]  /*c310*/  IMAD.WIDE R4, R2, 0x2, R42 ;  /* 0x0000000202047825 */ /* 0x001fc600078e022a */
[----:B------:R-:W5:Y:S01]  /*c320*/  LDL.64 R42, [R1+0x40] ;  /* 0x00004000012a7983 */ /* 0x000f620000100a00 */
[----:B--2---:R-:W-:-:S06]  /*c330*/  IMAD.WIDE R22, R2, 0x2, R22 ;  /* 0x0000000202167825 */ /* 0x004fcc00078e0216 */
[----:B------:R-:W2:Y:S01]  /*c340*/  LDG.E.U16 R22, desc[UR8][R22.64] ;  /* 0x0000000816167981 */ /* 0x000ea2000c1e1500 */
[----:B----4-:R-:W-:-:S03]  /*c350*/  IMAD.WIDE R28, R2, 0x2, R28 ;  /* 0x00000002021c7825 */ /* 0x010fc600078e021c */
[----:B------:R3:W4:Y:S04]  /*c360*/  LDG.E.U16 R23, desc[UR8][R4.64] ;  /* 0x0000000804177981 */ /* 0x000728000c1e1500 */
[----:B------:R0:W2:Y:S01]  /*c370*/  LDG.E.U16 R25, desc[UR8][R28.64] ;  /* 0x000000081c197981 */ /* 0x0000a2000c1e1500 */
[----:B---3--:R-:W-:-:S03]  /*c380*/  IMAD.WIDE R4, R2, 0x2, R36 ;  /* 0x0000000202047825 */ /* 0x008fc600078e0224 */
[----:B------:R-:W3:Y:S01]  /*c390*/  LDL.64 R36, [R1+0x70] ;  /* 0x0000700001247983 */ /* 0x000ee20000100a00 */
[----:B0-----:R-:W-:-:S03]  /*c3a0*/  IMAD.WIDE R28, R2, 0x2, R40 ;  /* 0x00000002021c7825 */ /* 0x001fc600078e0228 */
[----:B------:R-:W2:Y:S01]  /*c3b0*/  LDL.64 R40, [R1+0x50] ;  /* 0x0000500001287983 */ /* 0x000ea20000100a00 */
[----:B-----5:R-:W-:-:S03]  /*c3c0*/  IMAD.WIDE R26, R2, 0x2, R26 ;  /* 0x00000002021a7825 */ /* 0x020fc600078e021a */
[----:B------:R-:W5:Y:S04]  /*c3d0*/  LDG.E.U16 R28, desc[UR8][R28.64] ;  /* 0x000000081c1c7981 */ /* 0x000f68000c1e1500 */
[----:B------:R-:W4:Y:S01]  /*c3e0*/  LDG.E.U16 R26, desc[UR8][R26.64] ;  /* 0x000000081a1a7981 */ /* 0x000f22000c1e1500 */
[----:B------:R-:W-:-:S03]  /*c3f0*/  IMAD.WIDE R34, R2, 0x2, R34 ;  /* 0x0000000202227825 */ /* 0x000fc600078e0222 */
[----:B------:R0:W4:Y:S01]  /*c400*/  LDG.E.U16 R27, desc[UR8][R4.64] ;  /* 0x00000008041b7981 */ /* 0x000122000c1e1500 */
[----:B------:R-:W-:-:S03]  /*c410*/  IMAD.WIDE R30, R2, 0x2, R30 ;  /* 0x00000002021e7825 */ /* 0x000fc600078e021e */
[----:B------:R1:W4:Y:S04]  /*c420*/  LDG.E.U16 R29, desc[UR8][R34.64] ;  /* 0x00000008221d7981 */ /* 0x000328000c1e1500 */
[----:B------:R-:W4:Y:S01]  /*c430*/  LDG.E.U16 R30, desc[UR8][R30.64] ;  /* 0x000000081e1e7981 */ /* 0x000f22000c1e1500 */
[----:B0-----:R-:W-:-:S03]  /*c440*/  IMAD.WIDE R4, R2, 0x2, R48 ;  /* 0x0000000202047825 */ /* 0x001fc600078e0230 */
[----:B------:R-:W4:Y:S01]  /*c450*/  LDL.64 R48, [R1+0x28] ;  /* 0x0000280001307983 */ /* 0x000f220000100a00 */
[----:B-1----:R-:W-:-:S03]  /*c460*/  IMAD.WIDE R34, R2, 0x2, R60 ;  /* 0x0000000202227825 */ /* 0x002fc600078e023c */
[----:B------:R-:W4:Y:S04]  /*c470*/  LDL.64 R60, [R1] ;  /* 0x00000000013c7983 */ /* 0x000f280000100a00 */
[----:B------:R0:W4:Y:S04]  /*c480*/  LDG.E.U16 R31, desc[UR8][R4.64] ;  /* 0x00000008041f7981 */ /* 0x000128000c1e1500 */
[----:B------:R-:W5:Y:S01]  /*c490*/  LDG.E.U16 R34, desc[UR8][R34.64] ;  /* 0x0000000822227981 */ /* 0x000f62000c1e1500 */
[----:B0-----:R-:W-:-:S03]  /*c4a0*/  IMAD.WIDE R4, R2, 0x2, R62 ;  /* 0x0000000202047825 */ /* 0x001fc600078e023e */
[----:B------:R-:W5:Y:S01]  /*c4b0*/  LDL.64 R62, [R1+0x8] ;  /* 0x00000800013e7983 */ /* 0x000f620000100a00 */
[----:B------:R-:W-:-:S06]  /*c4c0*/  IMAD.WIDE R32, R2, 0x2, R32 ;  /* 0x0000000202207825 */ /* 0x000fcc00078e0220 */
[----:B------:R-:W5:Y:S01]  /*c4d0*/  LDG.E.U16 R32, desc[UR8][R32.64] ;  /* 0x0000000820207981 */ /* 0x000f62000c1e1500 */
[----:B------:R-:W-:-:S05]  /*c4e0*/  IMAD.WIDE R38, R2, 0x2, R38 ;  /* 0x0000000202267825 */ /* 0x000fca00078e0226 */
[----:B------:R-:W5:Y:S04]  /*c4f0*/  LDG.E.U16 R35, desc[UR8][R38.64] ;  /* 0x0000000826237981 */ /* 0x000f68000c1e1500 */
[----:B------:R0:W5:Y:S02]  /*c500*/  LDG.E.U16 R33, desc[UR8][R4.64] ;  /* 0x0000000804217981 */ /* 0x000164000c1e1500 */
[----:B0-----:R-:W-:-:S04]  /*c510*/  IMAD.WIDE R4, R2, 0x2, R72 ;  /* 0x0000000202047825 */ /* 0x001fc800078e0248 */
[----:B------:R-:W-:-:S04]  /*c520*/  IMAD.WIDE R38, R2, 0x2, R70 ;  /* 0x0000000202267825 */ /* 0x000fc800078e0246 */
[C---:B------:R-:W-:Y:S02]  /*c530*/  IMAD.WIDE R46, R2.reuse, 0x2, R46 ;  /* 0x00000002022e7825 */ /* 0x040fe400078e022e */
[----:B------:R-:W5:Y:S02]  /*c540*/  LDG.E.U16 R38, desc[UR8][R38.64] ;  /* 0x0000000826267981 */ /* 0x000f64000c1e1500 */
[----:B------:R-:W-:-:S06]  /*c550*/  IMAD.WIDE R42, R2, 0x2, R42 ;  /* 0x00000002022a7825 */ /* 0x000fcc00078e022a */
[----:B------:R-:W5:Y:S04]  /*c560*/  LDG.E.U16 R42, desc[UR8][R42.64] ;  /* 0x000000082a2a7981 */ /* 0x000f68000c1e1500 */
[----:B------:R0:W5:Y:S02]  /*c570*/  LDG.E.U16 R39, desc[UR8][R46.64] ;  /* 0x000000082e277981 */ /* 0x000164000c1e1500 */
[----:B0-----:R-:W-:-:S04]  /*c580*/  IMAD.WIDE R46, R2, 0x2, R58 ;  /* 0x00000002022e7825 */ /* 0x001fc800078e023a */
[----:B------:R-:W-:-:S05]  /*c590*/  IMAD.WIDE R50, R2, 0x2, R50 ;  /* 0x0000000202327825 */ /* 0x000fca00078e0232 */
[----:B------:R0:W5:Y:S02]  /*c5a0*/  LDG.E.U16 R58, desc[UR8][R50.64] ;  /* 0x00000008323a7981 */ /* 0x000164000c1e1500 */
[----:B0-----:R-:W-:-:S04]  /*c5b0*/  IMAD.WIDE R50, R2, 0x2, R250 ;  /* 0x0000000202327825 */ /* 0x001fc800078e02fa */
[----:B---3--:R-:W-:-:S04]  /*c5c0*/  IMAD.WIDE R36, R2, 0x2, R36 ;  /* 0x0000000202247825 */ /* 0x008fc800078e0224 */
[C---:B--2---:R-:W-:Y:S02]  /*c5d0*/  IMAD.WIDE R40, R2.reuse, 0x2, R40 ;  /* 0x0000000202287825 */ /* 0x044fe400078e0228 */
[----:B------:R-:W2:Y:S04]  /*c5e0*/  LDG.E.U16 R36, desc[UR8][R36.64] ;  /* 0x0000000824247981 */ /* 0x000ea8000c1e1500 */
[----:B------:R-:W3:Y:S04]  /*c5f0*/  LDG.E.U16 R40, desc[UR8][R40.64] ;  /* 0x0000000828287981 */ /* 0x000ee8000c1e1500 */
[----:B------:R0:W3:Y:S02]  /*c600*/  LDG.E.U16 R37, desc[UR8][R4.64] ;  /* 0x0000000804257981 */ /* 0x0000e4000c1e1500 */
[----:B0-----:R-:W-:-:S05]  /*c610*/  IMAD.WIDE R4, R2, 0x2, R68 ;  /* 0x0000000202047825 */ /* 0x001fca00078e0244 */
[----:B------:R0:W3:Y:S02]  /*c620*/  LDG.E.U16 R41, desc[UR8][R4.64] ;  /* 0x0000000804297981 */ /* 0x0000e4000c1e1500 */
[----:B0-----:R-:W-:-:S05]  /*c630*/  IMAD.WIDE R4, R2, 0x2, R66 ;  /* 0x0000000202047825 */ /* 0x001fca00078e0242 */
[----:B------:R0:W3:Y:S01]  /*c640*/  LDG.E.U16 R43, desc[UR8][R4.64] ;  /* 0x00000008042b7981 */ /* 0x0000e2000c1e1500 */
[----:B----4-:R-:W-:-:S04]  /*c650*/  IMAD.WIDE R48, R2, 0x2, R48 ;  /* 0x0000000202307825 */ /* 0x010fc800078e0230 */
[C---:B0-----:R-:W-:Y:S02]  /*c660*/  IMAD.WIDE R4, R2.reuse, 0x2, R56 ;  /* 0x0000000202047825 */ /* 0x041fe400078e0238 */
[----:B------:R0:W4:Y:S04]  /*c670*/  LDG.E.U16 R56, desc[UR8][R46.64] ;  /* 0x000000082e387981 */ /* 0x000128000c1e1500 */
[----:B------:R5:W4:Y:S04]  /*c680*/  LDG.E.U16 R59, desc[UR8][R4.64] ;  /* 0x00000008043b7981 */ /* 0x000b28000c1e1500 */
[----:B------:R1:W4:Y:S01]  /*c690*/  LDG.E.U16 R57, desc[UR8][R48.64] ;  /* 0x0000000830397981 */ /* 0x000322000c1e1500 */
[----:B0-----:R-:W-:-:S04]  /*c6a0*/  IMAD.WIDE R46, R2, 0x2, R64 ;  /* 0x00000002022e7825 */ /* 0x001fc800078e0240 */
[C---:B-----5:R-:W-:Y:S02]  /*c6b0*/  IMAD.WIDE R4, R2.reuse, 0x2, R62 ;  /* 0x0000000202047825 */ /* 0x060fe400078e023e */
[----:B------:R0:W5:Y:S02]  /*c6c0*/  LDG.E.U16 R63, desc[UR8][R50.64] ;  /* 0x00000008323f7981 */ /* 0x000164000c1e1500 */
[C---:B-1----:R-:W-:Y:S02]  /*c6d0*/  IMAD.WIDE R48, R2.reuse, 0x2, R60 ;  /* 0x0000000202307825 */ /* 0x042fe400078e023c */
[----:B------:R1:W5:Y:S04]  /*c6e0*/  LDG.E.U16 R60, desc[UR8][R46.64] ;  /* 0x000000082e3c7981 */ /* 0x000368000c1e1500 */
[----:B------:R1:W5:Y:S01]  /*c6f0*/  LDG.E.U16 R61, desc[UR8][R4.64] ;  /* 0x00000008043d7981 */ /* 0x000362000c1e1500 */
[----:B0-----:R-:W-:-:S03]  /*c700*/  IMAD.WIDE R50, R2, 0x2, R240 ;  /* 0x0000000202327825 */ /* 0x001fc600078e02f0 */
[----:B------:R-:W5:Y:S01]  /*c710*/  LDG.E.U16 R62, desc[UR8][R48.64] ;  /* 0x00000008303e7981 */ /* 0x000f62000c1e1500 */
[----:B-1----:R-:W-:-:S03]  /*c720*/  IMAD.WIDE R46, R2, 0x2, R248 ;  /* 0x00000002022e7825 */ /* 0x002fc600078e02f8 */
[----:B------:R-:W5:Y:S01]  /*c730*/  LDG.E.U16 R68, desc[UR8][R50.64] ;  /* 0x0000000832447981 */ /* 0x000f62000c1e1500 */
[----:B------:R-:W-:-:S03]  /*c740*/  IMAD.WIDE R4, R2, 0x2, R246 ;  /* 0x0000000202047825 */ /* 0x000fc600078e02f6 */
[----:B------:R0:W5:Y:S04]  /*c750*/  LDG.E.U16 R64, desc[UR8][R46.64] ;  /* 0x000000082e407981 */ /* 0x000168000c1e1500 */
[----:B------:R1:W5:Y:S01]  /*c760*/  LDG.E.U16 R65, desc[UR8][R4.64] ;  /* 0x0000000804417981 */ /* 0x000362000c1e1500 */
[----:B0-----:R-:W-:-:S04]  /*c770*/  IMAD.WIDE R46, R2, 0x2, R244 ;  /* 0x00000002022e7825 */ /* 0x001fc800078e02f4 */
[C---:B-1----:R-:W-:Y:S01]  /*c780*/  IMAD.WIDE R4, R2.reuse, 0x2, R238 ;  /* 0x0000000202047825 */ /* 0x042fe200078e02ee */
[----:B------:R0:W5:Y:S03]  /*c790*/  LDG.E.U16 R66, desc[UR8][R46.64] ;  /* 0x000000082e427981 */ /* 0x000166000c1e1500 */
[C---:B------:R-:W-:Y:S01]  /*c7a0*/  IMAD.WIDE R48, R2.reuse, 0x2, R242 ;  /* 0x0000000202307825 */ /* 0x040fe200078e02f2 */
[----:B------:R1:W5:Y:S03]  /*c7b0*/  LDG.E.U16 R69, desc[UR8][R4.64] ;  /* 0x0000000804457981 */ /* 0x000366000c1e1500 */
[C---:B------:R-:W-:Y:S01]  /*c7c0*/  IMAD.WIDE R50, R2.reuse, 0x2, R234 ;  /* 0x0000000202327825 */ /* 0x040fe200078e02ea */
[----:B------:R1:W5:Y:S03]  /*c7d0*/  LDG.E.U16 R67, desc[UR8][R48.64] ;  /* 0x0000000830437981 */ /* 0x000366000c1e1500 */
[C---:B0-----:R-:W-:Y:S01]  /*c7e0*/  IMAD.WIDE R46, R2.reuse, 0x2, R236 ;  /* 0x00000002022e7825 */ /* 0x041fe200078e02ec */
[----:B------:R0:W5:Y:S03]  /*c7f0*/  LDG.E.U16 R71, desc[UR8][R50.64] ;  /* 0x0000000832477981 */ /* 0x000166000c1e1500 */
[C---:B-1----:R-:W-:Y:S01]  /*c800*/  IMAD.WIDE R4, R2.reuse, 0x2, R230 ;  /* 0x0000000202047825 */ /* 0x042fe200078e02e6 */
        /* <DEDUP_REMOVED lines=13> */
[----:B------:R-:W-:-:S02]  /*c8e0*/  IMAD.WIDE R46, R2, 0x2, R220 ;  /* 0x00000002022e7825 */ /* 0x000fc400078e02dc */
[----:B------:R-:W5:Y:S02]  /*c8f0*/  LDG.E.U16 R50, desc[UR8][R50.64] ;  /* 0x0000000832327981 */ /* 0x000f64000c1e1500 */
[C---:B0-----:R-:W-:Y:S02]  /*c900*/  IMAD.WIDE R4, R2.reuse, 0x2, R218 ;  /* 0x0000000202047825 */ /* 0x041fe400078e02da */
[----:B------:R0:W5:Y:S02]  /*c910*/  LDG.E.U16 R78, desc[UR8][R46.64] ;  /* 0x000000082e4e7981 */ /* 0x000164000c1e1500 */
[C---:B-1----:R-:W-:Y:S02]  /*c920*/  IMAD.WIDE R48, R2.reuse, 0x2, R212 ;  /* 0x0000000202307825 */ /* 0x042fe400078e02d4 */
[----:B------:R1:W5:Y:S04]  /*c930*/  LDG.E.U16 R79, desc[UR8][R4.64] ;  /* 0x00000008044f7981 */ /* 0x000368000c1e1500 */
[----:B------:R-:W5:Y:S01]  /*c940*/  LDG.E.U16 R48, desc[UR8][R48.64] ;  /* 0x0000000830307981 */ /* 0x000f62000c1e1500 */
[----:B0-----:R-:W-:-:S04]  /*c950*/  IMAD.WIDE R46, R2, 0x2, R216 ;  /* 0x00000002022e7825 */ /* 0x001fc800078e02d8 */
[----:B-1----:R-:W-:Y:S02]  /*c960*/  IMAD.WIDE R4, R2, 0x2, R214 ;  /* 0x0000000202047825 */ /* 0x002fe400078e02d6 */
[----:B------:R-:W5:Y:S04]  /*c970*/  LDG.E.U16 R46, desc[UR8][R46.64] ;  /* 0x000000082e2e7981 */ /* 0x000f68000c1e1500 */
[----:B------:R0:W5:Y:S01]  /*c980*/  LDG.E.U16 R47, desc[UR8][R4.64] ;  /* 0x00000008042f7981 */ /* 0x000162000c1e1500 */
[----:B------:R-:W-:Y:S02]  /*c990*/  F2FP.F16.F32.PACK_AB R6, R45, R6 ;  /* 0x000000062d06723e */ /* 0x000fe400000000ff */
[----:B------:R-:W-:Y:S01]  /*c9a0*/  F2FP.F16.F32.PACK_AB R7, R44, R7 ;  /* 0x000000072c07723e */ /* 0x000fe200000000ff */
[----:B------:R-:W-:Y:S01]  /*c9b0*/  STS.U16 [R132+UR4+0x20000], R8 ;  /* 0x0200000884007988 */ /* 0x000fe20008000404 */
[----:B------:R-:W-:Y:S01]  /*c9c0*/  FADD R0, -R133, R0 ;  /* 0x0000000085007221 */ /* 0x000fe20000000100 */
[----:B0-----:R-:W-:-:S02]  /*c9d0*/  F2FP.F16.F32.PACK_AB R4, R55, R54 ;  /* 0x000000363704723e */ /* 0x001fc400000000ff */
[----:B------:R-:W-:Y:S01]  /*c9e0*/  F2FP.F16.F32.PACK_AB R5, R52, R53 ;  /* 0x000000353405723e */ /* 0x000fe200000000ff */
[----:B------:R-:W-:Y:S03]  /*c9f0*/  STS.U16 [R132+UR4+0x20200], R9 ;  /* 0x0202000984007988 */ /* 0x000fe60008000404 */
[----:B------:R-:W-:Y:S01]  /*ca00*/  STTM.16dp32bit_t0_t15.x4 tmem[UR70], R4 ;  /* 0x00000004000079ed */ /* 0x000fe20008900046 */
[----:B------:R-:W-:Y:S01]  /*ca10*/  STTM.16dp32bit_t16_t31.x4 tmem[UR70+0x4], R4 ;  /* 0x00000404000079ed */ /* 0x000fe20008920046 */
        /* <DEDUP_REMOVED lines=26> */
[----:B--2---:R-:W-:Y:S04]  /*cbc0*/  STS.U16 [R132+UR4+0x23800], R36 ;  /* 0x0238002484007988 */ /* 0x004fe80008000404 */
[----:B------:R-:W-:Y:S04]  /*cbd0*/  STS.U16 [R132+UR4+0x23c00], R38 ;  /* 0x023c002684007988 */ /* 0x000fe80008000404 */
[----:B------:R-:W-:Y:S04]  /*cbe0*/  STS.U16 [R132+UR4+0x23e00], R39 ;  /* 0x023e002784007988 */ /* 0x000fe80008000404 */
[----:B---3--:R-:W-:Y:S04]  /*cbf0*/  STS.U16 [R132+UR4+0x23a00], R37 ;  /* 0x023a002584007988 */ /* 0x008fe80008000404 */
[----:B------:R-:W-:Y:S04]  /*cc00*/  STS.U16 [R132+UR4+0x24000], R40 ;  /* 0x0240002884007988 */ /* 0x000fe80008000404 */
[----:B------:R-:W-:Y:S04]  /*cc10*/  STS.U16 [R132+UR4+0x24400], R42 ;  /* 0x0244002a84007988 */ /* 0x000fe80008000404 */
[----:B------:R-:W-:Y:S04]  /*cc20*/  STS.U16 [R132+UR4+0x24c00], R58 ;  /* 0x024c003a84007988 */ /* 0x000fe80008000404 */
[----:B------:R-:W-:Y:S01]  /*cc30*/  STS.U16 [R132+UR4+0x24200], R41 ;  /* 0x0242002984007988 */ /* 0x000fe20008000404 */
[----:B------:R-:W-:-:S03]  /*cc40*/  FMUL R0, R0, 1.4426950216293334961 ;  /* 0x3fb8aa3b00007820 */ /* 0x000fc60000400000 */
[----:B------:R-:W-:Y:S03]  /*cc50*/  STS.U16 [R132+UR4+0x24600], R43 ;  /* 0x0246002b84007988 */ /* 0x000fe60008000404 */
[----:B------:R-:W0:Y:S01]  /*cc60*/  MUFU.EX2 R0, R0 ;  /* 0x0000000000007308 */ /* 0x000e220000000800 */
[----:B----4-:R-:W-:Y:S04]  /*cc70*/  STS.U16 [R132+UR4+0x24800], R56 ;  /* 0x0248003884007988 */ /* 0x010fe80008000404 */
[----:B------:R-:W-:Y:S04]  /*cc80*/  STS.U16 [R132+UR4+0x24e00], R59 ;  /* 0x024e003b84007988 */ /* 0x000fe80008000404 */
[----:B------:R-:W-:Y:S04]  /*cc90*/  STS.U16 [R132+UR4+0x24a00], R57 ;  /* 0x024a003984007988 */ /* 0x000fe80008000404 */
[----:B-----5:R-:W-:Y:S04]  /*cca0*/  STS.U16 [R132+UR4+0x25600], R63 ;  /* 0x0256003f84007988 */ /* 0x020fe80008000404 */
        /* <DEDUP_REMOVED lines=23> */
[----:B------:R-:W2:Y:S02]  /*ce20*/  FENCE.VIEW.ASYNC.T ;  /* 0x00000000000073c6 */ /* 0x000ea40000000200 */
[----:B--2---:R-:W-:Y:S06]  /*ce30*/  BAR.SYNC.DEFER_BLOCKING 0x0 ;  /* 0x0000000000007b1d */ /* 0x004fec0000010000 */
[----:B-1----:R-:W0:Y:S01]  /*ce40*/  LDTM.x128 R4, tmem[UR6] ;  /* 0x00000006000479ee */ /* 0x002e2200083c0000 */
[----:B------:R-:W-:Y:S01]  /*ce50*/  NOP ;  /* 0x0000000000007918 */ /* 0x000fe20000000000 */
        /* <DEDUP_REMOVED lines=128> */
[----:B------:R0:W-:Y:S01]  /*d660*/  STTM.x128 tmem[UR6], R4 ;  /* 0x00000004000079ed */ /* 0x0001e200083c0006 */
[----:B------:R-:W1:Y:S02]  /*d670*/  FENCE.VIEW.ASYNC.T ;  /* 0x00000000000073c6 */ /* 0x000e640000000200 */
[----:B-1----:R-:W-:Y:S06]  /*d680*/  BAR.SYNC.DEFER_BLOCKING 0x0 ;  /* 0x0000000000007b1d */ /* 0x002fec0000010000 */
[----:B------:R1:W-:Y:S06]  /*d690*/  MEMBAR.ALL.CTA ;  /* 0x0000000000007992 */ /* 0x0003ec0000008000 */
[----:B-1----:R-:W1:Y:S02]  /*d6a0*/  FENCE.VIEW.ASYNC.S ;  /* 0x00000000000073c6 */ /* 0x002e640000000000 */
[----:B-1----:R-:W-:Y:S01]  /*d6b0*/  BAR.SYNC.DEFER_BLOCKING 0x0 ;  /* 0x0000000000007b1d */ /* 0x002fe20000010000 */
[----:B0-----:R-:W-:Y:S01]  /*d6c0*/  LEA R12, R140, UR4, 0x3 ;  /* 0x000000048c0c7c11 */ /* 0x001fe2000f8e18ff */
[----:B------:R-:W-:-:S04]  /*d6d0*/  IMAD.MOV.U32 R13, RZ, RZ, R141 ;  /* 0x000000ffff0d7224 */ /* 0x000fc800078e008d */
[----:B------:R-:W-:Y:S01]  /*d6e0*/  VIADD R12, R12, 0x28000 ;  /* 0x000280000c0c7836 */ /* 0x000fe20000000000 */
[----:B------:R-:W-:Y:S06]  /*d6f0*/  @P4 BRA `(.L_x_19) ;  /* 0x0000000000804947 */ /* 0x000fec0003800000 */
[----:B------:R-:W2:Y:S01]  /*d700*/  LDL R131, [R1+0x158] ;  /* 0x0001580001837983 */ /* 0x000ea20000100800 */
[----:B------:R-:W-:Y:S02]  /*d710*/  ELECT P5, URZ, PT ;  /* 0x0000000000ff782f */ /* 0x000fe400038a0000 */
[----:B------:R-:W-:Y:S01]  /*d720*/  MOV.SPILL R6, UR7 ;  /* 0x0000000700067c02 */ /* 0x000fe20009000f00 */
[----:B------:R-:W-:Y:S01]  /*d730*/  UIADD3 UR75, UPT, UPT, UR5, 0x128, URZ ;  /* 0x00000128054b7890 */ /* 0x000fe2000fffe0ff */
[----:B------:R-:W-:Y:S01]  /*d740*/  MOV.SPILL R7, UR6 ;  /* 0x0000000600077c02 */ /* 0x000fe20009000f00 */
[----:B------:R-:W-:Y:S01]  /*d750*/  UMOV UR72, 0x0 ;  /* 0x0000000000487882 */ /* 0x000fe20000000000 */
[----:B------:R-:W-:Y:S01]  /*d760*/  UMOV UR73, 0x4400010 ;  /* 0x0440001000497882 */ /* 0x000fe20000000000 */
[----:B------:R-:W-:-:S06]  /*d770*/  UIADD3.64 UR6, UPT, UPT, UR68, 0x3fe, URZ ;  /* 0x000003fe44067897 */ /* 0x000fcc000fffe0ff */
[----:B------:R-:W-:-:S05]  /*d780*/  @P5 IMAD.MOV.U32 R5, RZ, RZ, -0x7fffbfe0 ;  /* 0x80004020ff055424 */ /* 0x000fca00078e00ff */
[----:B------:R-:W-:Y:S01]  /*d790*/  @P5 R2UR UR71, R5 ;  /* 0x00000000054752ca */ /* 0x000fe200000e0000 */
[----:B------:R-:W-:Y:S01]  /*d7a0*/  IMAD.MOV.U32 R5, RZ, RZ, RZ ;  /* 0x000000ffff057224 */ /* 0x000fe200078e00ff */
[----:B--2---:R-:W-:-:S13]  /*d7b0*/  R2UR UR70, R131 ;  /* 0x00000000834672ca */ /* 0x004fda00000e0000 */
[----:B------:R-:W-:-:S04]  /*d7c0*/  MOV R4, UR70 ;  /* 0x0000004600047c02 */ /* 0x000fc80008000f00 */
[----:B------:R-:W-:Y:S01]  /*d7d0*/  @P5 R2UR UR70, R4 ;  /* 0x00000000044652ca */ /* 0x000fe200000e0000 */
[----:B------:R-:W-:-:S05]  /*d7e0*/  IMAD.MOV.U32 R4, RZ, RZ, R12 ;  /* 0x000000ffff047224 */ /* 0x000fca00078e000c */
[----:B------:R-:W-:-:S07]  /*d7f0*/  @P5 MOV R4, R4 ;  /* 0x0000000400045202 */ /* 0x000fce0000000f00 */
[----:B------:R0:W-:Y:S02]  /*d800*/  UTCHMMA tmem[UR74], gdesc[UR70], tmem[UR5], tmem[UR72], idesc[UR73], UPT ;  /* 0x00ff48464a0079ea */ /* 0x0001e4000b800005 */
[----:B0-----:R-:W-:Y:S01]  /*d810*/  UMOV UR70, 0x0 ;  /* 0x0000000000467882 */ /* 0x001fe20000000000 */
[----:B------:R-:W-:Y:S02]  /*d820*/  UMOV UR71, 0x4400010 ;  /* 0x0440001000477882 */ /* 0x000fe40000000000 */
[----:B------:R0:W-:Y:S02]  /*d830*/  UTCHMMA tmem[UR75], gdesc[UR68], tmem[UR5], tmem[UR70], idesc[UR71], UPT ;  /* 0x00ff46444b0079ea */ /* 0x0001e4000b800005 */
[----:B0-----:R-:W-:-:S09]  /*d840*/  UIADD3 UR70, UPT, UPT, UR5, 0x100000, URZ ;  /* 0x0010000005467890 */ /* 0x001fd2000fffe0ff */
[----:B------:R0:W-:Y:S02]  /*d850*/  UTCHMMA tmem[UR74], gdesc[UR6], tmem[UR70], tmem[UR72], idesc[UR73], UPT ;  /* 0x00ff48064a0079ea */ /* 0x0001e4000b800046 */
[----:B0-----:R-:W-:Y:S02]  /*d860*/  UIADD3.64 UR6, UPT, UPT, UR68, 0x400, URZ ;  /* 0x0000040044067897 */ /* 0x001fe4000fffe0ff */
[----:B------:R-:W-:Y:S02]  /*d870*/  UIADD3 UR72, UPT, UPT, UR5, 0x100000, URZ ;  /* 0x0010000005487890 */ /* 0x000fe4000fffe0ff */
[----:B------:R-:W-:Y:S01]  /*d880*/  UIADD3 UR73, UPT, UPT, UR5, 0x128, URZ ;  /* 0x0000012805497890 */ /* 0x000fe2000fffe0ff */
[----:B------:R-:W-:-:S08]  /*d890*/  UMOV UR70, 0x0 ;  /* 0x0000000000467882 */ /* 0x000fd00000000000 */
[----:B------:R0:W-:Y:S02]  /*d8a0*/  UTCHMMA tmem[UR73], gdesc[UR6], tmem[UR72], tmem[UR70], idesc[UR71], UPT ;  /* 0x00ff4606490079ea */ /* 0x0001e4000b800048 */
[----:B0-----:R-:W-:Y:S02]  /*d8b0*/  @P5 R2UR UR71, R4 ;  /* 0x00000000044752ca */ /* 0x001fe400000e0000 */
[----:B------:R-:W-:Y:S02]  /*d8c0*/  R2UR.FILL UR7, R6 ;  /* 0x00000000060772ca */ /* 0x000fe400004e0000 */
[----:B------:R-:W-:-:S09]  /*d8d0*/  R2UR.FILL UR6, R7 ;  /* 0x00000000070672ca */ /* 0x000fd200004e0000 */
[----:B------:R0:W-:Y:S01]  /*d8e0*/  UTCBAR [UR71], URZ ;  /* 0x000000ff470073e9 */ /* 0x0001e200080000ff */
[----:B------:R-:W-:-:S05]  /*d8f0*/  NOP ;  /* 0x0000000000007918 */ /* 0x000fca0000000000 */
.L_x_19:
[----:B------:R-:W-:Y:S01]  /*d900*/  FFMA R144, R0, R144, R145 ;  /* 0x0000009000907223 */ /* 0x000fe20000000091 */
[----:B------:R-:W-:Y:S01]  /*d910*/  IADD3 R138, P5, PT, R138, 0x20, RZ ;  /* 0x000000208a8a7810 */ /* 0x000fe20007fbe0ff */
[----:B------:R-:W1:Y:S01]  /*d920*/  LDC R0, c[0x0][0x3d4] ;  /* 0x0000f500ff007b82 */ /* 0x000e620000000800 */
[----:B------:R-:W-:Y:S02]  /*d930*/  VIADD R140, R140, 0x1 ;  /* 0x000000018c8c7836 */ /* 0x000fe40000000000 */
[----:B------:R-:W-:-:S03]  /*d940*/  IADD3.X R139, PT, PT, RZ, R139, RZ, P5, !PT ;  /* 0x0000008bff8b7210 */ /* 0x000fc60002ffe4ff */
[----:B------:R-:W-:-:S04]  /*d950*/  ISETP.GT.AND P5, PT, R140, 0x1, PT ;  /* 0x000000018c00780c */ /* 0x000fc80003fa4270 */
[----:B------:R-:W-:Y:S01]  /*d960*/  SEL R140, R140, RZ, !P5 ;  /* 0x000000ff8c8c7207 */ /* 0x000fe20006800000 */
[----:B-1----:R-:W-:-:S04]  /*d970*/  IMAD.SHL.U32 R0, R0, 0x20, RZ ;  /* 0x0000002000007824 */ /* 0x002fc800078e00ff */
[----:B------:R-:W-:Y:S02]  /*d980*/  IMAD.IADD R2, R0, 0x1, R2 ;  /* 0x0000000100027824 */ /* 0x000fe400078e0202 */
[----:B------:R-:W1:Y:S02]  /*d990*/  LDC R0, c[0x0][0x3c4] ;  /* 0x0000f100ff007b82 */ /* 0x000e640000000800 */
[----:B-1----:R-:W-:-:S04]  /*d9a0*/  IMAD.SHL.U32 R0, R0, 0x20, RZ ;  /* 0x0000002000007824 */ /* 0x002fc800078e00ff */
[----:B------:R-:W-:Y:S01]  /*d9b0*/  IMAD.IADD R3, R0, 0x1, R3 ;  /* 0x0000000100037824 */ /* 0x000fe200078e0203 */
[----:B------:R-:W-:Y:S02]  /*d9c0*/  SEL R0, RZ, 0x1, !P5 ;  /* 0x00000001ff007807 */ /* 0x000fe40006800000 */
[----:B------:R-:W-:Y:S02]  /*d9d0*/  ISETP.GE.U32.AND P5, PT, R138, R252, PT ;  /* 0x000000fc8a00720c */ /* 0x000fe40003fa6070 */
[----:B------:R-:W-:Y:S01]  /*d9e0*/  LOP3.LUT R141, R141, R0, RZ, 0x3c, !PT ;  /* 0x000000008d8d7212 */ /* 0x000fe200078e3cff */
[----:B------:R-:W-:Y:S01]  /*d9f0*/  IMAD.MOV.U32 R0, RZ, RZ, R133 ;  /* 0x000000ffff007224 */ /* 0x000fe200078e0085 */
[----:B------:R-:W-:-:S13]  /*da00*/  ISETP.GE.U32.AND.EX P5, PT, R139, RZ, PT, P5 ;  /* 0x000000ff8b00720c */ /* 0x000fda0003fa6150 */
[----:B------:R-:W-:Y:S05]  /*da10*/  @!P5 BRA `(.L_x_20) ;  /* 0xffffffc00000d947 */ /* 0x000fea000383ffff */
[----:B------:R-:W1:Y:S01]  /*da20*/  S2R R4, SR_CTAID.X ;  /* 0x0000000000047919 */ /* 0x000e620000002500 */
[----:B------:R-:W-:Y:S02]  /*da30*/  IMAD.MOV.U32 R0, RZ, RZ, R133 ;  /* 0x000000ffff007224 */ /* 0x000fe400078e0085 */
[----:B-1----:R-:W-:-:S04]  /*da40*/  IMAD.SHL.U32 R4, R4, 0x40, RZ ;  /* 0x0000004004047824 */ /* 0x002fc800078e00ff */
[----:B------:R-:W-:-:S05]  /*da50*/  VIADD R4, R4, 0x40 ;  /* 0x0000004004047836 */ /* 0x000fca0000000000 */
[----:B------:R-:W-:-:S13]  /*da60*/  ISETP.GE.AND P0, PT, R4, 0x1, PT ;  /* 0x000000010400780c */ /* 0x000fda0003f06270 */
[----:B------:R-:W-:Y:S05]  /*da70*/  @!P0 BRA `(.L_x_15) ;  /* 0x0000000000108947 */ /* 0x000fea0003800000 */
[----:B------:R-:W-:-:S04]  /*da80*/  SHF.L.U32 R13, R13, 0x1f, RZ ;  /* 0x0000001f0d0d7819 */ /* 0x000fc800000006ff */
[----:B------:R-:W1:Y:S02]  /*da90*/  SYNCS.PHASECHK.TRANS64.TRYWAIT P0, [R12+URZ], R13 ;  /* 0x0000000d0c0075a7 */ /* 0x000e6400080011ff */
[----:B-1----:R-:W-:Y:S05]  /*daa0*/  @!P0 BRA `(.L_x_21) ;  /* 0x0000004800f48947 */ /* 0x002fea0003800000 */
.L_x_27:
[----:B------:R-:W-:-:S07]  /*dab0*/  IMAD.MOV.U32 R0, RZ, RZ, R133 ;  /* 0x000000ffff007224 */ /* 0x000fce00078e0085 */
.L_x_15:
[C---:B------:R-:W-:Y:S01]  /*dac0*/  FMUL R134, R144.reuse, 8388608 ;  /* 0x4b00000090867820 */ /* 0x040fe20000400000 */
[----:B------:R-:W-:Y:S01]  /*dad0*/  BAR.SYNC.DEFER_BLOCKING 0x0 ;  /* 0x0000000000007b1d */ /* 0x000fe20000010000 */
[C---:B------:R-:W-:Y:S01]  /*dae0*/  FSETP.GEU.AND P0, PT, R144.reuse, 1.175494350822287508e-38, PT ;  /* 0x008000009000780b */ /* 0x040fe20003f0e000 */
[----:B------:R-:W-:Y:S01]  /*daf0*/  IMAD.MOV.U32 R5, RZ, RZ, 0x3dc6b27f ;  /* 0x3dc6b27fff057424 */ /* 0x000fe200078e00ff */
[----:B------:R-:W-:Y:S02]  /*db00*/  FSETP.GEU.AND P3, PT, |R144|, 1.175494350822287508e-38, PT ;  /* 0x008000009000780b */ /* 0x000fe40003f6e200 */
[----:B------:R-:W-:Y:S01]  /*db10*/  FSEL R134, R134, R144, !P0 ;  /* 0x0000009086867208 */ /* 0x000fe20004000000 */
[----:B------:R-:W1:Y:S03]  /*db20*/  S2R R238, SR_TID.X ;  /* 0x0000000000ee7919 */ /* 0x000e660000002100 */
[C---:B------:R-:W-:Y:S01]  /*db30*/  ISETP.GE.U32.AND P2, PT, R134.reuse, 0x7f800000, PT ;  /* 0x7f8000008600780c */ /* 0x040fe20003f46070 */
[----:B------:R-:W-:Y:S01]  /*db40*/  VIADD R2, R134, 0xc0cafb0d ;  /* 0xc0cafb0d86027836 */ /* 0x000fe20000000000 */
[----:B------:R-:W2:Y:S04]  /*db50*/  S2R R240, SR_CTAID.X ;  /* 0x0000000000f07919 */ /* 0x000ea80000002500 */
[----:B------:R-:W-:Y:S01]  /*db60*/  LOP3.LUT R3, R2, 0xff800000, RZ, 0xc0, !PT ;  /* 0xff80000002037812 */ /* 0x000fe200078ec0ff */
[----:B------:R-:W3:Y:S04]  /*db70*/  S2R R167, SR_TID.X ;  /* 0x0000000000a77919 */ /* 0x000ee80000002100 */
[----:B------:R-:W-:Y:S01]  /*db80*/  IMAD.IADD R2, R134, 0x1, -R3 ;  /* 0x0000000186027824 */ /* 0x000fe200078e0a03 */
[----:B------:R-:W-:Y:S01]  /*db90*/  I2FP.F32.S32 R3, R3 ;  /* 0x0000000300037245 */ /* 0x000fe20000201400 */
[----:B------:R-:W4:Y:S02]  /*dba0*/  S2R R241, SR_CTAID.Y ;  /* 0x0000000000f17919 */ /* 0x000f240000002600 */
[----:B------:R-:W-:Y:S01]  /*dbb0*/  FADD R132, R2, -1 ;  /* 0xbf80000002847421 */ /* 0x000fe20000000000 */
[----:B------:R-:W5:Y:S02]  /*dbc0*/  @!P1 SYNCS.CCTL.IV [UR4+0x28000] ;  /* 0x02800000ff0099b1 */ /* 0x000f640008000004 */
[----:B-----5:R-:W-:Y:S01]  /*dbd0*/  BAR.SYNC.DEFER_BLOCKING 0x0 ;  /* 0x0000000000007b1d */ /* 0x020fe20000010000 */
[----:B------:R-:W-:-:S04]  /*dbe0*/  FFMA.FTZ R5, R132, R5, -0.16845393180847167969 ;  /* 0xbe2c7f3084057423 */ /* 0x000fc80000010005 */
[----:B------:R-:W-:-:S04]  /*dbf0*/  FFMA.FTZ R5, R132, R5, 0.1716887056827545166 ;  /* 0x3e2fcf2a84057423 */ /* 0x000fc80000010005 */
[----:B------:R-:W-:-:S04]  /*dc00*/  FFMA.FTZ R5, R132, R5, -0.17900948226451873779 ;  /* 0xbe374e4384057423 */ /* 0x000fc80000010005 */
[----:B------:R-:W-:Y:S01]  /*dc10*/  FFMA.FTZ R5, R132, R5, 0.20512372255325317383 ;  /* 0x3e520bf484057423 */ /* 0x000fe20000010005 */
[C---:B-1----:R-:W-:Y:S02]  /*dc20*/  LOP3.LUT R2, R238.reuse, 0x10, RZ, 0xc0, !PT ;  /* 0x00000010ee027812 */ /* 0x042fe400078ec0ff */
[----:B------:R-:W-:Y:S01]  /*dc30*/  LOP3.LUT R135, R238, 0x80, RZ, 0xc0, !PT ;  /* 0x00000080ee877812 */ /* 0x000fe200078ec0ff */
[----:B------:R-:W-:Y:S01]  /*dc40*/  FFMA.FTZ R5, R132, R5, -0.24046532809734344482 ;  /* 0xbe763c8b84057423 */ /* 0x000fe20000010005 */
[----:B------:R-:W-:Y:S01]  /*dc50*/  LEA R2, R2, UR4, 0x9 ;  /* 0x0000000402027c11 */ /* 0x000fe2000f8e48ff */
[----:B--2---:R-:W-:Y:S01]  /*dc60*/  IMAD.SHL.U32 R240, R240, 0x40, RZ ;  /* 0x00000040f0f07824 */ /* 0x004fe200078e00ff */
[----:B------:R-:W-:Y:S01]  /*dc70*/  LOP3.LUT R138, R238, 0xf, RZ, 0xc0, !PT ;  /* 0x0000000fee8a7812 */ /* 0x000fe200078ec0ff */
[C---:B------:R-:W-:Y:S01]  /*dc80*/  FFMA.FTZ R5, R132.reuse, R5, 0.28857114911079406738 ;  /* 0x3e93bf9984057423 */ /* 0x040fe20000010005 */
[----:B------:R-:W-:Y:S01]  /*dc90*/  SHF.R.U32.HI R136, RZ, 0x2, R238 ;  /* 0x00000002ff887819 */ /* 0x000fe200000116ee */
[----:B------:R-:W-:Y:S01]  /*dca0*/  IMAD R135, R135, 0x20, R2 ;  /* 0x0000002087877824 */ /* 0x000fe200078e0202 */
[----:B------:R-:W-:Y:S01]  /*dcb0*/  FSEL R2, RZ, -23, P0 ;  /* 0xc1b80000ff027808 */ /* 0x000fe20000000000 */
[----:B------:R-:W-:Y:S01]  /*dcc0*/  FFMA.FTZ R133, R132, R5, -0.36067417263984680176 ;  /* 0xbeb8aa4984857423 */ /* 0x000fe20000010005 */
[----:B------:R-:W-:Y:S01]  /*dcd0*/  FSETP.GT.AND P0, PT, |R144|, 8.50705917302346158658e+37, PT ;  /* 0x7e8000009000780b */ /* 0x000fe20003f04200 */
[----:B------:R-:W-:Y:S01]  /*dce0*/  IMAD R137, R138, 0x10, R135 ;  /* 0x000000108a897824 */ /* 0x000fe200078e0287 */
[----:B------:R-:W-:Y:S01]  /*dcf0*/  LOP3.LUT R136, R136, 0x38, RZ, 0xc0, !PT ;  /* 0x0000003888887812 */ /* 0x000fe200078ec0ff */
[----:B------:R-:W-:Y:S01]  /*dd00*/  FFMA.FTZ R133, R132, R133, 0.48089820146560668945 ;  /* 0x3ef6384a84857423 */ /* 0x000fe20000010085 */
[----:B------:R-:W1:Y:S01]  /*dd10*/  LDTM.x128 R4, tmem[UR6] ;  /* 0x00000006000479ee */ /* 0x000e6200083c0000 */
[----:B------:R-:W-:Y:S01]  /*dd20*/  LOP3.LUT R138, R238, 0x60, RZ, 0xc0, !PT ;  /* 0x00000060ee8a7812 */ /* 0x000fe200078ec0ff */
[----:B------:R-:W2:Y:S01]  /*dd30*/  @!P1 SYNCS.CCTL.IV [UR4+0x28008] ;  /* 0x02800800ff0099b1 */ /* 0x000ea20008000004 */
[----:B------:R-:W-:Y:S01]  /*dd40*/  FFMA.FTZ R135, R132, R133, -0.72134751081466674805 ;  /* 0xbf38aa3b84877423 */ /* 0x000fe20000010085 */
[----:B------:R-:W-:Y:S01]  /*dd50*/  FFMA.FTZ R133, R3, 1.1920928955078125e-07, R2 ;  /* 0x3400000003857823 */ /* 0x000fe20000010002 */
[----:B------:R-:W-:Y:S01]  /*dd60*/  LOP3.LUT R3, R136, 0x1f, R238, 0xf8, !PT ;  /* 0x0000001f88037812 */ /* 0x000fe200078ef8ee */
[----:B------:R-:W-:Y:S01]  /*dd70*/  NOP ;  /* 0x0000000000007918 */ /* 0x000fe20000000000 */
[----:B------:R-:W-:Y:S01]  /*dd80*/  FMUL R135, R132, R135 ;  /* 0x0000008784877220 */ /* 0x000fe20000400000 */
[----:B------:R-:W-:Y:S01]  /*dd90*/  SHF.L.U32 R2, R238, 0x4, RZ ;  /* 0x00000004ee027819 */ /* 0x000fe200000006ff */
[----:B------:R-:W-:Y:S01]  /*dda0*/  @P0 FMUL R144, R144, 0.25 ;  /* 0x3e80000090900820 */ /* 0x000fe20000400000 */
[----:B------:R-:W-:-:S02]  /*ddb0*/  IMAD.SHL.U32 R136, R3, 0x8, RZ ;  /* 0x0000000803887824 */ /* 0x000fc400078e00ff */
[----:B------:R-:W-:Y:S01]  /*ddc0*/  FMUL R135, R132, R135 ;  /* 0x0000008784877220 */ /* 0x000fe20000400000 */
[----:B------:R-:W-:Y:S01]  /*ddd0*/  LOP3.LUT R2, R2, 0x30, RZ, 0xc0, !PT ;  /* 0x0000003002027812 */ /* 0x000fe200078ec0ff */
[----:B------:R-:W-:Y:S01]  /*dde0*/  @!P3 FMUL R144, R144, 16777216 ;  /* 0x4b8000009090b820 */ /* 0x000fe20000400000 */
[----:B---3--:R-:W-:Y:S01]  /*ddf0*/  LOP3.LUT R240, R240, 0x3f, R167, 0xf8, !PT ;  /* 0x0000003ff0f07812 */ /* 0x008fe200078ef8a7 */
[----:B------:R-:W-:Y:S01]  /*de00*/  IMAD.SHL.U32 R3, R3, 0x10, RZ ;  /* 0x0000001003037824 */ /* 0x000fe200078e00ff */
[----:B------:R-:W-:Y:S01]  /*de10*/  LOP3.LUT R139, R136, 0xc0, RZ, 0xc0, !PT ;  /* 0x000000c0888b7812 */ /* 0x000fe200078ec0ff */
[----:B------:R-:W-:Y:S01]  /*de20*/  FFMA.FTZ R136, R132, 1.4426950216293334961, R135 ;  /* 0x3fb8aa3b84887823 */ /* 0x000fe20000010087 */
[----:B------:R-:W-:Y:S01]  /*de30*/  IMAD R132, R138, 0x8, R137 ;  /* 0x000000088a847824 */ /* 0x000fe200078e0289 */
[----:B------:R-:W-:Y:S01]  /*de40*/  ISETP.GE.U32.AND P4, PT, R238, 0x20, PT ;  /* 0x00000020ee00780c */ /* 0x000fe20003f86070 */
[----:B------:R-:W-:Y:S02]  /*de50*/  @P2 IMAD.MOV.U32 R137, RZ, RZ, 0x7f800000 ;  /* 0x7f800000ff892424 */ /* 0x000fe400078e00ff */
[----:B------:R-:W-:Y:S01]  /*de60*/  FADD R133, R133, R136 ;  /* 0x0000008885857221 */ /* 0x000fe20000000000 */
[----:B------:R-:W-:Y:S01]  /*de70*/  IADD3 R2, PT, PT, R139, UR4, R2 ;  /* 0x000000048b027c10 */ /* 0x000fe2000fffe002 */
[----:B------:R-:W3:Y:S01]  /*de80*/  MUFU.RCP R136, R144 ;  /* 0x0000009000887308 */ /* 0x000ee20000001000 */
[----:B-1----:R-:W-:Y:S01]  /*de90*/  @P0 FMUL R17, R17, 0.25 ;  /* 0x3e80000011110820 */ /* 0x002fe20000400000 */
[----:B------:R-:W-:Y:S01]  /*dea0*/  @P0 FMUL R18, R18, 0.25 ;  /* 0x3e80000012120820 */ /* 0x000fe20000400000 */
[----:B------:R-:W-:Y:S01]  /*deb0*/  @P0 FMUL R19, R19, 0.25 ;  /* 0x3e80000013130820 */ /* 0x000fe20000400000 */
[----:B------:R-:W-:Y:S01]  /*dec0*/  @P0 FMUL R22, R22, 0.25 ;  /* 0x3e80000016160820 */ /* 0x000fe20000400000 */
[----:B------:R-:W-:Y:S01]  /*ded0*/  @P0 FMUL R9, R9, 0.25 ;  /* 0x3e80000009090820 */ /* 0x000fe20000400000 */
[----:B------:R-:W-:Y:S01]  /*dee0*/  @P0 FMUL R23, R23, 0.25 ;  /* 0x3e80000017170820 */ /* 0x000fe20000400000 */
[----:B------:R-:W-:Y:S01]  /*def0*/  @!P3 FMUL R17, R17, 16777216 ;  /* 0x4b8000001111b820 */ /* 0x000fe20000400000 */
        /* <DEDUP_REMOVED lines=29> */
[----:B------:R-:W-:Y:S01]  /*e0d0*/  @!P3 FMUL R9, R9, 16777216 ;  /* 0x4b8000000909b820 */ /* 0x000fe20000400000 */
[----:B------:R-:W-:Y:S01]  /*e0e0*/  @!P3 FMUL R23, R23, 16777216 ;  /* 0x4b8000001717b820 */ /* 0x000fe20000400000 */
[----:B---3--:R-:W-:Y:S01]  /*e0f0*/  FMUL R144, R136, R17 ;  /* 0x0000001188907220 */ /* 0x008fe20000400000 */
[----:B------:R-:W-:Y:S01]  /*e100*/  @!P3 FMUL R6, R6, 16777216 ;  /* 0x4b8000000606b820 */ /* 0x000fe20000400000 */
[----:B------:R-:W-:Y:S01]  /*e110*/  @!P3 FMUL R8, R8, 16777216 ;  /* 0x4b8000000808b820 */ /* 0x000fe20000400000 */
[----:B------:R-:W-:Y:S01]  /*e120*/  @!P3 FMUL R10, R10, 16777216 ;  /* 0x4b8000000a0ab820 */ /* 0x000fe20000400000 */
[----:B------:R-:W-:Y:S01]  /*e130*/  @!P3 FMUL R15, R15, 16777216 ;  /* 0x4b8000000f0fb820 */ /* 0x000fe20000400000 */
[----:B------:R-:W-:Y:S01]  /*e140*/  @!P3 FMUL R24, R24, 16777216 ;  /* 0x4b8000001818b820 */ /* 0x000fe20000400000 */
[----:B------:R-:W-:Y:S01]  /*e150*/  FMUL R17, R136, R18 ;  /* 0x0000001288117220 */ /* 0x000fe20000400000 */
[----:B------:R-:W-:Y:S01]  /*e160*/  @!P3 FMUL R5, R5, 16777216 ;  /* 0x4b8000000505b820 */ /* 0x000fe20000400000 */
[----:B------:R-:W-:Y:S01]  /*e170*/  @!P3 FMUL R7, R7, 16777216 ;  /* 0x4b8000000707b820 */ /* 0x000fe20000400000 */
        /* <DEDUP_REMOVED lines=48> */
[----:B------:R-:W-:Y:S01]  /*e480*/  FMUL R162, R136, R35 ;  /* 0x0000002388a27220 */ /* 0x000fe20000400000 */
[----:B------:R-:W-:Y:S01]  /*e490*/  F2FP.F16.F32.PACK_AB R16, R9, R6 ;  /* 0x000000060910723e */ /* 0x000fe200000000ff */
[----:B------:R-:W-:Y:S01]  /*e4a0*/  @P0 FMUL R45, R45, 0.25 ;  /* 0x3e8000002d2d0820 */ /* 0x000fe20000400000 */
        /* <DEDUP_REMOVED lines=27> */
[----:B--2---:R1:W-:Y:S01]  /*e660*/  STS.128 [R132], R4 ;  /* 0x0000000484007388 */ /* 0x0043e20000000c00 */
[----:B------:R-:W-:Y:S01]  /*e670*/  F2FP.F16.F32.PACK_AB R23, R162, R25 ;  /* 0x00000019a217723e */ /* 0x000fe200000000ff */
[----:B------:R-:W-:Y:S01]  /*e680*/  @P0 FMUL R50, R50, 0.25 ;  /* 0x3e80000032320820 */ /* 0x000fe20000400000 */
[----:B------:R-:W-:Y:S01]  /*e690*/  @P0 FMUL R51, R51, 0.25 ;  /* 0x3e80000033330820 */ /* 0x000fe20000400000 */
[----:B------:R-:W-:Y:S01]  /*e6a0*/  STS.128 [R132+0x400], R12 ;  /* 0x0004000c84007388 */ /* 0x000fe20000000c00 */
[----:B------:R-:W-:Y:S01]  /*e6b0*/  @P0 FMUL R52, R52, 0.25 ;  /* 0x3e80000034340820 */ /* 0x000fe20000400000 */
[----:B------:R-:W-:Y:S01]  /*e6c0*/  @P0 FMUL R53, R53, 0.25 ;  /* 0x3e80000035350820 */ /* 0x000fe20000400000 */
[----:B------:R-:W-:Y:S01]  /*e6d0*/  @P0 FMUL R54, R54, 0.25 ;  /* 0x3e80000036360820 */ /* 0x000fe20000400000 */
[----:B------:R2:W-:Y:S01]  /*e6e0*/  STS.128 [R132+0x800], R16 ;  /* 0x0008001084007388 */ /* 0x0005e20000000c00 */
[----:B------:R-:W-:Y:S01]  /*e6f0*/  @P0 FMUL R55, R55, 0.25 ;  /* 0x3e80000037370820 */ /* 0x000fe20000400000 */
[----:B------:R-:W-:Y:S01]  /*e700*/  @P0 FMUL R56, R56, 0.25 ;  /* 0x3e80000038380820 */ /* 0x000fe20000400000 */
[----:B------:R-:W-:Y:S01]  /*e710*/  @P0 FMUL R57, R57, 0.25 ;  /* 0x3e80000039390820 */ /* 0x000fe20000400000 */
[----:B------:R3:W-:Y:S01]  /*e720*/  STS.128 [R132+0xc00], R20 ;  /* 0x000c001484007388 */ /* 0x0007e20000000c00 */
        /* <DEDUP_REMOVED lines=75> */
[----:B------:R-:W-:Y:S01]  /*ebe0*/  @P2 FFMA.FTZ R133, R134, R137, +INF ;  /* 0x7f80000086852423 */ /* 0x000fe20000010089 */
[----:B------:R-:W-:Y:S01]  /*ebf0*/  @!P3 FMUL R38, R38, 16777216 ;  /* 0x4b8000002626b820 */ /* 0x000fe20000400000 */
[----:B------:R-:W-:Y:S01]  /*ec00*/  FSETP.NEU.AND P0, PT, R134, RZ, PT ;  /* 0x000000ff8600720b */ /* 0x000fe20003f0d000 */
        /* <DEDUP_REMOVED lines=8> */
[----:B------:R-:W-:Y:S01]  /*ec90*/  FMUL R28, R136, R38 ;  /* 0x00000026881c7220 */ /* 0x000fe20000400000 */
[----:B------:R-:W-:Y:S01]  /*eca0*/  FSEL R45, R133, -INF , P0 ;  /* 0xff800000852d7808 */ /* 0x000fe20000000000 */
[----:B------:R-:W-:Y:S01]  /*ecb0*/  @!P3 FMUL R36, R36, 16777216 ;  /* 0x4b8000002424b820 */ /* 0x000fe20000400000 */
[----:B------:R-:W-:Y:S01]  /*ecc0*/  @!P3 FMUL R52, R52, 16777216 ;  /* 0x4b8000003434b820 */ /* 0x000fe20000400000 */
[----:B------:R-:W-:Y:S01]  /*ecd0*/  @!P3 FMUL R56, R56, 16777216 ;  /* 0x4b8000003838b820 */ /* 0x000fe20000400000 */
[----:B------:R-:W-:Y:S01]  /*ece0*/  @!P3 FMUL R60, R60, 16777216 ;  /* 0x4b8000003c3cb820 */ /* 0x000fe20000400000 */
[----:B------:R-:W-:Y:S01]  /*ecf0*/  @!P3 FMUL R64, R64, 16777216 ;  /* 0x4b8000004040b820 */ /* 0x000fe20000400000 */
[----:B------:R-:W-:Y:S01]  /*ed00*/  FMUL R38, R136, R44 ;  /* 0x0000002c88267220 */ /* 0x000fe20000400000 */
[----:B------:R-:W-:Y:S01]  /*ed10*/  LOP3.LUT R44, R238, 0xff, RZ, 0xc0, !PT ;  /* 0x000000ffee2c7812 */ /* 0x000fe200078ec0ff */
[C---:B------:R-:W-:Y:S01]  /*ed20*/  FMUL R29, R136.reuse, R37 ;  /* 0x00000025881d7220 */ /* 0x040fe20000400000 */
[C---:B------:R-:W-:Y:S01]  /*ed30*/  FMUL R30, R136.reuse, R39 ;  /* 0x00000027881e7220 */ /* 0x040fe20000400000 */
[C---:B------:R-:W-:Y:S01]  /*ed40*/  FMUL R37, R136.reuse, R40 ;  /* 0x0000002888257220 */ /* 0x040fe20000400000 */
[C---:B------:R-:W-:Y:S01]  /*ed50*/  FMUL R39, R136.reuse, R48 ;  /* 0x0000003088277220 */ /* 0x040fe20000400000 */
[C---:B------:R-:W-:Y:S01]  /*ed60*/  FMUL R139, R136.reuse, R49 ;  /* 0x00000031888b7220 */ /* 0x040fe20000400000 */
[----:B------:R-:W-:Y:S01]  /*ed70*/  FMUL R140, R136, R51 ;  /* 0x00000033888c7220 */ /* 0x000fe20000400000 */
[----:B------:R-:W-:Y:S01]  /*ed80*/  @!P3 FMUL R50, R50, 16777216 ;  /* 0x4b8000003232b820 */ /* 0x000fe20000400000 */
[C---:B------:R-:W-:Y:S01]  /*ed90*/  FMUL R36, R136.reuse, R36 ;  /* 0x0000002488247220 */ /* 0x040fe20000400000 */
[C---:B------:R-:W-:Y:S01]  /*eda0*/  FMUL R40, R136.reuse, R52 ;  /* 0x0000003488287220 */ /* 0x040fe20000400000 */
[C---:B------:R-:W-:Y:S01]  /*edb0*/  FMUL R49, R136.reuse, R56 ;  /* 0x0000003888317220 */ /* 0x040fe20000400000 */
[C---:B------:R-:W-:Y:S01]  /*edc0*/  FMUL R48, R136.reuse, R60 ;  /* 0x0000003c88307220 */ /* 0x040fe20000400000 */
[----:B------:R-:W-:Y:S01]  /*edd0*/  FMUL R51, R136, R64 ;  /* 0x0000004088337220 */ /* 0x000fe20000400000 */
[----:B------:R-:W-:Y:S01]  /*ede0*/  FFMA R45, R45, 0.69314718246459960938, R0 ;  /* 0x3f3172182d2d7823 */ /* 0x000fe20000000000 */
[----:B------:R-:W-:Y:S01]  /*edf0*/  BAR.SYNC.DEFER_BLOCKING 0x0 ;  /* 0x0000000000007b1d */ /* 0x000fe20000010000 */
[----:B------:R-:W-:Y:S01]  /*ee00*/  LEA R0, R44, UR4, 0x4 ;  /* 0x000000042c007c11 */ /* 0x000fe2000f8e20ff */
[----:B------:R-:W-:Y:S01]  /*ee10*/  FMUL R138, R136, R50 ;  /* 0x00000032888a7220 */ /* 0x000fe20000400000 */
[----:B------:R-:W-:Y:S01]  /*ee20*/  F2FP.F16.F32.PACK_AB R8, R37, R36 ;  /* 0x000000242508723e */ /* 0x000fe200000000ff */
[----:B------:R-:W-:Y:S01]  /*ee30*/  @!P3 FMUL R57, R57, 16777216 ;  /* 0x4b8000003939b820 */ /* 0x000fe20000400000 */
[----:B------:R-:W-:Y:S01]  /*ee40*/  F2FP.F16.F32.PACK_AB R9, R39, R38 ;  /* 0x000000262709723e */ /* 0x000fe200000000ff */
[----:B------:R-:W-:Y:S01]  /*ee50*/  @!P3 FMUL R58, R58, 16777216 ;  /* 0x4b8000003a3ab820 */ /* 0x000fe20000400000 */
[----:B------:R-:W-:Y:S01]  /*ee60*/  F2FP.F16.F32.PACK_AB R10, R49, R40 ;  /* 0x00000028310a723e */ /* 0x000fe200000000ff */
[----:B------:R-:W-:Y:S01]  /*ee70*/  @!P3 FMUL R59, R59, 16777216 ;  /* 0x4b8000003b3bb820 */ /* 0x000fe20000400000 */
[----:B------:R-:W-:Y:S01]  /*ee80*/  F2FP.F16.F32.PACK_AB R11, R51, R48 ;  /* 0x00000030330b723e */ /* 0x000fe200000000ff */
        /* <DEDUP_REMOVED lines=14> */
[----:B------:R-:W-:Y:S01]  /*ef70*/  LDS.128 R48, [R0] ;  /* 0x0000000000307984 */ /* 0x000fe20000000c00 */
[C---:B------:R-:W-:Y:S01]  /*ef80*/  FMUL R56, R136.reuse, R57 ;  /* 0x0000003988387220 */ /* 0x040fe20000400000 */
[C---:B------:R-:W-:Y:S01]  /*ef90*/  FMUL R57, R136.reuse, R58 ;  /* 0x0000003a88397220 */ /* 0x040fe20000400000 */
[C---:B------:R-:W-:Y:S01]  /*efa0*/  FMUL R52, R136.reuse, R59 ;  /* 0x0000003b88347220 */ /* 0x040fe20000400000 */
[----:B------:R-:W5:Y:S01]  /*efb0*/  LDS.128 R36, [R0+0x1000] ;  /* 0x0010000000247984 */ /* 0x000f620000000c00 */
[C---:B------:R-:W-:Y:S01]  /*efc0*/  FMUL R32, R136.reuse, R41 ;  /* 0x0000002988207220 */ /* 0x040fe20000400000 */
[C---:B------:R-:W-:Y:S01]  /*efd0*/  FMUL R31, R136.reuse, R42 ;  /* 0x0000002a881f7220 */ /* 0x040fe20000400000 */
[C---:B------:R-:W-:Y:S01]  /*efe0*/  FMUL R33, R136.reuse, R43 ;  /* 0x0000002b88217220 */ /* 0x040fe20000400000 */
[----:B------:R-:W-:Y:S01]  /*eff0*/  LDS.128 R24, [R0+0x2000] ;  /* 0x0020000000187984 */ /* 0x000fe20000000c00 */
[C---:B------:R-:W-:Y:S01]  /*f000*/  FMUL R35, R136.reuse, R46 ;  /* 0x0000002e88237220 */ /* 0x040fe20000400000 */
[C---:B------:R-:W-:Y:S01]  /*f010*/  FMUL R135, R136.reuse, R47 ;  /* 0x0000002f88877220 */ /* 0x040fe20000400000 */
[C---:B------:R-:W-:Y:S01]  /*f020*/  FMUL R53, R136.reuse, R53 ;  /* 0x0000003588357220 */ /* 0x040fe20000400000 */
[----:B------:R-:W-:Y:S01]  /*f030*/  LDS.128 R12, [R0+0x3000] ;  /* 0x00300000000c7984 */ /* 0x000fe20000000c00 */
[C---:B------:R-:W-:Y:S01]  /*f040*/  FMUL R54, R136.reuse, R54 ;  /* 0x0000003688367220 */ /* 0x040fe20000400000 */
[C---:B------:R-:W-:Y:S01]  /*f050*/  FMUL R55, R136.reuse, R55 ;  /* 0x0000003788377220 */ /* 0x040fe20000400000 */
[C---:B------:R-:W-:Y:S01]  /*f060*/  FMUL R143, R136.reuse, R61 ;  /* 0x0000003d888f7220 */ /* 0x040fe20000400000 */
[----:B------:R-:W-:Y:S01]  /*f070*/  BAR.SYNC.DEFER_BLOCKING 0x0 ;  /* 0x0000000000007b1d */ /* 0x000fe20000010000 */
[C---:B------:R-:W-:Y:S01]  /*f080*/  FMUL R58, R136.reuse, R62 ;  /* 0x0000003e883a7220 */ /* 0x040fe20000400000 */
[C---:B------:R-:W-:Y:S01]  /*f090*/  FMUL R59, R136.reuse, R63 ;  /* 0x0000003f883b7220 */ /* 0x040fe20000400000 */
[C---:B------:R-:W-:Y:S01]  /*f0a0*/  FMUL R150, R136.reuse, R65 ;  /* 0x0000004188967220 */ /* 0x040fe20000400000 */
[C---:B------:R-:W-:Y:S01]  /*f0b0*/  FMUL R151, R136.reuse, R66 ;  /* 0x0000004288977220 */ /* 0x040fe20000400000 */
[----:B------:R-:W-:Y:S01]  /*f0c0*/  FMUL R148, R136, R67 ;  /* 0x0000004388947220 */ /* 0x000fe20000400000 */
[----:B-1----:R-:W-:-:S02]  /*f0d0*/  F2FP.F16.F32.PACK_AB R4, R32, R29 ;  /* 0x0000001d2004723e */ /* 0x002fc400000000ff */
[----:B------:R-:W1:Y:S01]  /*f0e0*/  LDC R40, c[0x0][0x3e8] ;  /* 0x0000fa00ff287b82 */ /* 0x000e620000000800 */
[----:B--2---:R-:W-:Y:S01]  /*f0f0*/  F2FP.F16.F32.PACK_AB R16, R31, R28 ;  /* 0x0000001c1f10723e */ /* 0x004fe200000000ff */
[----:B------:R-:W-:Y:S01]  /*f100*/  @!P3 FMUL R89, R89, 16777216 ;  /* 0x4b8000005959b820 */ /* 0x000fe20000400000 */
[----:B---3--:R-:W-:Y:S01]  /*f110*/  F2FP.F16.F32.PACK_AB R20, R33, R30 ;  /* 0x0000001e2114723e */ /* 0x008fe200000000ff */
[----:B------:R-:W-:Y:S01]  /*f120*/  @!P3 FMUL R75, R75, 16777216 ;  /* 0x4b8000004b4bb820 */ /* 0x000fe20000400000 */
[----:B------:R-:W-:Y:S01]  /*f130*/  F2FP.F16.F32.PACK_AB R5, R139, R34 ;  /* 0x000000228b05723e */ /* 0x000fe200000000ff */
[----:B------:R-:W-:Y:S01]  /*f140*/  @!P3 FMUL R76, R76, 16777216 ;  /* 0x4b8000004c4cb820 */ /* 0x000fe20000400000 */
[----:B------:R-:W-:Y:S01]  /*f150*/  F2FP.F16.F32.PACK_AB R17, R138, R35 ;  /* 0x000000238a11723e */ /* 0x000fe200000000ff */
[----:B------:R-:W-:Y:S01]  /*f160*/  @!P3 FMUL R98, R98, 16777216 ;  /* 0x4b8000006262b820 */ /* 0x000fe20000400000 */
[----:B------:R-:W-:Y:S01]  /*f170*/  F2FP.F16.F32.PACK_AB R21, R140, R135 ;  /* 0x000000878c15723e */ /* 0x000fe200000000ff */
[----:B------:R-:W-:Y:S01]  /*f180*/  @!P3 FMUL R99, R99, 16777216 ;  /* 0x4b8000006363b820 */ /* 0x000fe20000400000 */
[----:B------:R-:W-:Y:S01]  /*f190*/  F2FP.F16.F32.PACK_AB R6, R56, R53 ;  /* 0x000000353806723e */ /* 0x000fe200000000ff */
[C---:B------:R-:W-:Y:S01]  /*f1a0*/  FMUL R168, R136.reuse, R89 ;  /* 0x0000005988a87220 */ /* 0x040fe20000400000 */
[----:B------:R-:W-:Y:S01]  /*f1b0*/  F2FP.F16.F32.PACK_AB R18, R57, R54 ;  /* 0x000000363912723e */ /* 0x000fe200000000ff */
[----:B------:R-:W-:Y:S01]  /*f1c0*/  FMUL R42, R136, R75 ;  /* 0x0000004b882a7220 */ /* 0x000fe20000400000 */
[----:B------:R-:W-:Y:S01]  /*f1d0*/  F2FP.F16.F32.PACK_AB R7, R150, R143 ;  /* 0x0000008f9607723e */ /* 0x000fe200000000ff */
[----:B------:R-:W-:Y:S01]  /*f1e0*/  FMUL R157, R136, R76 ;  /* 0x0000004c889d7220 */ /* 0x000fe20000400000 */
[----:B------:R-:W-:Y:S01]  /*f1f0*/  F2FP.F16.F32.PACK_AB R22, R52, R55 ;  /* 0x000000373416723e */ /* 0x000fe200000000ff */
[----:B------:R-:W-:Y:S01]  /*f200*/  STS.128 [R132], R8 ;  /* 0x0000000884007388 */ /* 0x000fe20000000c00 */
[----:B------:R-:W-:Y:S01]  /*f210*/  F2FP.F16.F32.PACK_AB R19, R151, R58 ;  /* 0x0000003a9713723e */ /* 0x000fe200000000ff */
[----:B------:R-:W-:Y:S01]  /*f220*/  FMUL R75, R136, R98 ;  /* 0x00000062884b7220 */ /* 0x000fe20000400000 */
[----:B------:R-:W-:Y:S01]  /*f230*/  F2FP.F16.F32.PACK_AB R23, R148, R59 ;  /* 0x0000003b9417723e */ /* 0x000fe200000000ff */
[----:B------:R2:W-:Y:S01]  /*f240*/  STS.128 [R132+0x400], R4 ;  /* 0x0004000484007388 */ /* 0x0005e20000000c00 */
[----:B------:R-:W-:Y:S01]  /*f250*/  SHF.R.U32.HI R89, RZ, 0x6, R238 ;  /* 0x00000006ff597819 */ /* 0x000fe200000116ee */
[----:B------:R-:W-:Y:S01]  /*f260*/  FMUL R76, R136, R99 ;  /* 0x00000063884c7220 */ /* 0x000fe20000400000 */
[----:B------:R-:W-:Y:S01]  /*f270*/  @!P3 FMUL R90, R90, 16777216 ;  /* 0x4b8000005a5ab820 */ /* 0x000fe20000400000 */
[----:B------:R3:W-:Y:S01]  /*f280*/  STS.128 [R132+0x800], R16 ;  /* 0x0008001084007388 */ /* 0x0007e20000000c00 */
[----:B------:R-:W0:Y:S01]  /*f290*/  LDC.64 R98, c[0x0][0x3e0] ;  /* 0x0000f800ff627b82 */ /* 0x000e220000000a00 */
[----:B------:R-:W-:Y:S01]  /*f2a0*/  SGXT.U32 R89, R89, 0x2 ;  /* 0x000000025959781a */ /* 0x000fe20000000000 */
[----:B------:R-:W-:Y:S01]  /*f2b0*/  @!P3 FMUL R93, R93, 16777216 ;  /* 0x4b8000005d5db820 */ /* 0x000fe20000400000 */
[----:B------:R-:W-:Y:S01]  /*f2c0*/  STS.128 [R132+0xc00], R20 ;  /* 0x000c001484007388 */ /* 0x000fe20000000c00 */
[----:B------:R-:W-:Y:S01]  /*f2d0*/  @!P3 FMUL R97, R97, 16777216 ;  /* 0x4b8000006161b820 */ /* 0x000fe20000400000 */
[----:B------:R-:W-:Y:S01]  /*f2e0*/  @!P3 FMUL R91, R91, 16777216 ;  /* 0x4b8000005b5bb820 */ /* 0x000fe20000400000 */
[----:B-1----:R-:W-:-:S02]  /*f2f0*/  IMAD R89, R89, R40, RZ ;  /* 0x0000002859597224 */ /* 0x002fc400078e02ff */
[----:B------:R-:W-:Y:S01]  /*f300*/  BAR.SYNC.DEFER_BLOCKING 0x0 ;  /* 0x0000000000007b1d */ /* 0x000fe20000010000 */
[C---:B------:R-:W-:Y:S01]  /*f310*/  FMUL R65, R136.reuse, R90 ;  /* 0x0000005a88417220 */ /* 0x040fe20000400000 */
[C---:B------:R-:W-:Y:S01]  /*f320*/  FMUL R93, R136.reuse, R93 ;  /* 0x0000005d885d7220 */ /* 0x040fe20000400000 */
[C---:B------:R-:W-:Y:S01]  /*f330*/  FMUL R90, R136.reuse, R97 ;  /* 0x00000061885a7220 */ /* 0x040fe20000400000 */
[----:B------:R-:W-:Y:S01]  /*f340*/  FMUL R66, R136, R91 ;  /* 0x0000005b88427220 */ /* 0x000fe20000400000 */
[----:B------:R-:W-:Y:S02]  /*f350*/  IMAD R91, R40, 0x4, R89 ;  /* 0x00000004285b7824 */ /* 0x000fe400078e0259 */
        /* <DEDUP_REMOVED lines=18> */
[----:B------:R-:W1:Y:S01]  /*f480*/  LDS.128 R52, [R0] ;  /* 0x0000000000347984 */ /* 0x000e620000000c00 */
[----:B------:R-:W-:Y:S01]  /*f490*/  @!P3 FMUL R88, R88, 16777216 ;  /* 0x4b8000005858b820 */ /* 0x000fe20000400000 */
[----:B------:R-:W-:Y:S01]  /*f4a0*/  @!P3 FMUL R92, R92, 16777216 ;  /* 0x4b8000005c5cb820 */ /* 0x000fe20000400000 */
[----:B------:R-:W-:Y:S01]  /*f4b0*/  @!P3 FMUL R94, R94, 16777216 ;  /* 0x4b8000005e5eb820 */ /* 0x000fe20000400000 */
[----:B------:R-:W-:Y:S01]  /*f4c0*/  LDS.128 R32, [R0+0x1000] ;  /* 0x0010000000207984 */ /* 0x000fe20000000c00 */
[----:B------:R-:W-:Y:S01]  /*f4d0*/  @!P3 FMUL R95, R95, 16777216 ;  /* 0x4b8000005f5fb820 */ /* 0x000fe20000400000 */
[----:B------:R-:W-:Y:S01]  /*f4e0*/  @!P3 FMUL R96, R96, 16777216 ;  /* 0x4b8000006060b820 */ /* 0x000fe20000400000 */
[----:B------:R-:W-:Y:S01]  /*f4f0*/  F2FP.F16.F32.PACK_AB R59, R90, R93 ;  /* 0x0000005d5a3b723e */ /* 0x000fe200000000ff */
[----:B------:R-:W-:Y:S01]  /*f500*/  LDS.128 R20, [R0+0x2000] ;  /* 0x0020000000147984 */ /* 0x000fe20000000c00 */
[----:B------:R-:W-:-:S02]  /*f510*/  IMAD R93, R40, 0x4, R91 ;  /* 0x00000004285d7824 */ /* 0x000fc400078e025b */
[C---:B------:R-:W-:Y:S01]  /*f520*/  FMUL R149, R136.reuse, R68 ;  /* 0x0000004488957220 */ /* 0x040fe20000400000 */
[C---:B------:R-:W-:Y:S01]  /*f530*/  FMUL R147, R136.reuse, R69 ;  /* 0x0000004588937220 */ /* 0x040fe20000400000 */
[----:B------:R-:W-:Y:S01]  /*f540*/  LDS.128 R8, [R0+0x3000] ;  /* 0x0030000000087984 */ /* 0x000fe20000000c00 */
        /* <DEDUP_REMOVED lines=21> */
[----:B------:R-:W-:Y:S01]  /*f6a0*/  @!P3 FMUL R106, R106, 16777216 ;  /* 0x4b8000006a6ab820 */ /* 0x000fe20000400000 */
[----:B------:R-:W-:Y:S01]  /*f6b0*/  @!P3 FMUL R107, R107, 16777216 ;  /* 0x4b8000006b6bb820 */ /* 0x000fe20000400000 */
[----:B------:R-:W-:Y:S01]  /*f6c0*/  LEA R97, R40, R93, 0x2 ;  /* 0x0000005d28617211 */ /* 0x000fe200078e10ff */
[----:B------:R-:W-:Y:S01]  /*f6d0*/  @!P3 FMUL R101, R101, 16777216 ;  /* 0x4b8000006565b820 */ /* 0x000fe20000400000 */
[----:B------:R-:W-:Y:S01]  /*f6e0*/  F2FP.F16.F32.PACK_AB R28, R158, R149 ;  /* 0x000000959e1c723e */ /* 0x000fe200000000ff */
[----:B------:R-:W-:Y:S01]  /*f6f0*/  FMUL R43, R136, R106 ;  /* 0x0000006a882b7220 */ /* 0x000fe20000400000 */
[----:B------:R-:W-:Y:S01]  /*f700*/  F2FP.F16.F32.PACK_AB R56, R156, R147 ;  /* 0x000000939c38723e */ /* 0x000fe200000000ff */
[----:B------:R-:W-:Y:S01]  /*f710*/  FMUL R46, R136, R107 ;  /* 0x0000006b882e7220 */ /* 0x000fe20000400000 */
[----:B------:R-:W-:Y:S01]  /*f720*/  F2FP.F16.F32.PACK_AB R29, R164, R157 ;  /* 0x0000009da41d723e */ /* 0x000fe200000000ff */
[----:B------:R-:W1:Y:S01]  /*f730*/  LDC.64 R106, c[0x0][0x398] ;  /* 0x0000e600ff6a7b82 */ /* 0x000e620000000a00 */
[----:B------:R-:W-:Y:S01]  /*f740*/  F2FP.F16.F32.PACK_AB R57, R166, R155 ;  /* 0x0000009ba639723e */ /* 0x000fe200000000ff */
[----:B------:R-:W-:Y:S01]  /*f750*/  FMUL R68, R136, R101 ;  /* 0x0000006588447220 */ /* 0x000fe20000400000 */
[----:B------:R-:W-:Y:S01]  /*f760*/  F2FP.F16.F32.PACK_AB R30, R88, R163 ;  /* 0x000000a3581e723e */ /* 0x000fe200000000ff */
[----:B0-----:R-:W-:Y:S01]  /*f770*/  IMAD R88, R240, R99, RZ ;  /* 0x00000063f0587224 */ /* 0x001fe200078e02ff */
[----:B------:R-:W-:-:S03]  /*f780*/  F2FP.F16.F32.PACK_AB R58, R168, R85 ;  /* 0x00000055a83a723e */ /* 0x000fc600000000ff */
[----:B------:R-:W-:Y:S01]  /*f790*/  BAR.SYNC.DEFER_BLOCKING 0x0 ;  /* 0x0000000000007b1d */ /* 0x000fe20000010000 */
[----:B------:R-:W-:Y:S01]  /*f7a0*/  F2FP.F16.F32.PACK_AB R31, R165, R92 ;  /* 0x0000005ca51f723e */ /* 0x000fe200000000ff */
[----:B------:R-:W-:Y:S01]  /*f7b0*/  IMAD R99, R40, 0x4, R97 ;  /* 0x0000000428637824 */ /* 0x000fe200078e0261 */
[----:B--2---:R-:W-:Y:S01]  /*f7c0*/  F2FP.F16.F32.PACK_AB R4, R41, R70 ;  /* 0x000000462904723e */ /* 0x004fe200000000ff */
[----:B----4-:R-:W-:Y:S01]  /*f7d0*/  IMAD R85, R241, R98, RZ ;  /* 0x00000062f1557224 */ /* 0x010fe200078e02ff */
[----:B---3--:R-:W-:Y:S01]  /*f7e0*/  F2FP.F16.F32.PACK_AB R16, R42, R71 ;  /* 0x000000472a10723e */ /* 0x008fe200000000ff */
[----:B------:R-:W-:Y:S01]  /*f7f0*/  IMAD R101, R40, 0x4, R99 ;  /* 0x0000000428657824 */ /* 0x000fe200078e0263 */
[----:B------:R-:W-:Y:S01]  /*f800*/  F2FP.F16.F32.PACK_AB R5, R61, R78 ;  /* 0x0000004e3d05723e */ /* 0x000fe200000000ff */
[----:B------:R-:W-:Y:S01]  /*f810*/  IMAD.SHL.U32 R41, R85, 0x2, RZ ;  /* 0x0000000255297824 */ /* 0x000fe200078e00ff */
[----:B------:R-:W-:Y:S01]  /*f820*/  F2FP.F16.F32.PACK_AB R17, R62, R79 ;  /* 0x0000004f3e11723e */ /* 0x000fe200000000ff */
[----:B------:R-:W-:Y:S01]  /*f830*/  IMAD R79, R40, 0x4, R101 ;  /* 0x00000004284f7824 */ /* 0x000fe200078e0265 */
[----:B------:R-:W-:Y:S01]  /*f840*/  F2FP.F16.F32.PACK_AB R6, R65, R86 ;  /* 0x000000564106723e */ /* 0x000fe200000000ff */
[----:B------:R-:W-:Y:S01]  /*f850*/  IMAD.HI R42, R85, 0x2, RZ ;  /* 0x00000002552a7827 */ /* 0x000fe200078e02ff */
[----:B------:R-:W-:-:S03]  /*f860*/  F2FP.F16.F32.PACK_AB R18, R66, R87 ;  /* 0x000000574212723e */ /* 0x000fc600000000ff */
[----:B------:R-:W-:Y:S01]  /*f870*/  @!P3 FMUL R108, R108, 16777216 ;  /* 0x4b8000006c6cb820 */ /* 0x000fe20000400000 */
[----:B------:R-:W-:Y:S01]  /*f880*/  F2FP.F16.F32.PACK_AB R7, R75, R94 ;  /* 0x0000005e4b07723e */ /* 0x000fe200000000ff */
[----:B------:R-:W-:Y:S01]  /*f890*/  IMAD R75, R40, 0x4, R79 ;  /* 0x00000004284b7824 */ /* 0x000fe200078e024f */
[----:B------:R-:W-:Y:S01]  /*f8a0*/  F2FP.F16.F32.PACK_AB R19, R76, R95 ;  /* 0x0000005f4c13723e */ /* 0x000fe200000000ff */
[----:B------:R-:W-:Y:S01]  /*f8b0*/  @!P3 FMUL R112, R112, 16777216 ;  /* 0x4b8000007070b820 */ /* 0x000fe20000400000 */
[----:B------:R-:W-:Y:S01]  /*f8c0*/  @!P3 FMUL R116, R116, 16777216 ;  /* 0x4b8000007474b820 */ /* 0x000fe20000400000 */
[----:B------:R-:W-:Y:S01]  /*f8d0*/  @!P3 FMUL R120, R120, 16777216 ;  /* 0x4b8000007878b820 */ /* 0x000fe20000400000 */
[----:B------:R-:W-:Y:S01]  /*f8e0*/  LEA R85, R40, R75, 0x2 ;  /* 0x0000004b28557211 */ /* 0x000fe200078e10ff */
[C---:B------:R-:W-:Y:S01]  /*f8f0*/  FMUL R108, R136.reuse, R108 ;  /* 0x0000006c886c7220 */ /* 0x040fe20000400000 */
[----:B------:R-:W-:Y:S01]  /*f900*/  FMUL R77, R136, R112 ;  /* 0x00000070884d7220 */ /* 0x000fe20000400000 */
[----:B------:R0:W-:Y:S01]  /*f910*/  STS.128 [R132], R28 ;  /* 0x0000001c84007388 */ /* 0x0001e20000000c00 */
[----:B------:R-:W-:Y:S01]  /*f920*/  @!P3 FMUL R102, R102, 16777216 ;  /* 0x4b8000006666b820 */ /* 0x000fe20000400000 */
[----:B------:R-:W-:-:S02]  /*f930*/  IMAD R87, R40, 0x4, R85 ;  /* 0x0000000428577824 */ /* 0x000fc400078e0255 */
[C---:B------:R-:W-:Y:S01]  /*f940*/  FMUL R116, R136.reuse, R116 ;  /* 0x0000007488747220 */ /* 0x040fe20000400000 */
[----:B------:R-:W-:Y:S01]  /*f950*/  STS.128 [R132+0x400], R56 ;  /* 0x0004003884007388 */ /* 0x000fe20000000c00 */
[----:B------:R-:W-:Y:S01]  /*f960*/  FMUL R81, R136, R120 ;  /* 0x0000007888517220 */ /* 0x000fe20000400000 */
[----:B------:R-:W-:Y:S01]  /*f970*/  IMAD R95, R40, 0x4, R87 ;  /* 0x00000004285f7824 */ /* 0x000fe200078e0257 */
[----:B------:R-:W-:Y:S01]  /*f980*/  F2FP.F16.F32.PACK_AB R65, R77, R108 ;  /* 0x0000006c4d41723e */ /* 0x000fe200000000ff */
[----:B------:R-:W-:Y:S01]  /*f990*/  STS.128 [R132+0x800], R4 ;  /* 0x0008000484007388 */ /* 0x000fe20000000c00 */
[----:B------:R-:W-:Y:S01]  /*f9a0*/  @!P3 FMUL R100, R100, 16777216 ;  /* 0x4b8000006464b820 */ /* 0x000fe20000400000 */
[----:B------:R-:W-:Y:S02]  /*f9b0*/  IMAD R77, R40, 0x4, R95 ;  /* 0x00000004284d7824 */ /* 0x000fe400078e025f */
[----:B------:R-:W-:Y:S01]  /*f9c0*/  @!P3 FMUL R104, R104, 16777216 ;  /* 0x4b8000006868b820 */ /* 0x000fe20000400000 */
[----:B------:R-:W-:Y:S01]  /*f9d0*/  STS.128 [R132+0xc00], R16 ;  /* 0x000c001084007388 */ /* 0x000fe20000000c00 */
[----:B------:R-:W-:Y:S01]  /*f9e0*/  @!P3 FMUL R124, R124, 16777216 ;  /* 0x4b8000007c7cb820 */ /* 0x000fe20000400000 */
[----:B------:R-:W-:Y:S01]  /*f9f0*/  @!P3 FMUL R128, R128, 16777216 ;  /* 0x4b8000008080b820 */ /* 0x000fe20000400000 */
[----:B------:R-:W-:Y:S01]  /*fa00*/  FMUL R102, R136, R102 ;  /* 0x0000006688667220 */ /* 0x000fe20000400000 */
[----:B------:R-:W-:Y:S01]  /*fa10*/  BAR.SYNC.DEFER_BLOCKING 0x0 ;  /* 0x0000000000007b1d */ /* 0x000fe20000010000 */
[----:B0-----:R-:W-:Y:S01]  /*fa20*/  IMAD.SHL.U32 R28, R88, 0x2, RZ ;  /* 0x00000002581c7824 */ /* 0x001fe200078e00ff */
[----:B------:R-:W-:Y:S01]  /*fa30*/  F2FP.F16.F32.PACK_AB R66, R81, R116 ;  /* 0x000000745142723e */ /* 0x000fe200000000ff */
[----:B------:R-:W-:-:S02]  /*fa40*/  IMAD R81, R40, 0x4, R77 ;  /* 0x0000000428517824 */ /* 0x000fc400078e024d */
[C---:B------:R-:W-:Y:S01]  /*fa50*/  FMUL R64, R136.reuse, R100 ;  /* 0x0000006488407220 */ /* 0x040fe20000400000 */
[----:B------:R-:W-:Y:S01]  /*fa60*/  FMUL R67, R136, R104 ;  /* 0x0000006888437220 */ /* 0x000fe20000400000 */
[----:B-1----:R-:W-:Y:S01]  /*fa70*/  IADD3 R41, P0, P1, R28, R106, R41 ;  /* 0x0000006a1c297210 */ /* 0x002fe2000791e029 */
[C---:B------:R-:W-:Y:S01]  /*fa80*/  FMUL R124, R136.reuse, R124 ;  /* 0x0000007c887c7220 */ /* 0x040fe20000400000 */
        /* <DEDUP_REMOVED lines=10> */
[----:B------:R-:W-:Y:S01]  /*fb30*/  F2FP.F16.F32.PACK_AB R104, R43, R102 ;  /* 0x000000662b68723e */ /* 0x000fe200000000ff */
[----:B------:R-:W-:-:S02]  /*fb40*/  IMAD R43, R40, 0x4, R81 ;  /* 0x00000004282b7824 */ /* 0x000fc400078e0251 */
[----:B------:R-:W-:Y:S01]  /*fb50*/  @!P3 FMUL R103, R103, 16777216 ;  /* 0x4b8000006767b820 */ /* 0x000fe20000400000 */
[----:B------:R-:W-:Y:S01]  /*fb60*/  @!P3 FMUL R110, R110, 16777216 ;  /* 0x4b8000006e6eb820 */ /* 0x000fe20000400000 */
[----:B------:R-:W-:Y:S01]  /*fb70*/  @!P3 FMUL R111, R111, 16777216 ;  /* 0x4b8000006f6fb820 */ /* 0x000fe20000400000 */
[----:B------:R-:W-:Y:S01]  /*fb80*/  @!P3 FMUL R114, R114, 16777216 ;  /* 0x4b8000007272b820 */ /* 0x000fe20000400000 */
[----:B------:R-:W0:Y:S01]  /*fb90*/  LDS.128 R56, [R0] ;  /* 0x0000000000387984 */ /* 0x000e220000000c00 */
[----:B------:R-:W-:Y:S01]  /*fba0*/  @!P3 FMUL R115, R115, 16777216 ;  /* 0x4b8000007373b820 */ /* 0x000fe20000400000 */
[----:B------:R-:W-:Y:S01]  /*fbb0*/  @!P3 FMUL R118, R118, 16777216 ;  /* 0x4b8000007676b820 */ /* 0x000fe20000400000 */
[----:B------:R-:W-:Y:S01]  /*fbc0*/  @!P3 FMUL R119, R119, 16777216 ;  /* 0x4b8000007777b820 */ /* 0x000fe20000400000 */
[----:B------:R-:W-:Y:S01]  /*fbd0*/  LDS.128 R28, [R0+0x1000] ;  /* 0x00100000001c7984 */ /* 0x000fe20000000c00 */
[----:B------:R-:W-:Y:S01]  /*fbe0*/  @!P3 FMUL R122, R122, 16777216 ;  /* 0x4b8000007a7ab820 */ /* 0x000fe20000400000 */
[----:B------:R-:W-:Y:S01]  /*fbf0*/  @!P3 FMUL R123, R123, 16777216 ;  /* 0x4b8000007b7bb820 */ /* 0x000fe20000400000 */
[----:B------:R-:W-:Y:S01]  /*fc00*/  @!P3 FMUL R127, R127, 16777216 ;  /* 0x4b8000007f7fb820 */ /* 0x000fe20000400000 */
[----:B------:R-:W-:Y:S01]  /*fc10*/  LDS.128 R16, [R0+0x2000] ;  /* 0x0020000000107984 */ /* 0x000fe20000000c00 */
[----:B------:R-:W-:Y:S01]  /*fc20*/  @!P3 FMUL R131, R131, 16777216 ;  /* 0x4b8000008383b820 */ /* 0x000fe20000400000 */
[----:B------:R-:W-:Y:S01]  /*fc30*/  IMAD.HI R88, R88, 0x2, RZ ;  /* 0x0000000258587827 */ /* 0x000fe200078e02ff */
[----:B------:R-:W-:Y:S01]  /*fc40*/  F2FP.F16.F32.PACK_AB R64, R67, R64 ;  /* 0x000000404340723e */ /* 0x000fe200000000ff */
[----:B------:R-:W-:Y:S02]  /*fc50*/  LDS.128 R4, [R0+0x3000] ;  /* 0x0030000000047984 */ /* 0x000fe40000000c00 */
        /* <DEDUP_REMOVED lines=10> */
[----:B------:R-:W-:Y:S01]  /*fd00*/  BAR.SYNC.DEFER_BLOCKING 0x0 ;  /* 0x0000000000007b1d */ /* 0x000fe20000010000 */
[----:B------:R-:W-:-:S02]  /*fd10*/  IMAD R83, R40, 0x4, R43 ;  /* 0x0000000428537824 */ /* 0x000fc400078e022b */
        /* <DEDUP_REMOVED lines=11> */
[----:B------:R-:W-:-:S02]  /*fdd0*/  IADD3.X R42, PT, PT, R88, R107, R42, P0, P1 ;  /* 0x0000006b582a7210 */ /* 0x000fc400007e242a */
[----:B------:R-:W-:Y:S02]  /*fde0*/  F2FP.F16.F32.PACK_AB R68, R105, R68 ;  /* 0x000000446944723e */ /* 0x000fe400000000ff */
[----:B------:R-:W-:Y:S02]  /*fdf0*/  F2FP.F16.F32.PACK_AB R69, R80, R69 ;  /* 0x000000455045723e */ /* 0x000fe400000000ff */
[----:B------:R-:W-:Y:S02]  /*fe00*/  F2FP.F16.F32.PACK_AB R70, R82, R117 ;  /* 0x000000755246723e */ /* 0x000fe400000000ff */
[----:B------:R-:W-:Y:S02]  /*fe10*/  F2FP.F16.F32.PACK_AB R71, R84, R125 ;  /* 0x0000007d5447723e */ /* 0x000fe400000000ff */
[----:B------:R-:W-:Y:S01]  /*fe20*/  F2FP.F16.F32.PACK_AB R107, R73, R126 ;  /* 0x0000007e496b723e */ /* 0x000fe200000000ff */
[----:B------:R-:W-:Y:S01]  /*fe30*/  STS.128 [R132], R64 ;  /* 0x0000004084007388 */ /* 0x000fe20000000c00 */
[----:B------:R-:W-:-:S02]  /*fe40*/  LEA R73, R40, R83, 0x2 ;  /* 0x0000005328497211 */ /* 0x000fc400078e10ff */
[----:B------:R-:W-:Y:S01]  /*fe50*/  F2FP.F16.F32.PACK_AB R124, R46, R103 ;  /* 0x000000672e7c723e */ /* 0x000fe200000000ff */
[----:B------:R1:W-:Y:S01]  /*fe60*/  STS.128 [R132+0x400], R68 ;  /* 0x0004004484007388 */ /* 0x0003e20000000c00 */
[----:B------:R-:W-:Y:S02]  /*fe70*/  F2FP.F16.F32.PACK_AB R105, R47, R110 ;  /* 0x0000006e2f69723e */ /* 0x000fe400000000ff */
[----:B------:R-:W-:Y:S02]  /*fe80*/  F2FP.F16.F32.PACK_AB R125, R60, R111 ;  /* 0x0000006f3c7d723e */ /* 0x000fe400000000ff */
[----:B------:R-:W-:Y:S02]  /*fe90*/  F2FP.F16.F32.PACK_AB R106, R63, R118 ;  /* 0x000000763f6a723e */ /* 0x000fe400000000ff */
[----:B------:R-:W-:Y:S02]  /*fea0*/  F2FP.F16.F32.PACK_AB R126, R72, R119 ;  /* 0x00000077487e723e */ /* 0x000fe400000000ff */
[----:B------:R-:W-:Y:S01]  /*feb0*/  F2FP.F16.F32.PACK_AB R127, R74, R127 ;  /* 0x0000007f4a7f723e */ /* 0x000fe200000000ff */
[----:B------:R-:W-:Y:S01]  /*fec0*/  STS.128 [R132+0x800], R104 ;  /* 0x0008006884007388 */ /* 0x000fe20000000c00 */
[----:B------:R-:W-:-:S02]  /*fed0*/  LEA R46, P0, R89, R41, 0x1 ;  /* 0x00000029592e7211 */ /* 0x000fc400078008ff */
[-C--:B------:R-:W-:Y:S01]  /*fee0*/  LEA R60, P1, R91, R41.reuse, 0x1 ;  /* 0x000000295b3c7211 */ /* 0x080fe200078208ff */
[----:B------:R-:W-:Y:S01]  /*fef0*/  STS.128 [R132+0xc00], R124 ;  /* 0x000c007c84007388 */ /* 0x000fe20000000c00 */
[-C--:B------:R-:W-:Y:S01]  /*ff00*/  LEA.HI.X.SX32 R47, R89, R42.reuse, 0x1, P0 ;  /* 0x0000002a592f7211 */ /* 0x080fe200000f0eff */
[C---:B-1----:R-:W-:Y:S01]  /*ff10*/  IMAD R69, R40.reuse, 0x4, R73 ;  /* 0x0000000428457824 */ /* 0x042fe200078e0249 */
[----:B------:R-:W-:Y:S01]  /*ff20*/  BAR.SYNC.DEFER_BLOCKING 0x0 ;  /* 0x0000000000007b1d */ /* 0x000fe20000010000 */
[-C--:B------:R-:W-:Y:S02]  /*ff30*/  LEA R62, P0, R93, R41.reuse, 0x1 ;  /* 0x000000295d3e7211 */ /* 0x080fe400078008ff */
[C---:B------:R-:W-:Y:S01]  /*ff40*/  IMAD R71, R40.reuse, 0x4, R69 ;  /* 0x0000000428477824 */ /* 0x040fe200078e0245 */
[-C--:B------:R-:W-:Y:S02]  /*ff50*/  LEA.HI.X.SX32 R61, R91, R42.reuse, 0x1, P1 ;  /* 0x0000002a5b3d7211 */ /* 0x080fe400008f0eff */
[----:B------:R-:W-:Y:S01]  /*ff60*/  LEA.HI.X.SX32 R63, R93, R42, 0x1, P0 ;  /* 0x0000002a5d3f7211 */ /* 0x000fe200000f0eff */
[----:B------:R-:W-:Y:S01]  /*ff70*/  IMAD R89, R40, 0x4, R71 ;  /* 0x0000000428597824 */ /* 0x000fe200078e0247 */
[----:B------:R-:W-:-:S02]  /*ff80*/  LEA R64, P0, R97, R41, 0x1 ;  /* 0x0000002961407211 */ /* 0x000fc400078008ff */
[----:B-----5:R-:W-:Y:S01]  /*ff90*/  PRMT R236, R36, 0x7632, R236 ;  /* 0x0000763224ec7816 */ /* 0x020fe200000000ec */
[C---:B------:R-:W-:Y:S01]  /*ffa0*/  IMAD R91, R40.reuse, 0x4, R89 ;  /* 0x00000004285b7824 */ /* 0x040fe200078e0259 */
[----:B------:R-:W-:Y:S02]  /*ffb0*/  LEA.HI.X.SX32 R65, R97, R42, 0x1, P0 ;  /* 0x0000002a61417211 */ /* 0x000fe400000f0eff */
[----:B------:R-:W-:Y:S01]  /*ffc0*/  LEA R66, P0, R99, R41, 0x1 ;  /* 0x0000002963427211 */ /* 0x000fe200078008ff */
[----:B------:R-:W-:-:S03]  /*ffd0*/  IMAD R93, R40, 0x4, R91 ;  /* 0x00000004285d7824 */ /* 0x000fc600078e025b */
[----:B------:R-:W-:Y:S01]  /*ffe0*/  LEA.HI.X.SX32 R67, R99, R42, 0x1, P0 ;  /* 0x0000002a63437211 */ /* 0x000fe200000f0eff */
[----:B------:R-:W-:-:S05]  /*fff0*/  IMAD R97, R40, 0x4, R93 ;  /* 0x0000000428617824 */ /* 0x000fca00078e025d */
[C---:B------:R-:W-:Y:S01]  /*10000*/  LEA R103, R40.reuse, R97, 0x2 ;  /* 0x0000006128677211 */ /* 0x040fe200078e10ff */
[----:B------:R1:W-:Y:S04]  /*10010*/  STG.E.U16 desc[UR8][R46.64], R48 ;  /* 0x000000302e007986 */ /* 0x0003e8000c101508 */
[----:B------:R-:W-:Y:S01]  /*10020*/  IMAD R99, R40, 0x4, R103 ;  /* 0x0000000428637824 */ /* 0x000fe200078e0267 */
[----:B-1----:R-:W-:Y:S02]  /*10030*/  PRMT R47, R48, 0x7632, R47 ;  /* 0x00007632302f7816 */ /* 0x002fe4000000002f */
[----:B------:R-:W-:-:S03]  /*10040*/  LEA R46, P0, R101, R41, 0x1 ;  /* 0x00000029652e7211 */ /* 0x000fc600078008ff */
[----:B------:R1:W-:Y:S04]  /*10050*/  STG.E.U16 desc[UR8][R60.64], R47 ;  /* 0x0000002f3c007986 */ /* 0x0003e8000c101508 */
[----:B------:R2:W-:Y:S01]  /*10060*/  STG.E.U16 desc[UR8][R62.64], R49 ;  /* 0x000000313e007986 */ /* 0x0005e2000c101508 */
[-C--:B-1----:R-:W-:Y:S01]  /*10070*/  LEA.HI.X.SX32 R47, R101, R42.reuse, 0x1, P0 ;  /* 0x0000002a652f7211 */ /* 0x082fe200000f0eff */
[C---:B------:R-:W-:Y:S01]  /*10080*/  IMAD R101, R40.reuse, 0x4, R99 ;  /* 0x0000000428657824 */ /* 0x040fe200078e0263 */
[----:B------:R-:W-:Y:S02]  /*10090*/  PRMT R61, R49, 0x7632, R61 ;  /* 0x00007632313d7816 */ /* 0x000fe4000000003d */
[CC--:B------:R-:W-:Y:S01]  /*100a0*/  LEA R60, P0, R79.reuse, R41.reuse, 0x1 ;  /* 0x000000294f3c7211 */ /* 0x0c0fe200078008ff */
[----:B------:R-:W-:Y:S01]  /*100b0*/  IMAD R105, R40, 0x4, R101 ;  /* 0x0000000428697824 */ /* 0x000fe200078e0265 */
[----:B--2---:R-:W-:Y:S01]  /*100c0*/  PRMT R49, R50, 0x7632, R49 ;  /* 0x0000763232317816 */ /* 0x004fe20000000031 */
[----:B------:R1:W-:Y:S04]  /*100d0*/  STG.E.U16 desc[UR8][R64.64], R61 ;  /* 0x0000003d40007986 */ /* 0x0003e8000c101508 */
[----:B------:R-:W-:Y:S04]  /*100e0*/  STG.E.U16 desc[UR8][R66.64], R50 ;  /* 0x0000003242007986 */ /* 0x000fe8000c101508 */
[----:B------:R2:W-:Y:S01]  /*100f0*/  STG.E.U16 desc[UR8][R46.64], R49 ;  /* 0x000000312e007986 */ /* 0x0005e2000c101508 */
[----:B-1----:R-:W-:Y:S01]  /*10100*/  LEA.HI.X.SX32 R61, R79, R42, 0x1, P0 ;  /* 0x0000002a4f3d7211 */ /* 0x002fe200000f0eff */
[----:B------:R-:W-:Y:S01]  /*10110*/  IMAD R79, R40, 0x4, R105 ;  /* 0x00000004284f7824 */ /* 0x000fe200078e0269 */
[----:B------:R-:W-:-:S03]  /*10120*/  LEA R48, P0, R75, R41, 0x1 ;  /* 0x000000294b307211 */ /* 0x000fc600078008ff */
[----:B------:R-:W-:Y:S01]  /*10130*/  STG.E.U16 desc[UR8][R60.64], R51 ;  /* 0x000000333c007986 */ /* 0x000fe2000c101508 */
[-C--:B--2---:R-:W-:Y:S01]  /*10140*/  LEA.HI.X.SX32 R49, R75, R42.reuse, 0x1, P0 ;  /* 0x0000002a4b317211 */ /* 0x084fe200000f0eff */
[C---:B------:R-:W-:Y:S01]  /*10150*/  IMAD R75, R40.reuse, 0x4, R79 ;  /* 0x00000004284b7824 */ /* 0x040fe200078e024f */
[-C--:B------:R-:W-:Y:S02]  /*10160*/  LEA R62, P0, R85, R41.reuse, 0x1 ;  /* 0x00000029553e7211 */ /* 0x080fe400078008ff */
[----:B------:R-:W-:Y:S01]  /*10170*/  PRMT R47, R51, 0x7632, R47 ;  /* 0x00007632332f7816 */ /* 0x000fe2000000002f */
[C---:B------:R-:W-:Y:S01]  /*10180*/  IMAD R67, R40.reuse, 0x4, R75 ;  /* 0x0000000428437824 */ /* 0x040fe200078e024b */
[----:B------:R-:W-:Y:S02]  /*10190*/  LEA.HI.X.SX32 R63, R85, R42, 0x1, P0 ;  /* 0x0000002a553f7211 */ /* 0x000fe400000f0eff */
[----:B------:R-:W-:Y:S01]  /*101a0*/  LEA R64, P0, R87, R41, 0x1 ;  /* 0x0000002957407211 */ /* 0x000fe200078008ff */
[----:B------:R1:W-:Y:S01]  /*101b0*/  STG.E.U16 desc[UR8][R48.64], R47 ;  /* 0x0000002f30007986 */ /* 0x0003e2000c101508 */
[----:B------:R-:W-:-:S02]  /*101c0*/  LEA R85, R40, R67, 0x2 ;  /* 0x0000004328557211 */ /* 0x000fc400078e10ff */
[----:B------:R-:W-:Y:S01]  /*101d0*/  LEA.HI.X.SX32 R65, R87, R42, 0x1, P0 ;  /* 0x0000002a57417211 */ /* 0x000fe200000f0eff */
[----:B------:R-:W-:Y:S01]  /*101e0*/  STG.E.U16 desc[UR8][R62.64], R52 ;  /* 0x000000343e007986 */ /* 0x000fe2000c101508 */
[----:B------:R-:W-:Y:S01]  /*101f0*/  LEA R46, P0, R95, R41, 0x1 ;  /* 0x000000295f2e7211 */ /* 0x000fe200078008ff */
[----:B------:R-:W-:-:S04]  /*10200*/  IMAD R87, R40, 0x4, R85 ;  /* 0x0000000428577824 */ /* 0x000fc800078e0255 */
[C---:B------:R-:W-:Y:S01]  /*10210*/  IMAD R107, R40.reuse, 0x4, R87 ;  /* 0x00000004286b7824 */ /* 0x040fe200078e0257 */
[-C--:B-1----:R-:W-:Y:S02]  /*10220*/  LEA.HI.X.SX32 R47, R95, R42.reuse, 0x1, P0 ;  /* 0x0000002a5f2f7211 */ /* 0x082fe400000f0eff */
[CC--:B------:R-:W-:Y:S01]  /*10230*/  LEA R50, P0, R77.reuse, R41.reuse, 0x1 ;  /* 0x000000294d327211 */ /* 0x0c0fe200078008ff */
[----:B------:R-:W-:Y:S01]  /*10240*/  IMAD R95, R40, 0x4, R107 ;  /* 0x00000004285f7824 */ /* 0x000fe200078e026b */
[----:B------:R-:W-:Y:S02]  /*10250*/  PRMT R49, R52, 0x7632, R49 ;  /* 0x0000763234317816 */ /* 0x000fe40000000031 */
[----:B------:R-:W-:Y:S01]  /*10260*/  LEA.HI.X.SX32 R51, R77, R42, 0x1, P0 ;  /* 0x0000002a4d337211 */ /* 0x000fe200000f0eff */
[C---:B------:R-:W-:Y:S01]  /*10270*/  IMAD R77, R40.reuse, 0x4, R95 ;  /* 0x00000004284d7824 */ /* 0x040fe200078e025f */
[----:B------:R-:W-:Y:S01]  /*10280*/  LEA R48, P0, R81, R41, 0x1 ;  /* 0x0000002951307211 */ /* 0x000fe200078008ff */
[----:B------:R1:W-:Y:S02]  /*10290*/  STG.E.U16 desc[UR8][R64.64], R49 ;  /* 0x0000003140007986 */ /* 0x0003e4000c101508 */
[----:B------:R-:W-:-:S02]  /*102a0*/  IMAD R109, R40, 0x4, R77 ;  /* 0x00000004286d7824 */ /* 0x000fc400078e024d */
[----:B------:R2:W-:Y:S01]  /*102b0*/  STG.E.U16 desc[UR8][R46.64], R53 ;  /* 0x000000352e007986 */ /* 0x0005e2000c101508 */
[-C--:B-1----:R-:W-:Y:S01]  /*102c0*/  LEA.HI.X.SX32 R49, R81, R42.reuse, 0x1, P0 ;  /* 0x0000002a51317211 */ /* 0x082fe200000f0eff */
[C---:B------:R-:W-:Y:S01]  /*102d0*/  IMAD R81, R40.reuse, 0x4, R109 ;  /* 0x0000000428517824 */ /* 0x040fe200078e026d */
[----:B------:R-:W-:Y:S02]  /*102e0*/  LEA R60, P0, R43, R41, 0x1 ;  /* 0x000000292b3c7211 */ /* 0x000fe400078008ff */
[----:B--2---:R-:W-:Y:S02]  /*102f0*/  PRMT R47, R53, 0x7632, R47 ;  /* 0x00007632352f7816 */ /* 0x004fe4000000002f */
[----:B------:R-:W-:Y:S02]  /*10300*/  LEA.HI.X.SX32 R61, R43, R42, 0x1, P0 ;  /* 0x0000002a2b3d7211 */ /* 0x000fe400000f0eff */
[----:B------:R-:W-:Y:S01]  /*10310*/  LEA R43, R40, R81, 0x2 ;  /* 0x00000051282b7211 */ /* 0x000fe200078e10ff */
[----:B------:R1:W-:Y:S01]  /*10320*/  STG.E.U16 desc[UR8][R50.64], R47 ;  /* 0x0000002f32007986 */ /* 0x0003e2000c101508 */
[----:B------:R-:W-:-:S02]  /*10330*/  LEA R62, P0, R83, R41, 0x1 ;  /* 0x00000029533e7211 */ /* 0x000fc400078008ff */
[-C--:B------:R-:W-:Y:S01]  /*10340*/  LEA R230, P2, R43, R41.reuse, 0x1 ;  /* 0x000000292be67211 */ /* 0x080fe200078408ff */
[C---:B------:R-:W-:Y:S01]  /*10350*/  IMAD R111, R40.reuse, 0x4, R43 ;  /* 0x00000004286f7824 */ /* 0x040fe200078e022b */
[-C--:B------:R-:W-:Y:S01]  /*10360*/  LEA.HI.X.SX32 R63, R83, R42.reuse, 0x1, P0 ;  /* 0x0000002a533f7211 */ /* 0x080fe200000f0eff */
[----:B------:R2:W-:Y:S01]  /*10370*/  STG.E.U16 desc[UR8][R48.64], R54 ;  /* 0x0000003630007986 */ /* 0x0005e2000c101508 */
[-C--:B------:R-:W-:Y:S01]  /*10380*/  LEA R46, P0, R73, R41.reuse, 0x1 ;  /* 0x00000029492e7211 */ /* 0x080fe200078008ff */
[C---:B------:R-:W-:Y:S01]  /*10390*/  IMAD R83, R40.reuse, 0x4, R111 ;  /* 0x0000000428537824 */ /* 0x040fe200078e026f */
[-C--:B------:R-:W-:Y:S02]  /*103a0*/  LEA.HI.X.SX32 R231, R43, R42.reuse, 0x1, P2 ;  /* 0x0000002a2be77211 */ /* 0x080fe400010f0eff */
[----:B-1----:R-:W-:Y:S01]  /*103b0*/  LEA.HI.X.SX32 R47, R73, R42, 0x1, P0 ;  /* 0x0000002a492f7211 */ /* 0x002fe200000f0eff */
[----:B------:R-:W-:Y:S01]  /*103c0*/  IMAD R73, R40, 0x4, R83 ;  /* 0x0000000428497824 */ /* 0x000fe200078e0253 */
[----:B------:R-:W-:-:S02]  /*103d0*/  LEA R52, P0, R69, R41, 0x1 ;  /* 0x0000002945347211 */ /* 0x000fc400078008ff */
[----:B------:R-:W-:Y:S01]  /*103e0*/  PRMT R50, R55, 0x7632, R50 ;  /* 0x0000763237327816 */ /* 0x000fe20000000032 */
[C---:B------:R-:W-:Y:S01]  /*103f0*/  IMAD R113, R40.reuse, 0x4, R73 ;  /* 0x0000000428717824 */ /* 0x040fe200078e0249 */
[-C--:B------:R-:W-:Y:S02]  /*10400*/  LEA.HI.X.SX32 R53, R69, R42.reuse, 0x1, P0 ;  /* 0x0000002a45357211 */ /* 0x080fe400000f0eff */
[CC--:B------:R-:W-:Y:S01]  /*10410*/  LEA R64, P0, R71.reuse, R41.reuse, 0x1 ;  /* 0x0000002947407211 */ /* 0x0c0fe200078008ff */
[----:B------:R-:W-:Y:S01]  /*10420*/  IMAD R69, R40, 0x4, R113 ;  /* 0x0000000428457824 */ /* 0x000fe200078e0271 */
[----:B--2---:R-:W-:Y:S02]  /*10430*/  PRMT R49, R54, 0x7632, R49 ;  /* 0x0000763236317816 */ /* 0x004fe40000000031 */
[-C--:B------:R-:W-:Y:S01]  /*10440*/  LEA.HI.X.SX32 R65, R71, R42.reuse, 0x1, P0 ;  /* 0x0000002a47417211 */ /* 0x080fe200000f0eff */
[----:B------:R-:W-:Y:S01]  /*10450*/  IMAD R71, R40, 0x4, R69 ;  /* 0x0000000428477824 */ /* 0x000fe200078e0245 */
[CC--:B------:R-:W-:Y:S01]  /*10460*/  LEA R158, P2, R73.reuse, R41.reuse, 0x1 ;  /* 0x00000029499e7211 */ /* 0x0c0fe200078408ff */
[----:B------:R1:W-:Y:S03]  /*10470*/  STG.E.U16 desc[UR8][R60.64], R49 ;  /* 0x000000313c007986 */ /* 0x0003e6000c101508 */
[----:B------:R-:W-:Y:S01]  /*10480*/  LEA.HI.X.SX32 R159, R73, R42, 0x1, P2 ;  /* 0x0000002a499f7211 */ /* 0x000fe200010f0eff */
[----:B------:R2:W-:Y:S01]  /*10490*/  STG.E.U16 desc[UR8][R62.64], R55 ;  /* 0x000000373e007986 */ /* 0x0005e2000c101508 */
[----:B------:R-:W-:-:S03]  /*104a0*/  LEA R164, P2, R71, R41, 0x1 ;  /* 0x0000002947a47211 */ /* 0x000fc600078408ff */
[----:B------:R3:W-:Y:S01]  /*104b0*/  STG.E.U16 desc[UR8][R46.64], R50 ;  /* 0x000000322e007986 */ /* 0x0007e2000c101508 */
[----:B------:R-:W-:Y:S02]  /*104c0*/  LEA.HI.X.SX32 R165, R71, R42, 0x1, P2 ;  /* 0x0000002a47a57211 */ /* 0x000fe400010f0eff */
[----:B-1----:R-:W-:Y:S01]  /*104d0*/  LEA R60, P0, R89, R41, 0x1 ;  /* 0x00000029593c7211 */ /* 0x002fe200078008ff */
[----:B0-----:R0:W-:Y:S01]  /*104e0*/  STG.E.U16 desc[UR8][R52.64], R56 ;  /* 0x0000003834007986 */ /* 0x0011e2000c101508 */
[----:B--2---:R-:W-:-:S03]  /*104f0*/  LEA R63, R40, R71, 0x2 ;  /* 0x00000047283f7211 */ /* 0x004fc600078e10ff */
[----:B------:R-:W1:Y:S01]  /*10500*/  LDS.128 R48, [R0] ;  /* 0x0000000000307984 */ /* 0x000e620000000c00 */
[-C--:B------:R-:W-:Y:S02]  /*10510*/  LEA.HI.X.SX32 R61, R89, R42.reuse, 0x1, P0 ;  /* 0x0000002a593d7211 */ /* 0x080fe400000f0eff */
[CC--:B------:R-:W-:Y:S01]  /*10520*/  LEA R54, P0, R91.reuse, R41.reuse, 0x1 ;  /* 0x000000295b367211 */ /* 0x0c0fe200078008ff */
[----:B------:R-:W-:Y:S01]  /*10530*/  IMAD R89, R40, 0x4, R63 ;  /* 0x0000000428597824 */ /* 0x000fe200078e023f */
[----:B---3--:R-:W-:Y:S02]  /*10540*/  PRMT R47, R56, 0x7632, R47 ;  /* 0x00007632382f7816 */ /* 0x008fe4000000002f */
[-C--:B------:R-:W-:Y:S01]  /*10550*/  LEA.HI.X.SX32 R55, R91, R42.reuse, 0x1, P0 ;  /* 0x0000002a5b377211 */ /* 0x080fe200000f0eff */
[C---:B------:R-:W-:Y:S01]  /*10560*/  IMAD R115, R40.reuse, 0x4, R89 ;  /* 0x0000000428737824 */ /* 0x040fe200078e0259 */
[-C--:B------:R-:W-:Y:S01]  /*10570*/  LEA R46, P0, R93, R41.reuse, 0x1 ;  /* 0x000000295d2e7211 */ /* 0x080fe200078008ff */
[----:B------:R2:W-:Y:S01]  /*10580*/  STG.E.U16 desc[UR8][R64.64], R47 ;  /* 0x0000002f40007986 */ /* 0x0005e2000c101508 */
[----:B0-----:R-:W-:Y:S01]  /*10590*/  PRMT R53, R57, 0x7632, R53 ;  /* 0x0000763239357816 */ /* 0x001fe20000000035 */
[C---:B------:R-:W-:Y:S01]  /*105a0*/  IMAD R91, R40.reuse, 0x4, R115 ;  /* 0x00000004285b7824 */ /* 0x040fe200078e0273 */
[C---:B------:R-:W-:Y:S01]  /*105b0*/  LEA R170, P2, R115.reuse, R41, 0x1 ;  /* 0x0000002973aa7211 */ /* 0x040fe200078408ff */
[----:B------:R0:W-:Y:S03]  /*105c0*/  STG.E.U16 desc[UR8][R60.64], R57 ;  /* 0x000000393c007986 */ /* 0x0001e6000c101508 */
[-C--:B------:R-:W-:Y:S01]  /*105d0*/  LEA.HI.X.SX32 R171, R115, R42.reuse, 0x1, P2 ;  /* 0x0000002a73ab7211 */ /* 0x080fe200010f0eff */
[----:B------:R3:W-:Y:S01]  /*105e0*/  STG.E.U16 desc[UR8][R54.64], R53 ;  /* 0x0000003536007986 */ /* 0x0007e2000c101508 */
[----:B--2---:R-:W-:Y:S01]  /*105f0*/  IMAD R65, R40, 0x4, R91 ;  /* 0x0000000428417824 */ /* 0x004fe200078e025b */
[----:B------:R-:W-:-:S02]  /*10600*/  LEA.HI.X.SX32 R47, R93, R42, 0x1, P0 ;  /* 0x0000002a5d2f7211 */ /* 0x000fc400000f0eff */
[-C--:B------:R-:W-:Y:S01]  /*10610*/  LEA R52, P0, R97, R41.reuse, 0x1 ;  /* 0x0000002961347211 */ /* 0x080fe200078008ff */
[C---:B------:R-:W-:Y:S01]  /*10620*/  IMAD R93, R40.reuse, 0x4, R65 ;  /* 0x00000004285d7824 */ /* 0x040fe200078e0241 */
[-C--:B0-----:R-:W-:Y:S01]  /*10630*/  LEA R60, P1, R99, R41.reuse, 0x1 ;  /* 0x00000029633c7211 */ /* 0x081fe200078208ff */
[----:B------:R0:W-:Y:S01]  /*10640*/  STG.E.U16 desc[UR8][R46.64], R58 ;  /* 0x0000003a2e007986 */ /* 0x0001e2000c101508 */
[----:B---3--:R-:W-:Y:S01]  /*10650*/  LEA.HI.X.SX32 R53, R97, R42, 0x1, P0 ;  /* 0x0000002a61357211 */ /* 0x008fe200000f0eff */
[----:B------:R-:W-:Y:S01]  /*10660*/  IMAD R97, R40, 0x4, R93 ;  /* 0x0000000428617824 */ /* 0x000fe200078e025d */
[----:B------:R-:W-:Y:S02]  /*10670*/  LEA R56, P0, R103, R41, 0x1 ;  /* 0x0000002967387211 */ /* 0x000fe400078008ff */
[----:B------:R-:W-:Y:S02]  /*10680*/  PRMT R55, R58, 0x7632, R55 ;  /* 0x000076323a377816 */ /* 0x000fe40000000037 */
[----:B------:R-:W-:-:S02]  /*10690*/  LEA R117, R40, R97, 0x2 ;  /* 0x0000006128757211 */ /* 0x000fc400078e10ff */
[-C--:B------:R-:W-:Y:S01]  /*106a0*/  LEA.HI.X.SX32 R57, R103, R42.reuse, 0x1, P0 ;  /* 0x0000002a67397211 */ /* 0x080fe200000f0eff */
[----:B------:R2:W-:Y:S01]  /*106b0*/  STG.E.U16 desc[UR8][R52.64], R55 ;  /* 0x0000003734007986 */ /* 0x0005e2000c101508 */
[----:B------:R-:W-:Y:S01]  /*106c0*/  LEA.HI.X.SX32 R61, R99, R42, 0x1, P1 ;  /* 0x0000002a633d7211 */ /* 0x000fe200008f0eff */
[C---:B------:R-:W-:Y:S01]  /*106d0*/  IMAD R103, R40.reuse, 0x4, R117 ;  /* 0x0000000428677824 */ /* 0x040fe200078e0275 */
[-C--:B------:R-:W-:Y:S01]  /*106e0*/  LEA R54, P0, R101, R41.reuse, 0x1 ;  /* 0x0000002965367211 */ /* 0x080fe200078008ff */
[----:B------:R-:W-:Y:S01]  /*106f0*/  STG.E.U16 desc[UR8][R56.64], R59 ;  /* 0x0000003b38007986 */ /* 0x000fe2000c101508 */
[----:B0-----:R-:W-:Y:S01]  /*10700*/  PRMT R47, R59, 0x7632, R47 ;  /* 0x000076323b2f7816 */ /* 0x001fe2000000002f */
[----:B------:R-:W-:Y:S01]  /*10710*/  IMAD R99, R40, 0x4, R103 ;  /* 0x0000000428637824 */ /* 0x000fe200078e0267 */
[----:B------:R-:W-:-:S03]  /*10720*/  LEA R176, P2, R93, R41, 0x1 ;  /* 0x000000295db07211 */ /* 0x000fc600078408ff */
[----:B------:R0:W-:Y:S01]  /*10730*/  STG.E.U16 desc[UR8][R60.64], R47 ;  /* 0x0000002f3c007986 */ /* 0x0001e2000c101508 */
[-C--:B------:R-:W-:Y:S02]  /*10740*/  LEA.HI.X.SX32 R177, R93, R42.reuse, 0x1, P2 ;  /* 0x0000002a5db17211 */ /* 0x080fe400010f0eff */
[-C--:B--2---:R-:W-:Y:S01]  /*10750*/  LEA.HI.X.SX32 R55, R101, R42.reuse, 0x1, P0 ;  /* 0x0000002a65377211 */ /* 0x084fe200000f0eff */
[C---:B------:R-:W-:Y:S01]  /*10760*/  IMAD R101, R40.reuse, 0x4, R99 ;  /* 0x0000000428657824 */ /* 0x040fe200078e0263 */
[-C--:B------:R-:W-:Y:S02]  /*10770*/  LEA R46, P0, R105, R41.reuse, 0x1 ;  /* 0x00000029692e7211 */ /* 0x080fe400078008ff */
[C---:B------:R-:W-:Y:S01]  /*10780*/  LEA R182, P2, R103.reuse, R41, 0x1 ;  /* 0x0000002967b67211 */ /* 0x040fe200078408ff */
[----:B------:R-:W-:Y:S01]  /*10790*/  IMAD R119, R40, 0x4, R101 ;  /* 0x0000000428777824 */ /* 0x000fe200078e0265 */
[----:B-1----:R1:W-:Y:S02]  /*107a0*/  STG.E.U16 desc[UR8][R54.64], R48 ;  /* 0x0000003036007986 */ /* 0x0023e4000c101508 */
[----:B------:R-:W-:-:S02]  /*107b0*/  LEA.HI.X.SX32 R183, R103, R42, 0x1, P2 ;  /* 0x0000002a67b77211 */ /* 0x000fc400010f0eff */
[-C--:B0-----:R-:W-:Y:S01]  /*107c0*/  LEA.HI.X.SX32 R47, R105, R42.reuse, 0x1, P0 ;  /* 0x0000002a692f7211 */ /* 0x081fe200000f0eff */
[C---:B------:R-:W-:Y:S01]  /*107d0*/  IMAD R105, R40.reuse, 0x4, R119 ;  /* 0x0000000428697824 */ /* 0x040fe200078e0277 */
[-C--:B------:R-:W-:Y:S02]  /*107e0*/  LEA R52, P0, R79, R41.reuse, 0x1 ;  /* 0x000000294f347211 */ /* 0x080fe400078008ff */
[-C--:B------:R-:W-:Y:S02]  /*107f0*/  LEA R188, P2, R119, R41.reuse, 0x1 ;  /* 0x0000002977bc7211 */ /* 0x080fe400078408ff */
[----:B------:R-:W-:Y:S01]  /*10800*/  LEA.HI.X.SX32 R53, R79, R42, 0x1, P0 ;  /* 0x0000002a4f357211 */ /* 0x000fe200000f0eff */
[----:B------:R-:W-:Y:S01]  /*10810*/  IMAD R79, R40, 0x4, R105 ;  /* 0x00000004284f7824 */ /* 0x000fe200078e0269 */
[----:B------:R-:W-:Y:S02]  /*10820*/  LEA R56, P0, R75, R41, 0x1 ;  /* 0x000000294b387211 */ /* 0x000fe400078008ff */
[----:B-1----:R-:W-:-:S02]  /*10830*/  PRMT R55, R48, 0x7632, R55 ;  /* 0x0000763230377816 */ /* 0x002fc40000000037 */
[C---:B------:R-:W-:Y:S02]  /*10840*/  LEA R61, R40.reuse, R79, 0x2 ;  /* 0x0000004f283d7211 */ /* 0x040fe400078e10ff */
[-C--:B------:R-:W-:Y:S01]  /*10850*/  LEA.HI.X.SX32 R57, R75, R42.reuse, 0x1, P0 ;  /* 0x0000002a4b397211 */ /* 0x080fe200000f0eff */
[----:B------:R0:W-:Y:S01]  /*10860*/  STG.E.U16 desc[UR8][R46.64], R55 ;  /* 0x000000372e007986 */ /* 0x0001e2000c101508 */
[-C--:B------:R-:W-:Y:S01]  /*10870*/  LEA R58, P0, R67, R41.reuse, 0x1 ;  /* 0x00000029433a7211 */ /* 0x080fe200078008ff */
[C---:B------:R-:W-:Y:S01]  /*10880*/  IMAD R75, R40.reuse, 0x4, R61 ;  /* 0x00000004284b7824 */ /* 0x040fe200078e023d */
[-C--:B------:R-:W-:Y:S01]  /*10890*/  LEA R48, P1, R107, R41.reuse, 0x1 ;  /* 0x000000296b307211 */ /* 0x080fe200078208ff */
[----:B------:R1:W-:Y:S01]  /*108a0*/  STG.E.U16 desc[UR8][R52.64], R49 ;  /* 0x0000003134007986 */ /* 0x0003e2000c101508 */
[----:B------:R-:W-:Y:S01]  /*108b0*/  LEA.HI.X.SX32 R59, R67, R42, 0x1, P0 ;  /* 0x0000002a433b7211 */ /* 0x000fe200000f0eff */
[----:B------:R-:W-:Y:S01]  /*108c0*/  IMAD R67, R40, 0x4, R75 ;  /* 0x0000000428437824 */ /* 0x000fe200078e024b */
[----:B------:R-:W-:-:S02]  /*108d0*/  LEA R54, P0, R85, R41, 0x1 ;  /* 0x0000002955367211 */ /* 0x000fc400078008ff */
[-C--:B------:R-:W-:Y:S01]  /*108e0*/  LEA.HI.X.SX32 R189, R119, R42.reuse, 0x1, P2 ;  /* 0x0000002a77bd7211 */ /* 0x080fe200010f0eff */
[C---:B------:R-:W-:Y:S01]  /*108f0*/  IMAD R121, R40.reuse, 0x4, R67 ;  /* 0x0000000428797824 */ /* 0x040fe200078e0243 */
[-C--:B------:R-:W-:Y:S02]  /*10900*/  LEA R194, P2, R61, R41.reuse, 0x1 ;  /* 0x000000293dc27211 */ /* 0x080fe400078408ff */
[-C--:B0-----:R-:W-:Y:S01]  /*10910*/  LEA.HI.X.SX32 R55, R85, R42.reuse, 0x1, P0 ;  /* 0x0000002a55377211 */ /* 0x081fe200000f0eff */
[C---:B------:R-:W-:Y:S01]  /*10920*/  IMAD R85, R40.reuse, 0x4, R121 ;  /* 0x0000000428557824 */ /* 0x040fe200078e0279 */
[----:B------:R-:W-:Y:S02]  /*10930*/  PRMT R47, R49, 0x7632, R47 ;  /* 0x00007632312f7816 */ /* 0x000fe4000000002f */
[----:B------:R-:W-:Y:S01]  /*10940*/  LEA R46, P0, R87, R41, 0x1 ;  /* 0x00000029572e7211 */ /* 0x000fe200078008ff */
[----:B------:R-:W-:Y:S01]  /*10950*/  IMAD R123, R40, 0x4, R85 ;  /* 0x00000004287b7824 */ /* 0x000fe200078e0255 */
[----:B-1----:R-:W-:Y:S01]  /*10960*/  PRMT R53, R50, 0x7632, R53 ;  /* 0x0000763232357816 */ /* 0x002fe20000000035 */
[----:B------:R0:W-:Y:S01]  /*10970*/  STG.E.U16 desc[UR8][R56.64], R47 ;  /* 0x0000002f38007986 */ /* 0x0001e2000c101508 */
[----:B------:R-:W-:-:S02]  /*10980*/  LEA.HI.X.SX32 R49, R107, R42, 0x1, P1 ;  /* 0x0000002a6b317211 */ /* 0x000fc400008f0eff */
[-C--:B------:R-:W-:Y:S01]  /*10990*/  LEA R228, P1, R81, R41.reuse, 0x1 ;  /* 0x0000002951e47211 */ /* 0x080fe200078208ff */
[----:B------:R1:W-:Y:S01]  /*109a0*/  STG.E.U16 desc[UR8][R58.64], R50 ;  /* 0x000000323a007986 */ /* 0x0003e2000c101508 */
[-C--:B------:R-:W-:Y:S02]  /*109b0*/  LEA.HI.X.SX32 R195, R61, R42.reuse, 0x1, P2 ;  /* 0x0000002a3dc37211 */ /* 0x080fe400010f0eff */
[-C--:B------:R-:W-:Y:S01]  /*109c0*/  LEA.HI.X.SX32 R229, R81, R42.reuse, 0x1, P1 ;  /* 0x0000002a51e57211 */ /* 0x080fe200008f0eff */
[----:B------:R2:W-:Y:S01]  /*109d0*/  STG.E.U16 desc[UR8][R54.64], R53 ;  /* 0x0000003536007986 */ /* 0x0005e2000c101508 */
[-C--:B------:R-:W-:Y:S02]  /*109e0*/  LEA R234, P1, R83, R41.reuse, 0x1 ;  /* 0x0000002953ea7211 */ /* 0x080fe400078208ff */
[----:B------:R-:W-:Y:S01]  /*109f0*/  LEA R200, P2, R121, R41, 0x1 ;  /* 0x0000002979c87211 */ /* 0x000fe200078408ff */
[----:B0-----:R-:W-:Y:S01]  /*10a00*/  IMAD R57, R40, 0x4, R123 ;  /* 0x0000000428397824 */ /* 0x001fe200078e027b */
[----:B------:R-:W-:-:S02]  /*10a10*/  LEA.HI.X.SX32 R47, R87, R42, 0x1, P0 ;  /* 0x0000002a572f7211 */ /* 0x000fc400000f0eff */
[----:B------:R-:W-:Y:S02]  /*10a20*/  LEA R52, P0, R95, R41, 0x1 ;  /* 0x000000295f347211 */ /* 0x000fe400078008ff */
[C---:B-1----:R-:W-:Y:S01]  /*10a30*/  LEA R59, R40.reuse, R57, 0x2 ;  /* 0x00000039283b7211 */ /* 0x042fe200078e10ff */
[----:B------:R0:W-:Y:S01]  /*10a40*/  STG.E.U16 desc[UR8][R46.64], R51 ;  /* 0x000000332e007986 */ /* 0x0001e2000c101508 */
[----:B------:R-:W-:Y:S02]  /*10a50*/  PRMT R56, R51, 0x7632, R56 ;  /* 0x0000763233387816 */ /* 0x000fe40000000038 */
[-C--:B--2---:R-:W-:Y:S01]  /*10a60*/  LEA.HI.X.SX32 R53, R95, R42.reuse, 0x1, P0 ;  /* 0x0000002a5f357211 */ /* 0x084fe200000f0eff */
[C---:B------:R-:W-:Y:S01]  /*10a70*/  IMAD R55, R40.reuse, 0x4, R59 ;  /* 0x0000000428377824 */ /* 0x040fe200078e023b */
[-C--:B------:R-:W-:Y:S01]  /*10a80*/  LEA R224, P0, R77, R41.reuse, 0x1 ;  /* 0x000000294de07211 */ /* 0x080fe200078008ff */
[----:B------:R1:W-:Y:S01]  /*10a90*/  STG.E.U16 desc[UR8][R48.64], R56 ;  /* 0x0000003830007986 */ /* 0x0003e2000c101508 */
[-C--:B------:R-:W-:Y:S01]  /*10aa0*/  LEA.HI.X.SX32 R235, R83, R42.reuse, 0x1, P1 ;  /* 0x0000002a53eb7211 */ /* 0x080fe200008f0eff */
[C---:B------:R-:W-:Y:S01]  /*10ab0*/  IMAD R87, R40.reuse, 0x4, R55 ;  /* 0x0000000428577824 */ /* 0x040fe200078e0237 */
[-C--:B------:R-:W-:Y:S01]  /*10ac0*/  LEA.HI.X.SX32 R225, R77, R42.reuse, 0x1, P0 ;  /* 0x0000002a4de17211 */ /* 0x080fe200000f0eff */
[----:B------:R2:W-:Y:S01]  /*10ad0*/  STG.E.U16 desc[UR8][R52.64], R36 ;  /* 0x0000002434007986 */ /* 0x0005e2000c101508 */
[-C--:B------:R-:W-:Y:S01]  /*10ae0*/  LEA R226, P0, R109, R41.reuse, 0x1 ;  /* 0x000000296de27211 */ /* 0x080fe200078008ff */
[C---:B------:R-:W-:Y:S01]  /*10af0*/  IMAD R77, R40.reuse, 0x4, R87 ;  /* 0x00000004284d7824 */ /* 0x040fe200078e0257 */
[-C--:B------:R-:W-:Y:S01]  /*10b00*/  LEA R162, P1, R69, R41.reuse, 0x1 ;  /* 0x0000002945a27211 */ /* 0x080fe200078208ff */
[----:B------:R3:W-:Y:S01]  /*10b10*/  STG.E.U16 desc[UR8][R224.64], R236 ;  /* 0x000000ece0007986 */ /* 0x0007e2000c101508 */
[----:B------:R-:W-:Y:S01]  /*10b20*/  LEA.HI.X.SX32 R227, R109, R42, 0x1, P0 ;  /* 0x0000002a6de37211 */ /* 0x000fe200000f0eff */
[----:B0-----:R-:W-:Y:S01]  /*10b30*/  IMAD R47, R40, 0x4, R77 ;  /* 0x00000004282f7824 */ /* 0x001fe200078e024d */
[----:B------:R-:W-:-:S02]  /*10b40*/  LEA R232, P0, R111, R41, 0x1 ;  /* 0x000000296fe87211 */ /* 0x000fc400078008ff */
[-C--:B------:R-:W-:Y:S01]  /*10b50*/  LEA.HI.X.SX32 R163, R69, R42.reuse, 0x1, P1 ;  /* 0x0000002a45a37211 */ /* 0x080fe200008f0eff */
[C---:B------:R-:W-:Y:S01]  /*10b60*/  IMAD R43, R40.reuse, 0x4, R47 ;  /* 0x00000004282b7824 */ /* 0x040fe200078e022f */
[-C--:B------:R-:W-:Y:S01]  /*10b70*/  LEA.HI.X.SX32 R233, R111, R42.reuse, 0x1, P0 ;  /* 0x0000002a6fe97211 */ /* 0x080fe200000f0eff */
[----:B------:R0:W-:Y:S01]  /*10b80*/  STG.E.U16 desc[UR8][R226.64], R37 ;  /* 0x00000025e2007986 */ /* 0x0001e2000c101508 */
[-C--:B------:R-:W-:Y:S01]  /*10b90*/  LEA R160, P0, R113, R41.reuse, 0x1 ;  /* 0x0000002971a07211 */ /* 0x080fe200078008ff */
[C---:B-1----:R-:W-:Y:S01]  /*10ba0*/  IMAD R49, R40.reuse, 0x4, R43 ;  /* 0x0000000428317824 */ /* 0x042fe200078e022b */
[----:B------:R-:W-:Y:S02]  /*10bb0*/  LEA R168, P1, R89, R41, 0x1 ;  /* 0x0000002959a87211 */ /* 0x000fe400078208ff */
[----:B------:R-:W-:Y:S02]  /*10bc0*/  LEA.HI.X.SX32 R161, R113, R42, 0x1, P0 ;  /* 0x0000002a71a17211 */ /* 0x000fe400000f0eff */
[----:B------:R-:W-:-:S02]  /*10bd0*/  LEA R51, R40, R49, 0x2 ;  /* 0x0000003128337211 */ /* 0x000fc400078e10ff */
[-C--:B------:R-:W-:Y:S02]  /*10be0*/  LEA R166, P0, R63, R41.reuse, 0x1 ;  /* 0x000000293fa67211 */ /* 0x080fe400078008ff */
[-C--:B------:R-:W-:Y:S01]  /*10bf0*/  LEA.HI.X.SX32 R169, R89, R42.reuse, 0x1, P1 ;  /* 0x0000002a59a97211 */ /* 0x080fe200008f0eff */
[C---:B--2---:R-:W-:Y:S01]  /*10c00*/  IMAD R53, R40.reuse, 0x4, R51 ;  /* 0x0000000428357824 */ /* 0x044fe200078e0233 */
[-C--:B------:R-:W-:Y:S02]  /*10c10*/  LEA.HI.X.SX32 R167, R63, R42.reuse, 0x1, P0 ;  /* 0x0000002a3fa77211 */ /* 0x080fe400000f0eff */
[-C--:B------:R-:W-:Y:S01]  /*10c20*/  LEA R174, P1, R65, R41.reuse, 0x1 ;  /* 0x0000002941ae7211 */ /* 0x080fe200078208ff */
[C---:B------:R-:W-:Y:S01]  /*10c30*/  IMAD R69, R40.reuse, 0x4, R53 ;  /* 0x0000000428457824 */ /* 0x040fe200078e0235 */
[-C--:B------:R-:W-:Y:S02]  /*10c40*/  LEA R172, P0, R91, R41.reuse, 0x1 ;  /* 0x000000295bac7211 */ /* 0x080fe400078008ff */
[----:B------:R-:W-:Y:S01]  /*10c50*/  LEA.HI.X.SX32 R175, R65, R42, 0x1, P1 ;  /* 0x0000002a41af7211 */ /* 0x000fe200008f0eff */
[----:B------:R-:W-:Y:S01]  /*10c60*/  IMAD R71, R40, 0x4, R69 ;  /* 0x0000000428477824 */ /* 0x000fe200078e0245 */
[----:B------:R-:W-:-:S02]  /*10c70*/  LEA R180, P1, R117, R41, 0x1 ;  /* 0x0000002975b47211 */ /* 0x000fc400078208ff */
[-C--:B------:R-:W-:Y:S01]  /*10c80*/  LEA.HI.X.SX32 R173, R91, R42.reuse, 0x1, P0 ;  /* 0x0000002a5bad7211 */ /* 0x080fe200000f0eff */
[C---:B------:R-:W-:Y:S01]  /*10c90*/  IMAD R63, R40.reuse, 0x4, R71 ;  /* 0x00000004283f7824 */ /* 0x040fe200078e0247 */
[-C--:B------:R-:W-:Y:S02]  /*10ca0*/  LEA R178, P0, R97, R41.reuse, 0x1 ;  /* 0x0000002961b27211 */ /* 0x080fe400078008ff */
[-C--:B------:R-:W-:Y:S01]  /*10cb0*/  LEA.HI.X.SX32 R181, R117, R42.reuse, 0x1, P1 ;  /* 0x0000002a75b57211 */ /* 0x080fe200008f0eff */
[C---:B------:R-:W-:Y:S01]  /*10cc0*/  IMAD R73, R40.reuse, 0x4, R63 ;  /* 0x0000000428497824 */ /* 0x040fe200078e023f */
[-C--:B------:R-:W-:Y:S02]  /*10cd0*/  LEA R186, P1, R101, R41.reuse, 0x1 ;  /* 0x0000002965ba7211 */ /* 0x080fe400078208ff */
[----:B------:R-:W-:Y:S01]  /*10ce0*/  LEA.HI.X.SX32 R179, R97, R42, 0x1, P0 ;  /* 0x0000002a61b37211 */ /* 0x000fe200000f0eff */
[----:B------:R-:W-:Y:S01]  /*10cf0*/  IMAD R65, R40, 0x4, R73 ;  /* 0x0000000428417824 */ /* 0x000fe200078e0249 */
[----:B------:R-:W-:-:S02]  /*10d00*/  LEA R184, P0, R99, R41, 0x1 ;  /* 0x0000002963b87211 */ /* 0x000fc400078008ff */
[-C--:B------:R-:W-:Y:S02]  /*10d10*/  LEA.HI.X.SX32 R187, R101, R42.reuse, 0x1, P1 ;  /* 0x0000002a65bb7211 */ /* 0x080fe400008f0eff */
[C---:B------:R-:W-:Y:S02]  /*10d20*/  LEA R81, R40.reuse, R65, 0x2 ;  /* 0x0000004128517211 */ /* 0x040fe400078e10ff */
[-C--:B------:R-:W-:Y:S02]  /*10d30*/  LEA R192, P1, R79, R41.reuse, 0x1 ;  /* 0x000000294fc07211 */ /* 0x080fe400078208ff */
[-C--:B------:R-:W-:Y:S01]  /*10d40*/  LEA.HI.X.SX32 R185, R99, R42.reuse, 0x1, P0 ;  /* 0x0000002a63b97211 */ /* 0x080fe200000f0eff */
[C---:B------:R-:W-:Y:S01]  /*10d50*/  IMAD R83, R40.reuse, 0x4, R81 ;  /* 0x0000000428537824 */ /* 0x040fe200078e0251 */
[----:B------:R-:W-:Y:S02]  /*10d60*/  LEA R190, P0, R105, R41, 0x1 ;  /* 0x0000002969be7211 */ /* 0x000fe400078008ff */
[-C--:B------:R-:W-:Y:S01]  /*10d70*/  LEA.HI.X.SX32 R193, R79, R42.reuse, 0x1, P1 ;  /* 0x0000002a4fc17211 */ /* 0x080fe200008f0eff */
[----:B------:R-:W-:Y:S01]  /*10d80*/  IMAD R89, R40, 0x4, R83 ;  /* 0x0000000428597824 */ /* 0x000fe200078e0253 */
[----:B------:R-:W-:-:S02]  /*10d90*/  LEA.HI.X.SX32 R191, R105, R42, 0x1, P0 ;  /* 0x0000002a69bf7211 */ /* 0x000fc400000f0eff */
[-C--:B------:R-:W-:Y:S01]  /*10da0*/  LEA R196, P0, R75, R41.reuse, 0x1 ;  /* 0x000000294bc47211 */ /* 0x080fe200078008ff */
[C---:B------:R-:W-:Y:S01]  /*10db0*/  IMAD R91, R40.reuse, 0x4, R89 ;  /* 0x00000004285b7824 */ /* 0x040fe200078e0259 */
[-C--:B------:R-:W-:Y:S02]  /*10dc0*/  LEA.HI.X.SX32 R201, R121, R42.reuse, 0x1, P2 ;  /* 0x0000002a79c97211 */ /* 0x080fe400010f0eff */
[-C--:B------:R-:W-:Y:S01]  /*10dd0*/  LEA.HI.X.SX32 R197, R75, R42.reuse, 0x1, P0 ;  /* 0x0000002a4bc57211 */ /* 0x080fe200000f0eff */
[C---:B------:R-:W-:Y:S01]  /*10de0*/  IMAD R93, R40.reuse, 0x4, R91 ;  /* 0x00000004285d7824 */ /* 0x040fe200078e025b */
[-C--:B------:R-:W-:Y:S02]  /*10df0*/  LEA R202, P0, R85, R41.reuse, 0x1 ;  /* 0x0000002955ca7211 */ /* 0x080fe400078008ff */
[----:B------:R-:W-:Y:S01]  /*10e00*/  LEA R206, P2, R57, R41, 0x1 ;  /* 0x0000002939ce7211 */ /* 0x000fe200078408ff */
[----:B------:R-:W-:Y:S01]  /*10e10*/  IMAD R79, R40, 0x4, R93 ;  /* 0x00000004284f7824 */ /* 0x000fe200078e025d */
[----:B------:R-:W-:-:S02]  /*10e20*/  LEA.HI.X.SX32 R203, R85, R42, 0x1, P0 ;  /* 0x0000002a55cb7211 */ /* 0x000fc400000f0eff */
[-C--:B------:R-:W-:Y:S01]  /*10e30*/  LEA.HI.X.SX32 R207, R57, R42.reuse, 0x1, P2 ;  /* 0x0000002a39cf7211 */ /* 0x080fe200010f0eff */
[C---:B------:R-:W-:Y:S01]  /*10e40*/  IMAD R95, R40.reuse, 0x4, R79 ;  /* 0x00000004285f7824 */ /* 0x040fe200078e024f */
[-C--:B------:R-:W-:Y:S02]  /*10e50*/  LEA R212, P2, R87, R41.reuse, 0x1 ;  /* 0x0000002957d47211 */ /* 0x080fe400078408ff */
[----:B------:R-:W-:Y:S02]  /*10e60*/  LEA R198, P1, R67, R41, 0x1 ;  /* 0x0000002943c67211 */ /* 0x000fe400078208ff */
[C---:B------:R-:W-:Y:S02]  /*10e70*/  LEA R75, R40.reuse, R95, 0x2 ;  /* 0x0000005f284b7211 */ /* 0x040fe400078e10ff */
[-C--:B------:R-:W-:Y:S02]  /*10e80*/  LEA.HI.X.SX32 R213, R87, R42.reuse, 0x1, P2 ;  /* 0x0000002a57d57211 */ /* 0x080fe400010f0eff */
[----:B------:R-:W-:Y:S01]  /*10e90*/  LEA R218, P2, R43, R41, 0x1 ;  /* 0x000000292bda7211 */ /* 0x000fe200078408ff */
[----:B------:R-:W-:Y:S01]  /*10ea0*/  IMAD R97, R40, 0x4, R75 ;  /* 0x0000000428617824 */ /* 0x000fe200078e024b */
[----:B------:R-:W-:-:S02]  /*10eb0*/  LEA.HI.X.SX32 R199, R67, R42, 0x1, P1 ;  /* 0x0000002a43c77211 */ /* 0x000fc400008f0eff */
[-C--:B------:R-:W-:Y:S01]  /*10ec0*/  LEA.HI.X.SX32 R219, R43, R42.reuse, 0x1, P2 ;  /* 0x0000002a2bdb7211 */ /* 0x080fe200010f0eff */
[C---:B------:R-:W-:Y:S01]  /*10ed0*/  IMAD R85, R40.reuse, 0x4, R97 ;  /* 0x0000000428557824 */ /* 0x040fe200078e0261 */
[-C--:B------:R-:W-:Y:S02]  /*10ee0*/  LEA R204, P1, R123, R41.reuse, 0x1 ;  /* 0x000000297bcc7211 */ /* 0x080fe400078208ff */
[-C--:B------:R-:W-:Y:S01]  /*10ef0*/  LEA R208, P0, R59, R41.reuse, 0x1 ;  /* 0x000000293bd07211 */ /* 0x080fe200078008ff */
[C---:B------:R-:W-:Y:S01]  /*10f00*/  IMAD R99, R40.reuse, 0x4, R85 ;  /* 0x0000000428637824 */ /* 0x040fe200078e0255 */
[-C--:B------:R-:W-:Y:S02]  /*10f10*/  LEA.HI.X.SX32 R205, R123, R42.reuse, 0x1, P1 ;  /* 0x0000002a7bcd7211 */ /* 0x080fe400008f0eff */
[----:B------:R-:W-:Y:S01]  /*10f20*/  LEA R210, P1, R55, R41, 0x1 ;  /* 0x0000002937d27211 */ /* 0x000fe200078208ff */
[----:B------:R-:W-:Y:S01]  /*10f30*/  IMAD R87, R40, 0x4, R99 ;  /* 0x0000000428577824 */ /* 0x000fe200078e0263 */
[----:B------:R-:W-:-:S02]  /*10f40*/  LEA.HI.X.SX32 R209, R59, R42, 0x1, P0 ;  /* 0x0000002a3bd17211 */ /* 0x000fc400000f0eff */
[-C--:B------:R-:W-:Y:S01]  /*10f50*/  LEA R214, P0, R77, R41.reuse, 0x1 ;  /* 0x000000294dd67211 */ /* 0x080fe200078008ff */
[C---:B------:R-:W-:Y:S01]  /*10f60*/  IMAD R101, R40.reuse, 0x4, R87 ;  /* 0x0000000428657824 */ /* 0x040fe200078e0257 */
[-C--:B------:R-:W-:Y:S02]  /*10f70*/  LEA.HI.X.SX32 R211, R55, R42.reuse, 0x1, P1 ;  /* 0x0000002a37d37211 */ /* 0x080fe400008f0eff */
[-C--:B------:R-:W-:Y:S01]  /*10f80*/  LEA R216, P1, R47, R41.reuse, 0x1 ;  /* 0x000000292fd87211 */ /* 0x080fe200078208ff */
[C---:B------:R-:W-:Y:S01]  /*10f90*/  IMAD R43, R40.reuse, 0x4, R101 ;  /* 0x00000004282b7824 */ /* 0x040fe200078e0265 */
[----:B------:R-:W-:Y:S02]  /*10fa0*/  LEA.HI.X.SX32 R215, R77, R42, 0x1, P0 ;  /* 0x0000002a4dd77211 */ /* 0x000fe400000f0eff */
[----:B------:R-:W-:Y:S02]  /*10fb0*/  LEA R220, P0, R49, R41, 0x1 ;  /* 0x0000002931dc7211 */ /* 0x000fe400078008ff */
[----:B------:R-:W-:-:S02]  /*10fc0*/  LEA R103, R40, R43, 0x2 ;  /* 0x0000002b28677211 */ /* 0x000fc400078e10ff */
[-C--:B------:R-:W-:Y:S02]  /*10fd0*/  LEA.HI.X.SX32 R217, R47, R42.reuse, 0x1, P1 ;  /* 0x0000002a2fd97211 */ /* 0x080fe400008f0eff */
[-C--:B------:R-:W-:Y:S01]  /*10fe0*/  LEA R46, P1, R51, R41.reuse, 0x1 ;  /* 0x00000029332e7211 */ /* 0x080fe200078208ff */
[C---:B------:R-:W-:Y:S01]  /*10ff0*/  IMAD R105, R40.reuse, 0x4, R103 ;  /* 0x0000000428697824 */ /* 0x040fe200078e0267 */
        /* <DEDUP_REMOVED lines=12> */
[----:B------:R-:W-:Y:S02]  /*110c0*/  LEA.HI.X.SX32 R53, R71, R42, 0x1, P1 ;  /* 0x0000002a47357211 */ /* 0x000fe400008f0eff */
[-C--:B------:R-:W-:Y:S01]  /*110d0*/  LEA R54, P2, R63, R41.reuse, 0x1 ;  /* 0x000000293f367211 */ /* 0x080fe200078408ff */
[----:B------:R-:W-:Y:S01]  /*110e0*/  IMAD R115, R40, 0x4, R113 ;  /* 0x0000000428737824 */ /* 0x000fe200078e0271 */
[----:B------:R-:W-:-:S02]  /*110f0*/  LEA R58, P1, R65, R41, 0x1 ;  /* 0x00000029413a7211 */ /* 0x000fc400078208ff */
[-C--:B------:R-:W-:Y:S02]  /*11100*/  LEA.HI.X.SX32 R57, R73, R42.reuse, 0x1, P0 ;  /* 0x0000002a49397211 */ /* 0x080fe400000f0eff */
[C---:B------:R-:W-:Y:S02]  /*11110*/  LEA R117, R40.reuse, R115, 0x2 ;  /* 0x0000007328757211 */ /* 0x040fe400078e10ff */
[-C--:B------:R-:W-:Y:S02]  /*11120*/  LEA R62, P0, R83, R41.reuse, 0x1 ;  /* 0x00000029533e7211 */ /* 0x080fe400078008ff */
[-C--:B------:R-:W-:Y:S01]  /*11130*/  LEA.HI.X.SX32 R55, R63, R42.reuse, 0x1, P2 ;  /* 0x0000002a3f377211 */ /* 0x080fe200010f0eff */
        /* <DEDUP_REMOVED lines=10> */
[-C--:B------:R-:W-:Y:S02]  /*111e0*/  LEA.HI.X.SX32 R69, R93, R42.reuse, 0x1, P0 ;  /* 0x0000002a5d457211 */ /* 0x080fe400000f0eff */
[----:B------:R-:W-:Y:S01]  /*111f0*/  LEA R74, P0, R75, R41, 0x1 ;  /* 0x000000294b4a7211 */ /* 0x000fe200078008ff */
[----:B------:R-:W-:Y:S01]  /*11200*/  IMAD R127, R40, 0x4, R125 ;  /* 0x00000004287f7824 */ /* 0x000fe200078e027d */
[----:B------:R-:W-:-:S02]  /*11210*/  LEA.HI.X.SX32 R71, R79, R42, 0x1, P1 ;  /* 0x0000002a4f477211 */ /* 0x000fc400008f0eff */
[-C--:B------:R-:W-:Y:S01]  /*11220*/  LEA R60, P2, R81, R41.reuse, 0x1 ;  /* 0x00000029513c7211 */ /* 0x080fe200078408ff */
[----:B------:R-:W-:Y:S01]  /*11230*/  IMAD R129, R40, 0x4, R127 ;  /* 0x0000000428817824 */ /* 0x000fe200078e027f */
[-C--:B------:R-:W-:Y:S02]  /*11240*/  LEA R76, P1, R97, R41.reuse, 0x1 ;  /* 0x00000029614c7211 */ /* 0x080fe400078208ff */
[-C--:B------:R-:W-:Y:S02]  /*11250*/  LEA.HI.X.SX32 R75, R75, R42.reuse, 0x1, P0 ;  /* 0x0000002a4b4b7211 */ /* 0x080fe400000f0eff */
[----:B------:R-:W-:Y:S02]  /*11260*/  LEA R80, P0, R99, R41, 0x1 ;  /* 0x0000002963507211 */ /* 0x000fe400078008ff */
[-C--:B------:R-:W-:Y:S02]  /*11270*/  LEA.HI.X.SX32 R61, R81, R42.reuse, 0x1, P2 ;  /* 0x0000002a513d7211 */ /* 0x080fe400010f0eff */
[----:B------:R-:W-:-:S02]  /*11280*/  LEA.HI.X.SX32 R77, R97, R42, 0x1, P1 ;  /* 0x0000002a614d7211 */ /* 0x000fc400008f0eff */
[-C--:B------:R-:W-:Y:S02]  /*11290*/  LEA R82, P1, R87, R41.reuse, 0x1 ;  /* 0x0000002957527211 */ /* 0x080fe400078208ff */
[-C--:B------:R-:W-:Y:S02]  /*112a0*/  LEA.HI.X.SX32 R81, R99, R42.reuse, 0x1, P0 ;  /* 0x0000002a63517211 */ /* 0x080fe400000f0eff */
[----:B------:R-:W-:Y:S02]  /*112b0*/  LEA R86, P0, R43, R41, 0x1 ;  /* 0x000000292b567211 */ /* 0x000fe400078008ff */
[C---:B------:R-:W-:Y:S02]  /*112c0*/  LEA R131, R40.reuse, R129, 0x2 ;  /* 0x0000008128837211 */ /* 0x040fe400078e10ff */
[-C--:B------:R-:W-:Y:S02]  /*112d0*/  LEA.HI.X.SX32 R83, R87, R42.reuse, 0x1, P1 ;  /* 0x0000002a57537211 */ /* 0x080fe400008f0eff */
[----:B------:R-:W-:Y:S01]  /*112e0*/  LEA.HI.X.SX32 R87, R43, R42, 0x1, P0 ;  /* 0x0000002a2b577211 */ /* 0x000fe200000f0eff */
[----:B------:R-:W-:Y:S01]  /*112f0*/  IMAD R43, R40, 0x4, R131 ;  /* 0x00000004282b7824 */ /* 0x000fe200078e0283 */
[----:B------:R-:W-:-:S02]  /*11300*/  LEA R66, P2, R91, R41, 0x1 ;  /* 0x000000295b427211 */ /* 0x000fc400078408ff */
[-C--:B------:R-:W-:Y:S01]  /*11310*/  LEA R88, P1, R103, R41.reuse, 0x1 ;  /* 0x0000002967587211 */ /* 0x080fe200078208ff */
[C---:B------:R-:W-:Y:S01]  /*11320*/  IMAD R133, R40.reuse, 0x4, R43 ;  /* 0x0000000428857824 */ /* 0x040fe200078e022b */
[-C--:B------:R-:W-:Y:S02]  /*11330*/  LEA.HI.X.SX32 R67, R91, R42.reuse, 0x1, P2 ;  /* 0x0000002a5b437211 */ /* 0x080fe400010f0eff */
[-C--:B------:R-:W-:Y:S01]  /*11340*/  LEA R72, P2, R95, R41.reuse, 0x1 ;  /* 0x000000295f487211 */ /* 0x080fe200078408ff */
[C---:B------:R-:W-:Y:S01]  /*11350*/  IMAD R135, R40.reuse, 0x4, R133 ;  /* 0x0000000428877824 */ /* 0x040fe200078e0285 */
        /* <DEDUP_REMOVED lines=8> */
[----:B------:R-:W-:Y:S01]  /*113e0*/  IMAD R141, R40, 0x4, R139 ;  /* 0x00000004288d7824 */ /* 0x000fe200078e028b */
[-C--:B------:R-:W-:Y:S02]  /*113f0*/  LEA.HI.X.SX32 R95, R109, R42.reuse, 0x1, P1 ;  /* 0x0000002a6d5f7211 */ /* 0x080fe400008f0eff */
[----:B------:R-:W-:Y:S02]  /*11400*/  LEA.HI.X.SX32 R85, R101, R42, 0x1, P2 ;  /* 0x0000002a65557211 */ /* 0x000fe400010f0eff */
[----:B------:R-:W-:-:S02]  /*11410*/  LEA R100, P1, R115, R41, 0x1 ;  /* 0x0000002973647211 */ /* 0x000fc400078208ff */
[----:B------:R-:W-:Y:S02]  /*11420*/  LEA R90, P2, R105, R41, 0x1 ;  /* 0x00000029695a7211 */ /* 0x000fe400078408ff */
[C---:B------:R-:W-:Y:S02]  /*11430*/  LEA R143, R40.reuse, R141, 0x2 ;  /* 0x0000008d288f7211 */ /* 0x040fe400078e10ff */
[-C--:B------:R-:W-:Y:S02]  /*11440*/  LEA R92, P0, R107, R41.reuse, 0x1 ;  /* 0x000000296b5c7211 */ /* 0x080fe400078008ff */
[-C--:B------:R-:W-:Y:S01]  /*11450*/  LEA.HI.X.SX32 R101, R115, R42.reuse, 0x1, P1 ;  /* 0x0000002a73657211 */ /* 0x080fe200008f0eff */
[C---:B------:R-:W-:Y:S01]  /*11460*/  IMAD R145, R40.reuse, 0x4, R143 ;  /* 0x0000000428917824 */ /* 0x040fe200078e028f */
[----:B------:R-:W-:Y:S02]  /*11470*/  LEA.HI.X.SX32 R91, R105, R42, 0x1, P2 ;  /* 0x0000002a695b7211 */ /* 0x000fe400010f0eff */
[-C--:B------:R-:W-:Y:S01]  /*11480*/  LEA R106, P1, R121, R41.reuse, 0x1 ;  /* 0x00000029796a7211 */ /* 0x080fe200078208ff */
[----:B------:R-:W-:Y:S01]  /*11490*/  IMAD R147, R40, 0x4, R145 ;  /* 0x0000000428937824 */ /* 0x000fe200078e0291 */
[----:B------:R-:W-:-:S02]  /*114a0*/  LEA R96, P2, R111, R41, 0x1 ;  /* 0x000000296f607211 */ /* 0x000fc400078408ff */
[-C--:B------:R-:W-:Y:S01]  /*114b0*/  LEA.HI.X.SX32 R93, R107, R42.reuse, 0x1, P0 ;  /* 0x0000002a6b5d7211 */ /* 0x080fe200000f0eff */
[----:B------:R-:W-:Y:S01]  /*114c0*/  IMAD R149, R40, 0x4, R147 ;  /* 0x0000000428957824 */ /* 0x000fe200078e0293 */
[-C--:B------:R-:W-:Y:S02]  /*114d0*/  LEA R98, P0, R113, R41.reuse, 0x1 ;  /* 0x0000002971627211 */ /* 0x080fe400078008ff */
[-C--:B------:R-:W-:Y:S02]  /*114e0*/  LEA.HI.X.SX32 R107, R121, R42.reuse, 0x1, P1 ;  /* 0x0000002a796b7211 */ /* 0x080fe400008f0eff */
[----:B------:R-:W-:Y:S02]  /*114f0*/  LEA.HI.X.SX32 R97, R111, R42, 0x1, P2 ;  /* 0x0000002a6f617211 */ /* 0x000fe400010f0eff */
[-C--:B------:R-:W-:Y:S02]  /*11500*/  LEA R112, P1, R127, R41.reuse, 0x1 ;  /* 0x000000297f707211 */ /* 0x080fe400078208ff */
[----:B------:R-:W-:-:S02]  /*11510*/  LEA R102, P2, R117, R41, 0x1 ;  /* 0x0000002975667211 */ /* 0x000fc400078408ff */
[-C--:B------:R-:W-:Y:S02]  /*11520*/  LEA.HI.X.SX32 R99, R113, R42.reuse, 0x1, P0 ;  /* 0x0000002a71637211 */ /* 0x080fe400000f0eff */
[-C--:B------:R-:W-:Y:S02]  /*11530*/  LEA R104, P0, R119, R41.reuse, 0x1 ;  /* 0x0000002977687211 */ /* 0x080fe400078008ff */
[-C--:B------:R-:W-:Y:S02]  /*11540*/  LEA.HI.X.SX32 R113, R127, R42.reuse, 0x1, P1 ;  /* 0x0000002a7f717211 */ /* 0x080fe400008f0eff */
[----:B------:R-:W-:Y:S02]  /*11550*/  LEA.HI.X.SX32 R103, R117, R42, 0x1, P2 ;  /* 0x0000002a75677211 */ /* 0x000fe400010f0eff */
[-C--:B------:R-:W-:Y:S02]  /*11560*/  LEA R118, P1, R43, R41.reuse, 0x1 ;  /* 0x000000292b767211 */ /* 0x080fe400078208ff */
[----:B------:R-:W-:-:S02]  /*11570*/  LEA R108, P2, R123, R41, 0x1 ;  /* 0x000000297b6c7211 */ /* 0x000fc400078408ff */
[-C--:B------:R-:W-:Y:S02]  /*11580*/  LEA.HI.X.SX32 R105, R119, R42.reuse, 0x1, P0 ;  /* 0x0000002a77697211 */ /* 0x080fe400000f0eff */
[-C--:B------:R-:W-:Y:S01]  /*11590*/  LEA.HI.X.SX32 R119, R43, R42.reuse, 0x1, P1 ;  /* 0x0000002a2b777211 */ /* 0x080fe200008f0eff */
        /* <DEDUP_REMOVED lines=8> */
[-C--:B------:R-:W-:Y:S02]  /*11620*/  LEA.HI.X.SX32 R111, R125, R42.reuse, 0x1, P0 ;  /* 0x0000002a7d6f7211 */ /* 0x080fe400000f0eff */
[-C--:B------:R-:W-:Y:S02]  /*11630*/  LEA.HI.X.SX32 R121, R133, R42.reuse, 0x1, P2 ;  /* 0x0000002a85797211 */ /* 0x080fe400010f0eff */
[C---:B------:R-:W-:Y:S02]  /*11640*/  LEA R126, P2, R139.reuse, R41, 0x1 ;  /* 0x000000298b7e7211 */ /* 0x040fe400078408ff */
[C---:B------:R-:W-:Y:S02]  /*11650*/  LEA R155, R40.reuse, R153, 0x2 ;  /* 0x00000099289b7211 */ /* 0x040fe400078e10ff */
[----:B------:R-:W-:Y:S02]  /*11660*/  LEA.HI.X.SX32 R127, R139, R42, 0x1, P2 ;  /* 0x0000002a8b7f7211 */ /* 0x000fe400010f0eff */
[-C--:B------:R-:W-:Y:S01]  /*11670*/  LEA R132, P2, R145, R41.reuse, 0x1 ;  /* 0x0000002991847211 */ /* 0x080fe200078408ff */
[----:B------:R-:W-:Y:S01]  /*11680*/  IMAD R157, R40, 0x4, R155 ;  /* 0x00000004289d7824 */ /* 0x000fe200078e029b */
[----:B------:R-:W-:-:S02]  /*11690*/  LEA R116, P0, R131, R41, 0x1 ;  /* 0x0000002983747211 */ /* 0x000fc400078008ff */
[-C--:B------:R-:W-:Y:S01]  /*116a0*/  LEA.HI.X.SX32 R133, R145, R42.reuse, 0x1, P2 ;  /* 0x0000002a91857211 */ /* 0x080fe200010f0eff */
[C---:B------:R-:W-:Y:S01]  /*116b0*/  IMAD R223, R40.reuse, 0x4, R157 ;  /* 0x0000000428df7824 */ /* 0x040fe200078e029d */
[-C--:B------:R-:W-:Y:S02]  /*116c0*/  LEA.HI.X.SX32 R117, R131, R42.reuse, 0x1, P0 ;  /* 0x0000002a83757211 */ /* 0x080fe400000f0eff */
[-C--:B------:R-:W-:Y:S02]  /*116d0*/  LEA R138, P2, R43, R41.reuse, 0x1 ;  /* 0x000000292b8a7211 */ /* 0x080fe400078408ff */
[-C--:B------:R-:W-:Y:S02]  /*116e0*/  LEA R122, P0, R135, R41.reuse, 0x1 ;  /* 0x00000029877a7211 */ /* 0x080fe400078008ff */
[----:B------:R-:W-:Y:S02]  /*116f0*/  LEA R124, P1, R137, R41, 0x1 ;  /* 0x00000029897c7211 */ /* 0x000fe400078208ff */
[-C--:B------:R-:W-:Y:S01]  /*11700*/  LEA.HI.X.SX32 R139, R43, R42.reuse, 0x1, P2 ;  /* 0x0000002a2b8b7211 */ /* 0x080fe200010f0eff */
[----:B------:R-:W-:Y:S01]  /*11710*/  IMAD R43, R40, 0x4, R223 ;  /* 0x00000004282b7824 */ /* 0x000fe200078e02df */
[----:B------:R-:W-:-:S02]  /*11720*/  LEA.HI.X.SX32 R123, R135, R42, 0x1, P0 ;  /* 0x0000002a877b7211 */ /* 0x000fc400000f0eff */
[-C--:B------:R-:W-:Y:S01]  /*11730*/  LEA.HI.X.SX32 R125, R137, R42.reuse, 0x1, P1 ;  /* 0x0000002a897d7211 */ /* 0x080fe200008f0eff */
[----:B------:R-:W-:Y:S01]  /*11740*/  IMAD R237, R40, 0x4, R43 ;  /* 0x0000000428ed7824 */ /* 0x000fe200078e022b */
[-C--:B------:R-:W-:Y:S02]  /*11750*/  LEA R128, P0, R141, R41.reuse, 0x1 ;  /* 0x000000298d807211 */ /* 0x080fe400078008ff */
[-C--:B------:R-:W-:Y:S02]  /*11760*/  LEA R130, P1, R143, R41.reuse, 0x1 ;  /* 0x000000298f827211 */ /* 0x080fe400078208ff */
[----:B------:R-:W-:Y:S02]  /*11770*/  LEA R144, P2, R155, R41, 0x1 ;  /* 0x000000299b907211 */ /* 0x000fe400078408ff */
[-C--:B------:R-:W-:Y:S02]  /*11780*/  LEA.HI.X.SX32 R129, R141, R42.reuse, 0x1, P0 ;  /* 0x0000002a8d817211 */ /* 0x080fe400000f0eff */
[----:B------:R-:W-:-:S02]  /*11790*/  LEA.HI.X.SX32 R131, R143, R42, 0x1, P1 ;  /* 0x0000002a8f837211 */ /* 0x000fc400008f0eff */
[-C--:B------:R-:W-:Y:S02]  /*117a0*/  LEA R134, P0, R147, R41.reuse, 0x1 ;  /* 0x0000002993867211 */ /* 0x080fe400078008ff */
[-C--:B------:R-:W-:Y:S02]  /*117b0*/  LEA R136, P1, R149, R41.reuse, 0x1 ;  /* 0x0000002995887211 */ /* 0x080fe400078208ff */
[-C--:B------:R-:W-:Y:S01]  /*117c0*/  LEA.HI.X.SX32 R145, R155, R42.reuse, 0x1, P2 ;  /* 0x0000002a9b917211 */ /* 0x080fe200010f0eff */
[C---:B------:R-:W-:Y:S01]  /*117d0*/  IMAD R155, R40.reuse, 0x4, R237 ;  /* 0x00000004289b7824 */ /* 0x040fe200078e02ed */
[-C--:B------:R-:W-:Y:S02]  /*117e0*/  LEA.HI.X.SX32 R135, R147, R42.reuse, 0x1, P0 ;  /* 0x0000002a93877211 */ /* 0x080fe400000f0eff */
[----:B------:R-:W-:Y:S01]  /*117f0*/  LEA.HI.X.SX32 R137, R149, R42, 0x1, P1 ;  /* 0x0000002a95897211 */ /* 0x000fe200008f0eff */
[----:B------:R-:W-:Y:S01]  /*11800*/  IMAD R239, R40, 0x4, R155 ;  /* 0x0000000428ef7824 */ /* 0x000fe200078e029b */
[----:B------:R-:W-:-:S02]  /*11810*/  LEA R140, P0, R151, R41, 0x1 ;  /* 0x00000029978c7211 */ /* 0x000fc400078008ff */
[-C--:B------:R-:W-:Y:S02]  /*11820*/  LEA R142, P1, R153, R41.reuse, 0x1 ;  /* 0x00000029998e7211 */ /* 0x080fe400078208ff */
[-C--:B------:R-:W-:Y:S02]  /*11830*/  LEA.HI.X.SX32 R141, R151, R42.reuse, 0x1, P0 ;  /* 0x0000002a978d7211 */ /* 0x080fe400000f0eff */
[----:B------:R-:W-:Y:S02]  /*11840*/  LEA.HI.X.SX32 R143, R153, R42, 0x1, P1 ;  /* 0x0000002a998f7211 */ /* 0x000fe400008f0eff */
[-C--:B------:R-:W-:Y:S02]  /*11850*/  LEA R146, P0, R157, R41.reuse, 0x1 ;  /* 0x000000299d927211 */ /* 0x080fe400078008ff */
[-C--:B------:R-:W-:Y:S02]  /*11860*/  LEA R148, P1, R223, R41.reuse, 0x1 ;  /* 0x00000029df947211 */ /* 0x080fe400078208ff */
[----:B------:R-:W-:-:S02]  /*11870*/  LEA R150, P2, R43, R41, 0x1 ;  /* 0x000000292b967211 */ /* 0x000fc400078408ff */
[----:B------:R-:W-:Y:S02]  /*11880*/  LEA R40, R40, R239, 0x2 ;  /* 0x000000ef28287211 */ /* 0x000fe400078e10ff */
[-C--:B------:R-:W-:Y:S02]  /*11890*/  LEA.HI.X.SX32 R147, R157, R42.reuse, 0x1, P0 ;  /* 0x0000002a9d937211 */ /* 0x080fe400000f0eff */
[-C--:B------:R-:W-:Y:S02]  /*118a0*/  LEA.HI.X.SX32 R149, R223, R42.reuse, 0x1, P1 ;  /* 0x0000002adf957211 */ /* 0x080fe400008f0eff */
[----:B------:R-:W-:Y:S02]  /*118b0*/  LEA.HI.X.SX32 R151, R43, R42, 0x1, P2 ;  /* 0x0000002a2b977211 */ /* 0x000fe400010f0eff */
[-C--:B------:R-:W-:Y:S02]  /*118c0*/  LEA R152, P0, R237, R41.reuse, 0x1 ;  /* 0x00000029ed987211 */ /* 0x080fe400078008ff */
[----:B------:R-:W-:-:S02]  /*118d0*/  LEA R154, P1, R155, R41, 0x1 ;  /* 0x000000299b9a7211 */ /* 0x000fc400078208ff */
[-C--:B------:R-:W-:Y:S02]  /*118e0*/  LEA R156, P2, R239, R41.reuse, 0x1 ;  /* 0x00000029ef9c7211 */ /* 0x080fe400078408ff */
[C---:B------:R-:W-:Y:S02]  /*118f0*/  LEA R222, P3, R40.reuse, R41, 0x1 ;  /* 0x0000002928de7211 */ /* 0x040fe400078608ff */
[-C--:B------:R-:W-:Y:S02]  /*11900*/  LEA.HI.X.SX32 R153, R237, R42.reuse, 0x1, P0 ;  /* 0x0000002aed997211 */ /* 0x080fe400000f0eff */
[-C--:B------:R-:W-:Y:S02]  /*11910*/  LEA.HI.X.SX32 R155, R155, R42.reuse, 0x1, P1 ;  /* 0x0000002a9b9b7211 */ /* 0x080fe400008f0eff */
[-C--:B------:R-:W-:Y:S02]  /*11920*/  LEA.HI.X.SX32 R157, R239, R42.reuse, 0x1, P2 ;  /* 0x0000002aef9d7211 */ /* 0x080fe400010f0eff */
[----:B------:R-:W-:-:S02]  /*11930*/  LEA.HI.X.SX32 R223, R40, R42, 0x1, P3 ;  /* 0x0000002a28df7211 */ /* 0x000fc400018f0eff */
[----:B------:R-:W1:Y:S01]  /*11940*/  LDS.128 R40, [R0+0x1000] ;  /* 0x0010000000287984 */ /* 0x000e620000000c00 */
[----:B------:R-:W-:Y:S02]  /*11950*/  PRMT R36, R37, 0x7632, R36 ;  /* 0x0000763225247816 */ /* 0x000fe40000000024 */
[----:B---3--:R-:W-:Y:S02]  /*11960*/  PRMT R225, R38, 0x7632, R225 ;  /* 0x0000763226e17816 */ /* 0x008fe400000000e1 */
[----:B0-----:R-:W-:Y:S01]  /*11970*/  PRMT R227, R39, 0x7632, R227 ;  /* 0x0000763227e37816 */ /* 0x001fe200000000e3 */
[----:B------:R0:W-:Y:S01]  /*11980*/  STG.E.U16 desc[UR8][R228.64], R36 ;  /* 0x00000024e4007986 */ /* 0x0001e2000c101508 */
[----:B------:R-:W-:Y:S02]  /*11990*/  PRMT R37, R33, 0x7632, R37 ;  /* 0x0000763221257816 */ /* 0x000fe40000000025 */
[----:B------:R-:W-:Y:S01]  /*119a0*/  ISETP.GE.U32.AND P0, PT, R44, 0x40, PT ;  /* 0x000000402c00780c */ /* 0x000fe20003f06070 */
[----:B------:R2:W-:Y:S04]  /*119b0*/  STG.E.U16 desc[UR8][R230.64], R38 ;  /* 0x00000026e6007986 */ /* 0x0005e8000c101508 */
[----:B------:R-:W-:Y:S01]  /*119c0*/  STG.E.U16 desc[UR8][R232.64], R225 ;  /* 0x000000e1e8007986 */ /* 0x000fe2000c101508 */
[----:B0-----:R-:W-:-:S03]  /*119d0*/  PRMT R229, R32, 0x7632, R229 ;  /* 0x0000763220e57816 */ /* 0x001fc600000000e5 */
[----:B------:R0:W-:Y:S01]  /*119e0*/  STG.E.U16 desc[UR8][R234.64], R39 ;  /* 0x00000027ea007986 */ /* 0x0001e2000c101508 */
[----:B------:R-:W-:Y:S02]  /*119f0*/  PRMT R36, R34, 0x7632, R36 ;  /* 0x0000763222247816 */ /* 0x000fe40000000024 */
[----:B--2---:R-:W-:Y:S01]  /*11a00*/  PRMT R38, R35, 0x7632, R38 ;  /* 0x0000763223267816 */ /* 0x004fe20000000026 */
[----:B------:R-:W-:Y:S04]  /*11a10*/  STG.E.U16 desc[UR8][R158.64], R227 ;  /* 0x000000e39e007986 */ /* 0x000fe8000c101508 */
[----:B------:R2:W-:Y:S04]  /*11a20*/  STG.E.U16 desc[UR8][R160.64], R32 ;  /* 0x00000020a0007986 */ /* 0x0005e8000c101508 */
[----:B------:R-:W-:Y:S01]  /*11a30*/  STG.E.U16 desc[UR8][R162.64], R229 ;  /* 0x000000e5a2007986 */ /* 0x000fe2000c101508 */
[----:B0-----:R-:W-:-:S03]  /*11a40*/  PRMT R39, R28, 0x7632, R39 ;  /* 0x000076321c277816 */ /* 0x001fc60000000027 */
[----:B------:R0:W-:Y:S04]  /*11a50*/  STG.E.U16 desc[UR8][R164.64], R33 ;  /* 0x00000021a4007986 */ /* 0x0001e8000c101508 */
[----:B------:R3:W-:Y:S01]  /*11a60*/  STG.E.U16 desc[UR8][R166.64], R37 ;  /* 0x00000025a6007986 */ /* 0x0007e2000c101508 */
[----:B--2---:R-:W-:-:S03]  /*11a70*/  PRMT R32, R29, 0x7632, R32 ;  /* 0x000076321d207816 */ /* 0x004fc60000000020 */
[----:B------:R2:W-:Y:S04]  /*11a80*/  STG.E.U16 desc[UR8][R168.64], R34 ;  /* 0x00000022a8007986 */ /* 0x0005e8000c101508 */
[----:B------:R4:W-:Y:S01]  /*11a90*/  STG.E.U16 desc[UR8][R170.64], R36 ;  /* 0x00000024aa007986 */ /* 0x0009e2000c101508 */
[----:B0-----:R-:W-:-:S03]  /*11aa0*/  PRMT R33, R30, 0x7632, R33 ;  /* 0x000076321e217816 */ /* 0x001fc60000000021 */
[----:B------:R1:W-:Y:S01]  /*11ab0*/  STG.E.U16 desc[UR8][R172.64], R35 ;  /* 0x00000023ac007986 */ /* 0x0003e2000c101508 */
[----:B---3--:R-:W-:-:S03]  /*11ac0*/  PRMT R37, R18, 0x7632, R37 ;  /* 0x0000763212257816 */ /* 0x008fc60000000025 */
[----:B------:R-:W-:Y:S01]  /*11ad0*/  STG.E.U16 desc[UR8][R174.64], R38 ;  /* 0x00000026ae007986 */ /* 0x000fe2000c101508 */
[----:B--2---:R-:W-:-:S03]  /*11ae0*/  PRMT R34, R31, 0x7632, R34 ;  /* 0x000076321f227816 */ /* 0x004fc60000000022 */
[----:B------:R0:W-:Y:S01]  /*11af0*/  STG.E.U16 desc[UR8][R176.64], R28 ;  /* 0x0000001cb0007986 */ /* 0x0001e2000c101508 */
[----:B----4-:R-:W-:-:S03]  /*11b00*/  PRMT R36, R20, 0x7632, R36 ;  /* 0x0000763214247816 */ /* 0x010fc60000000024 */
[----:B------:R2:W-:Y:S01]  /*11b10*/  STG.E.U16 desc[UR8][R178.64], R39 ;  /* 0x00000027b2007986 */ /* 0x0005e2000c101508 */
[----:B-1----:R-:W-:-:S03]  /*11b20*/  PRMT R35, R40, 0x7632, R35 ;  /* 0x0000763228237816 */ /* 0x002fc60000000023 */
[----:B------:R1:W-:Y:S04]  /*11b30*/  STG.E.U16 desc[UR8][R180.64], R29 ;  /* 0x0000001db4007986 */ /* 0x0003e8000c101508 */
[----:B------:R3:W-:Y:S01]  /*11b40*/  STG.E.U16 desc[UR8][R182.64], R32 ;  /* 0x00000020b6007986 */ /* 0x0007e2000c101508 */
[----:B0-----:R-:W-:-:S03]  /*11b50*/  PRMT R28, R41, 0x7632, R28 ;  /* 0x00007632291c7816 */ /* 0x001fc6000000001c */
[----:B------:R0:W-:Y:S01]  /*11b60*/  STG.E.U16 desc[UR8][R184.64], R30 ;  /* 0x0000001eb8007986 */ /* 0x0001e2000c101508 */
[----:B--2---:R-:W-:-:S03]  /*11b70*/  PRMT R39, R19, 0x7632, R39 ;  /* 0x0000763213277816 */ /* 0x004fc60000000027 */
[----:B------:R2:W-:Y:S01]  /*11b80*/  STG.E.U16 desc[UR8][R186.64], R33 ;  /* 0x00000021ba007986 */ /* 0x0005e2000c101508 */
[----:B-1----:R-:W-:-:S03]  /*11b90*/  PRMT R29, R42, 0x7632, R29 ;  /* 0x000076322a1d7816 */ /* 0x002fc6000000001d */
[----:B------:R-:W-:Y:S01]  /*11ba0*/  STG.E.U16 desc[UR8][R188.64], R31 ;  /* 0x0000001fbc007986 */ /* 0x000fe2000c101508 */
[----:B---3--:R-:W-:-:S03]  /*11bb0*/  PRMT R32, R24, 0x7632, R32 ;  /* 0x0000763218207816 */ /* 0x008fc60000000020 */
[----:B------:R1:W-:Y:S01]  /*11bc0*/  STG.E.U16 desc[UR8][R190.64], R34 ;  /* 0x00000022be007986 */ /* 0x0003e2000c101508 */
[----:B0-----:R-:W-:-:S03]  /*11bd0*/  PRMT R30, R43, 0x7632, R30 ;  /* 0x000076322b1e7816 */ /* 0x001fc6000000001e */
[----:B------:R-:W-:Y:S01]  /*11be0*/  STG.E.U16 desc[UR8][R192.64], R40 ;  /* 0x00000028c0007986 */ /* 0x000fe2000c101508 */
[----:B--2---:R-:W-:-:S03]  /*11bf0*/  PRMT R33, R25, 0x7632, R33 ;  /* 0x0000763219217816 */ /* 0x004fc60000000021 */
[----:B------:R0:W-:Y:S04]  /*11c00*/  STG.E.U16 desc[UR8][R194.64], R35 ;  /* 0x00000023c2007986 */ /* 0x0001e8000c101508 */
[----:B------:R-:W-:Y:S01]  /*11c10*/  STG.E.U16 desc[UR8][R196.64], R41 ;  /* 0x00000029c4007986 */ /* 0x000fe2000c101508 */
[----:B-1----:R-:W-:-:S03]  /*11c20*/  PRMT R34, R26, 0x7632, R34 ;  /* 0x000076321a227816 */ /* 0x002fc60000000022 */
[----:B------:R-:W-:Y:S04]  /*11c30*/  STG.E.U16 desc[UR8][R198.64], R28 ;  /* 0x0000001cc6007986 */ /* 0x000fe8000c101508 */
[----:B------:R-:W-:Y:S01]  /*11c40*/  STG.E.U16 desc[UR8][R200.64], R42 ;  /* 0x0000002ac8007986 */ /* 0x000fe2000c101508 */
[----:B0-----:R-:W-:-:S03]  /*11c50*/  PRMT R35, R27, 0x7632, R35 ;  /* 0x000076321b237816 */ /* 0x001fc60000000023 */
[----:B------:R-:W-:Y:S04]  /*11c60*/  STG.E.U16 desc[UR8][R202.64], R29 ;  /* 0x0000001dca007986 */ /* 0x000fe8000c101508 */
[----:B------:R-:W-:Y:S04]  /*11c70*/  STG.E.U16 desc[UR8][R204.64], R43 ;  /* 0x0000002bcc007986 */ /* 0x000fe8000c101508 */
[----:B------:R-:W-:Y:S04]  /*11c80*/  STG.E.U16 desc[UR8][R206.64], R30 ;  /* 0x0000001ece007986 */ /* 0x000fe8000c101508 */
[----:B------:R-:W0:Y:S04]  /*11c90*/  LDS.128 R28, [R0+0x2000] ;  /* 0x00200000001c7984 */ /* 0x000e280000000c00 */
[----:B------:R1:W-:Y:S04]  /*11ca0*/  STG.E.U16 desc[UR8][R208.64], R24 ;  /* 0x00000018d0007986 */ /* 0x0003e8000c101508 */
[----:B------:R-:W-:Y:S04]  /*11cb0*/  STG.E.U16 desc[UR8][R210.64], R32 ;  /* 0x00000020d2007986 */ /* 0x000fe8000c101508 */
[----:B------:R2:W-:Y:S04]  /*11cc0*/  STG.E.U16 desc[UR8][R212.64], R25 ;  /* 0x00000019d4007986 */ /* 0x0005e8000c101508 */
[----:B------:R3:W-:Y:S01]  /*11cd0*/  STG.E.U16 desc[UR8][R214.64], R33 ;  /* 0x00000021d6007986 */ /* 0x0007e2000c101508 */
[----:B-1----:R-:W-:-:S03]  /*11ce0*/  PRMT R24, R21, 0x7632, R24 ;  /* 0x0000763215187816 */ /* 0x002fc60000000018 */
[----:B------:R1:W-:Y:S04]  /*11cf0*/  STG.E.U16 desc[UR8][R216.64], R26 ;  /* 0x0000001ad8007986 */ /* 0x0003e8000c101508 */
[----:B------:R-:W-:Y:S01]  /*11d00*/  STG.E.U16 desc[UR8][R218.64], R34 ;  /* 0x00000022da007986 */ /* 0x000fe2000c101508 */
[----:B--2---:R-:W-:-:S03]  /*11d10*/  PRMT R25, R22, 0x7632, R25 ;  /* 0x0000763216197816 */ /* 0x004fc60000000019 */
[----:B------:R-:W-:Y:S01]  /*11d20*/  STG.E.U16 desc[UR8][R220.64], R27 ;  /* 0x0000001bdc007986 */ /* 0x000fe2000c101508 */
[----:B---3--:R-:W-:-:S03]  /*11d30*/  PRMT R33, R16, 0x7632, R33 ;  /* 0x0000763210217816 */ /* 0x008fc60000000021 */
[----:B------:R2:W-:Y:S01]  /*11d40*/  STG.E.U16 desc[UR8][R46.64], R35 ;  /* 0x000000232e007986 */ /* 0x0005e2000c101508 */
[----:B-1----:R-:W-:-:S03]  /*11d50*/  PRMT R26, R23, 0x7632, R26 ;  /* 0x00007632171a7816 */ /* 0x002fc6000000001a */
[----:B------:R1:W-:Y:S04]  /*11d60*/  STG.E.U16 desc[UR8][R48.64], R20 ;  /* 0x0000001430007986 */ /* 0x0003e8000c101508 */
[----:B------:R3:W-:Y:S01]  /*11d70*/  STG.E.U16 desc[UR8][R50.64], R36 ;  /* 0x0000002432007986 */ /* 0x0007e2000c101508 */
[----:B0-----:R-:W-:Y:S02]  /*11d80*/  PRMT R41, R28, 0x7632, R41 ;  /* 0x000076321c297816 */ /* 0x001fe40000000029 */
[----:B------:R-:W-:Y:S01]  /*11d90*/  PRMT R43, R29, 0x7632, R43 ;  /* 0x000076321d2b7816 */ /* 0x000fe2000000002b */
[----:B------:R0:W-:Y:S01]  /*11da0*/  STG.E.U16 desc[UR8][R52.64], R21 ;  /* 0x0000001534007986 */ /* 0x0001e2000c101508 */
[----:B--2---:R-:W-:Y:S02]  /*11db0*/  PRMT R35, R17, 0x7632, R35 ;  /* 0x0000763211237816 */ /* 0x004fe40000000023 */
[----:B------:R-:W-:Y:S01]  /*11dc0*/  PRMT R47, R31, 0x7632, R47 ;  /* 0x000076321f2f7816 */ /* 0x000fe2000000002f */
[----:B------:R2:W-:Y:S01]  /*11dd0*/  STG.E.U16 desc[UR8][R54.64], R24 ;  /* 0x0000001836007986 */ /* 0x0005e2000c101508 */
[----:B-1----:R-:W-:-:S03]  /*11de0*/  PRMT R49, R12, 0x7632, R49 ;  /* 0x000076320c317816 */ /* 0x002fc60000000031 */
[----:B------:R1:W-:Y:S01]  /*11df0*/  STG.E.U16 desc[UR8][R56.64], R22 ;  /* 0x0000001638007986 */ /* 0x0003e2000c101508 */
[----:B---3--:R-:W-:-:S03]  /*11e00*/  PRMT R51, R13, 0x7632, R51 ;  /* 0x000076320d337816 */ /* 0x008fc60000000033 */
[----:B------:R3:W-:Y:S01]  /*11e10*/  STG.E.U16 desc[UR8][R58.64], R25 ;  /* 0x000000193a007986 */ /* 0x0007e2000c101508 */
[----:B0-----:R-:W-:-:S03]  /*11e20*/  PRMT R53, R14, 0x7632, R53 ;  /* 0x000076320e357816 */ /* 0x001fc60000000035 */
[----:B------:R0:W-:Y:S01]  /*11e30*/  STG.E.U16 desc[UR8][R60.64], R23 ;  /* 0x000000173c007986 */ /* 0x0001e2000c101508 */
[----:B--2---:R-:W-:-:S03]  /*11e40*/  PRMT R55, R15, 0x7632, R55 ;  /* 0x000076320f377816 */ /* 0x004fc60000000037 */
        /* <DEDUP_REMOVED lines=9> */
[----:B-1----:R-:W-:Y:S02]  /*11ee0*/  PRMT R16, R30, 0x7632, R16 ;  /* 0x000076321e107816 */ /* 0x002fe40000000010 */
[----:B------:R-:W-:Y:S01]  /*11ef0*/  PRMT R65, R4, 0x7632, R65 ;  /* 0x0000763204417816 */ /* 0x000fe20000000041 */
[----:B------:R-:W-:Y:S01]  /*11f00*/  STG.E.U16 desc[UR8][R72.64], R18 ;  /* 0x0000001248007986 */ /* 0x000fe2000c101508 */
[----:B---3--:R-:W-:-:S03]  /*11f10*/  PRMT R67, R5, 0x7632, R67 ;  /* 0x0000763205437816 */ /* 0x008fc60000000043 */
[----:B------:R-:W-:Y:S01]  /*11f20*/  STG.E.U16 desc[UR8][R74.64], R37 ;  /* 0x000000254a007986 */ /* 0x000fe2000c101508 */
[----:B0-----:R-:W-:-:S03]  /*11f30*/  PRMT R69, R6, 0x7632, R69 ;  /* 0x0000763206457816 */ /* 0x001fc60000000045 */
[----:B------:R-:W-:Y:S01]  /*11f40*/  STG.E.U16 desc[UR8][R76.64], R19 ;  /* 0x000000134c007986 */ /* 0x000fe2000c101508 */
[----:B--2---:R-:W-:-:S03]  /*11f50*/  PRMT R71, R7, 0x7632, R71 ;  /* 0x0000763207477816 */ /* 0x004fc60000000047 */
[----:B------:R-:W-:Y:S04]  /*11f60*/  STG.E.U16 desc[UR8][R78.64], R39 ;  /* 0x000000274e007986 */ /* 0x000fe8000c101508 */
[----:B------:R-:W-:Y:S04]  /*11f70*/  STG.E.U16 desc[UR8][R80.64], R28 ;  /* 0x0000001c50007986 */ /* 0x000fe8000c101508 */
[----:B------:R-:W-:Y:S04]  /*11f80*/  STG.E.U16 desc[UR8][R82.64], R41 ;  /* 0x0000002952007986 */ /* 0x000fe8000c101508 */
[----:B------:R-:W-:Y:S04]  /*11f90*/  STG.E.U16 desc[UR8][R84.64], R29 ;  /* 0x0000001d54007986 */ /* 0x000fe8000c101508 */
[----:B------:R-:W-:Y:S04]  /*11fa0*/  STG.E.U16 desc[UR8][R86.64], R43 ;  /* 0x0000002b56007986 */ /* 0x000fe8000c101508 */
[----:B------:R-:W-:Y:S04]  /*11fb0*/  STG.E.U16 desc[UR8][R88.64], R30 ;  /* 0x0000001e58007986 */ /* 0x000fe8000c101508 */
[----:B------:R-:W-:Y:S04]  /*11fc0*/  STG.E.U16 desc[UR8][R90.64], R16 ;  /* 0x000000105a007986 */ /* 0x000fe8000c101508 */
[----:B------:R0:W1:Y:S04]  /*11fd0*/  LDS.128 R16, [R0+0x3000] ;  /* 0x0030000000107984 */ /* 0x0000680000000c00 */
[----:B------:R-:W-:Y:S04]  /*11fe0*/  STG.E.U16 desc[UR8][R92.64], R31 ;  /* 0x0000001f5c007986 */ /* 0x000fe8000c101508 */
[----:B------:R-:W-:Y:S01]  /*11ff0*/  STG.E.U16 desc[UR8][R94.64], R47 ;  /* 0x0000002f5e007986 */ /* 0x000fe2000c101508 */
[----:B0-----:R-:W0:Y:S03]  /*12000*/  LDC R0, c[0x0][0x3ec] ;  /* 0x0000fb00ff007b82 */ /* 0x001e260000000800 */
[----:B------:R-:W-:Y:S04]  /*12010*/  STG.E.U16 desc[UR8][R96.64], R12 ;  /* 0x0000000c60007986 */ /* 0x000fe8000c101508 */
[----:B------:R-:W-:Y:S04]  /*12020*/  STG.E.U16 desc[UR8][R98.64], R49 ;  /* 0x0000003162007986 */ /* 0x000fe8000c101508 */
[----:B------:R-:W-:Y:S04]  /*12030*/  STG.E.U16 desc[UR8][R100.64], R13 ;  /* 0x0000000d64007986 */ /* 0x000fe8000c101508 */
[----:B------:R-:W-:Y:S04]  /*12040*/  STG.E.U16 desc[UR8][R102.64], R51 ;  /* 0x0000003366007986 */ /* 0x000fe8000c101508 */
[----:B------:R-:W-:Y:S04]  /*12050*/  STG.E.U16 desc[UR8][R104.64], R14 ;  /* 0x0000000e68007986 */ /* 0x000fe8000c101508 */
[----:B------:R-:W-:Y:S01]  /*12060*/  STG.E.U16 desc[UR8][R106.64], R53 ;  /* 0x000000356a007986 */ /* 0x000fe2000c101508 */
[----:B0-----:R-:W-:-:S03]  /*12070*/  IMAD R0, R241, R0, RZ ;  /* 0x00000000f1007224 */ /* 0x001fc600078e02ff */
[----:B------:R-:W-:Y:S04]  /*12080*/  STG.E.U16 desc[UR8][R108.64], R15 ;  /* 0x0000000f6c007986 */ /* 0x000fe8000c101508 */
[----:B------:R0:W-:Y:S01]  /*12090*/  STG.E.U16 desc[UR8][R110.64], R55 ;  /* 0x000000376e007986 */ /* 0x0001e2000c101508 */
[----:B-1----:R-:W-:Y:S02]  /*120a0*/  PRMT R73, R16, 0x7632, R73 ;  /* 0x0000763210497816 */ /* 0x002fe40000000049 */
[----:B------:R-:W-:Y:S01]  /*120b0*/  PRMT R75, R17, 0x7632, R75 ;  /* 0x00007632114b7816 */ /* 0x000fe2000000004b */
[----:B------:R-:W-:Y:S01]  /*120c0*/  STG.E.U16 desc[UR8][R112.64], R8 ;  /* 0x0000000870007986 */ /* 0x000fe2000c101508 */
[----:B------:R-:W-:-:S03]  /*120d0*/  PRMT R77, R18, 0x7632, R77 ;  /* 0x00007632124d7816 */ /* 0x000fc6000000004d */
[----:B------:R-:W-:Y:S04]  /*120e0*/  STG.E.U16 desc[UR8][R114.64], R57 ;  /* 0x0000003972007986 */ /* 0x000fe8000c101508 */
[----:B------:R1:W-:Y:S01]  /*120f0*/  STG.E.U16 desc[UR8][R116.64], R9 ;  /* 0x0000000974007986 */ /* 0x0003e2000c101508 */
[----:B0-----:R-:W-:-:S03]  /*12100*/  PRMT R111, R19, 0x7632, R111 ;  /* 0x00007632136f7816 */ /* 0x001fc6000000006f */
[----:B------:R-:W-:Y:S04]  /*12110*/  STG.E.U16 desc[UR8][R118.64], R59 ;  /* 0x0000003b76007986 */ /* 0x000fe8000c101508 */
[----:B------:R-:W-:Y:S04]  /*12120*/  STG.E.U16 desc[UR8][R120.64], R10 ;  /* 0x0000000a78007986 */ /* 0x000fe8000c101508 */
[----:B------:R-:W-:Y:S01]  /*12130*/  STG.E.U16 desc[UR8][R122.64], R61 ;  /* 0x0000003d7a007986 */ /* 0x000fe2000c101508 */
[----:B-1----:R-:W0:Y:S03]  /*12140*/  LDC.64 R8, c[0x0][0x3a0] ;  /* 0x0000e800ff087b82 */ /* 0x002e260000000a00 */
[----:B------:R-:W-:Y:S04]  /*12150*/  STG.E.U16 desc[UR8][R124.64], R11 ;  /* 0x0000000b7c007986 */ /* 0x000fe8000c101508 */
[----:B------:R-:W-:Y:S04]  /*12160*/  STG.E.U16 desc[UR8][R126.64], R63 ;  /* 0x0000003f7e007986 */ /* 0x000fe8000c101508 */
[----:B------:R1:W-:Y:S04]  /*12170*/  STG.E.U16 desc[UR8][R128.64], R4 ;  /* 0x0000000480007986 */ /* 0x0003e8000c101508 */
[----:B------:R-:W-:Y:S04]  /*12180*/  STG.E.U16 desc[UR8][R130.64], R65 ;  /* 0x0000004182007986 */ /* 0x000fe8000c101508 */
[----:B------:R2:W-:Y:S04]  /*12190*/  STG.E.U16 desc[UR8][R132.64], R5 ;  /* 0x0000000584007986 */ /* 0x0005e8000c101508 */
[----:B------:R-:W-:Y:S01]  /*121a0*/  STG.E.U16 desc[UR8][R134.64], R67 ;  /* 0x0000004386007986 */ /* 0x000fe2000c101508 */
[----:B-1----:R-:W-:-:S03]  /*121b0*/  IMAD.SHL.U32 R4, R240, 0x4, RZ ;  /* 0x00000004f0047824 */ /* 0x002fc600078e00ff */
[----:B------:R1:W-:Y:S04]  /*121c0*/  STG.E.U16 desc[UR8][R136.64], R6 ;  /* 0x0000000688007986 */ /* 0x0003e8000c101508 */
[----:B------:R-:W-:Y:S01]  /*121d0*/  STG.E.U16 desc[UR8][R138.64], R69 ;  /* 0x000000458a007986 */ /* 0x000fe2000c101508 */
[C---:B--2---:R-:W-:Y:S02]  /*121e0*/  IMAD.SHL.U32 R5, R0.reuse, 0x4, RZ ;  /* 0x0000000400057824 */ /* 0x044fe400078e00ff */
[----:B------:R-:W-:Y:S01]  /*121f0*/  IMAD.HI R0, R0, 0x4, RZ ;  /* 0x0000000400007827 */ /* 0x000fe200078e02ff */
[----:B------:R-:W-:Y:S02]  /*12200*/  STG.E.U16 desc[UR8][R140.64], R7 ;  /* 0x000000078c007986 */ /* 0x000fe4000c101508 */
[----:B0-----:R-:W-:-:S02]  /*12210*/  IADD3 R4, P1, P2, R4, R8, R5 ;  /* 0x0000000804047210 */ /* 0x001fc40007a3e005 */
[----:B------:R-:W-:Y:S01]  /*12220*/  STG.E.U16 desc[UR8][R142.64], R71 ;  /* 0x000000478e007986 */ /* 0x000fe2000c101508 */
[----:B-1----:R-:W-:Y:S01]  /*12230*/  LOP3.LUT R6, R3, 0xf0, RZ, 0xc0, !PT ;  /* 0x000000f003067812 */ /* 0x002fe200078ec0ff */
[----:B------:R-:W-:Y:S02]  /*12240*/  IMAD.HI R3, R240, 0x4, RZ ;  /* 0x00000004f0037827 */ /* 0x000fe400078e02ff */
[----:B------:R-:W-:Y:S03]  /*12250*/  STG.E.U16 desc[UR8][R144.64], R16 ;  /* 0x0000001090007986 */ /* 0x000fe6000c101508 */
[----:B------:R-:W-:Y:S01]  /*12260*/  IADD3.X R5, PT, PT, R3, R9, R0, P1, P2 ;  /* 0x0000000903057210 */ /* 0x000fe20000fe4400 */
[----:B------:R-:W-:Y:S04]  /*12270*/  STG.E.U16 desc[UR8][R146.64], R73 ;  /* 0x0000004992007986 */ /* 0x000fe8000c101508 */
[----:B------:R-:W-:Y:S04]  /*12280*/  STG.E.U16 desc[UR8][R148.64], R17 ;  /* 0x0000001194007986 */ /* 0x000fe8000c101508 */
[----:B------:R-:W-:Y:S04]  /*12290*/  STG.E.U16 desc[UR8][R150.64], R75 ;  /* 0x0000004b96007986 */ /* 0x000fe8000c101508 */
[----:B------:R-:W-:Y:S04]  /*122a0*/  STG.E.U16 desc[UR8][R152.64], R18 ;  /* 0x0000001298007986 */ /* 0x000fe8000c101508 */
[----:B------:R-:W-:Y:S04]  /*122b0*/  STG.E.U16 desc[UR8][R154.64], R77 ;  /* 0x0000004d9a007986 */ /* 0x000fe8000c101508 */
[----:B------:R-:W-:Y:S04]  /*122c0*/  STG.E.U16 desc[UR8][R156.64], R19 ;  /* 0x000000139c007986 */ /* 0x000fe8000c101508 */
[----:B------:R-:W-:Y:S01]  /*122d0*/  STG.E.U16 desc[UR8][R222.64], R111 ;  /* 0x0000006fde007986 */ /* 0x000fe2000c101508 */
[----:B------:R-:W-:Y:S06]  /*122e0*/  BAR.SYNC.DEFER_BLOCKING 0x0 ;  /* 0x0000000000007b1d */ /* 0x000fec0000010000 */
[----:B------:R-:W-:Y:S02]  /*122f0*/  STSM.16.M88 [R2], R45 ;  /* 0x0000002d02007844 */ /* 0x000fe40000000000 */
[----:B------:R-:W-:Y:S06]  /*12300*/  BAR.SYNC.DEFER_BLOCKING 0x0 ;  /* 0x0000000000007b1d */ /* 0x000fec0000010000 */
[----:B------:R-:W0:Y:S04]  /*12310*/  LDSM.16.M88 R7, [R6+UR4] ;  /* 0x000000040607783b */ /* 0x000e280008000000 */
[----:B0-----:R0:W-:Y:S01]  /*12320*/  @!P0 STG.E desc[UR8][R4.64], R7 ;  /* 0x0000000704008986 */ /* 0x0011e2000c101908 */
[----:B------:R-:W-:Y:S06]  /*12330*/  BAR.SYNC.DEFER_BLOCKING 0x0 ;  /* 0x0000000000007b1d */ /* 0x000fec0000010000 */
[----:B------:R-:W-:Y:S05]  /*12340*/  @P4 BRA `(.L_x_22) ;  /* 0x0000000000a04947 */ /* 0x000fea0003800000 */
[----:B------:R-:W1:Y:S01]  /*12350*/  S2R R3, SR_CgaCtaId ;  /* 0x0000000000037919 */ /* 0x000e620000008800 */
[----:B------:R-:W-:Y:S01]  /*12360*/  NOP ;  /* 0x0000000000007918 */ /* 0x000fe20000000000 */
[----:B------:R-:W-:Y:S01]  /*12370*/  MOV R0, 0x50 ;  /* 0x0000005000007802 */ /* 0x000fe20000000f00 */
[----:B0-----:R-:W-:-:S03]  /*12380*/  IMAD.MOV.U32 R7, RZ, RZ, 0x1 ;  /* 0x00000001ff077424 */ /* 0x001fc600078e00ff */
[----:B-1----:R-:W-:Y:S01]  /*12390*/  LEA R9, R3, R0, 0x18 ;  /* 0x0000000003097211 */ /* 0x002fe200078ec0ff */
[----:B------:R-:W-:Y:S02]  /*123a0*/  IMAD.U32 R0, RZ, RZ, UR5 ;  /* 0x00000005ff007e24 */ /* 0x000fe4000f8e00ff */
[----:B------:R-:W-:Y:S02]  /*123b0*/  IMAD.MOV.U32 R3, RZ, RZ, 0xffff ;  /* 0x0000ffffff037424 */ /* 0x000fe400078e00ff */
[----:B------:R-:W0:Y:S01]  /*123c0*/  LDS R5, [R9] ;  /* 0x0000000009057984 */ /* 0x000e220000000800 */
[----:B------:R-:W-:-:S04]  /*123d0*/  LOP3.LUT R0, R0, 0xffff, RZ, 0xc0, !PT ;  /* 0x0000ffff00007812 */ /* 0x000fc800078ec0ff */
[----:B------:R-:W-:-:S04]  /*123e0*/  SHF.R.U32.HI R0, RZ, 0x5, R0 ;  /* 0x00000005ff007819 */ /* 0x000fc80000011600 */
[----:B------:R-:W-:Y:S02]  /*123f0*/  IADD3 R2, PT, PT, R0, 0x10, RZ ;  /* 0x0000001000027810 */ /* 0x000fe40007ffe0ff */
[----:B------:R-:W-:Y:S02]  /*12400*/  SHF.L.U32 R0, R3, R0, RZ ;  /* 0x0000000003007219 */ /* 0x000fe400000006ff */
[----:B------:R-:W-:-:S04]  /*12410*/  SHF.L.U32 R3, R7, R2, RZ ;  /* 0x0000000207037219 */ /* 0x000fc800000006ff */
[----:B------:R-:W-:-:S04]  /*12420*/  LOP3.LUT R0, R3, R0, RZ, 0xfc, !PT ;  /* 0x0000000003007212 */ /* 0x000fc800078efcff */
[C---:B------:R-:W-:Y:S02]  /*12430*/  LOP3.LUT R2, R0.reuse, 0xffff, RZ, 0xc0, !PT ;  /* 0x0000ffff00027812 */ /* 0x040fe400078ec0ff */
[----:B0-----:R-:W-:-:S04]  /*12440*/  LOP3.LUT R3, R0, 0xffff, R5, 0x80, !PT ;  /* 0x0000ffff00037812 */ /* 0x001fc800078e8005 */
[----:B------:R-:W-:-:S13]  /*12450*/  ISETP.NE.AND P0, PT, R3, R2, PT ;  /* 0x000000020300720c */ /* 0x000fda0003f05270 */
[----:B------:R-:W-:Y:S05]  /*12460*/  @P0 BRA `(.L_x_23) ;  /* 0x0000000000500947 */ /* 0x000fea0003800000 */
[----:B------:R-:W-:Y:S02]  /*12470*/  SHF.R.U32.HI R5, RZ, 0x10, R5 ;  /* 0x00000010ff057819 */ /* 0x000fe40000011605 */
[----:B------:R-:W-:-:S04]  /*12480*/  SHF.R.U32.HI R2, RZ, 0x10, R0 ;  /* 0x00000010ff027819 */ /* 0x000fc80000011600 */
[----:B------:R-:W-:-:S04]  /*12490*/  LOP3.LUT R5, R5, R2, RZ, 0xc0, !PT ;  /* 0x0000000205057212 */ /* 0x000fc800078ec0ff */
[----:B------:R-:W-:-:S13]  /*124a0*/  ISETP.NE.AND P0, PT, R5, R2, PT ;  /* 0x000000020500720c */ /* 0x000fda0003f05270 */
[----:B------:R-:W-:Y:S05]  /*124b0*/  @P0 BRA `(.L_x_24) ;  /* 0x0000000000300947 */ /* 0x000fea0003800000 */
[----:B------:R-:W-:Y:S01]  /*124c0*/  R2UR UR4, R0 ;  /* 0x00000000000472ca */ /* 0x000fe200000e0000 */
[----:B------:R-:W0:Y:S01]  /*124d0*/  S2R R3, SR_LANEID ;  /* 0x0000000000037919 */ /* 0x000e220000000000 */
[----:B------:R-:W-:-:S06]  /*124e0*/  VOTE.ANY R2, PT, PT ;  /* 0x0000000000027806 */ /* 0x000fcc00038e0100 */
[----:B------:R-:W0:Y:S05]  /*124f0*/  FLO.U32 R2, R2 ;  /* 0x0000000200027300 */ /* 0x000e2a00000e0000 */
[----:B------:R-:W-:-:S06]  /*12500*/  ULOP3.LUT UR4, URZ, UR4, URZ, 0x33, !UPT ;  /* 0x00000004ff047292 */ /* 0x000fcc000f8e33ff */
[----:B------:R-:W-:-:S04]  /*12510*/  IMAD.U32 R4, RZ, RZ, UR4 ;  /* 0x00000004ff047e24 */ /* 0x000fc8000f8e00ff */
[----:B------:R-:W1:Y:S02]  /*12520*/  REDUX UR6, R4 ;  /* 0x00000000040673c4 */ /* 0x000e640000000000 */
[----:B------:R2:W-:Y:S01]  /*12530*/  UTCATOMSWS.AND URZ, UR4 ;  /* 0x0000000400ff79e3 */ /* 0x0005e20008000000 */
[----:B0-----:R-:W-:Y:S01]  /*12540*/  ISETP.EQ.U32.AND P0, PT, R2, R3, PT ;  /* 0x000000030200720c */ /* 0x001fe20003f02070 */
[----:B-1----:R-:W-:-:S12]  /*12550*/  IMAD.U32 R0, RZ, RZ, UR6 ;  /* 0x00000006ff007e24 */ /* 0x002fd8000f8e00ff */
[----:B------:R2:W-:Y:S01]  /*12560*/  @P0 ATOMS.AND RZ, [R9], R0 ;  /* 0x0000000009ff038c */ /* 0x0005e20002800000 */
[----:B------:R-:W-:Y:S05]  /*12570*/  BRA `(.L_x_22) ;  /* 0x0000000000147947 */ /* 0x000fea0003800000 */
.L_x_24:
[----:B------:R-:W-:-:S07]  /*12580*/  MOV R2, 0x125a0 ;  /* 0x000125a000027802 */ /* 0x000fce0000000f00 */
[----:B------:R-:W-:Y:S05]  /*12590*/  CALL.REL.NOINC `($__internal_0_$__cuda_sm10x_tcgen05_guardrail_trap_col_being_dealloced_not_returned_by_alloc) ;  /* 0x0000000000447944 */ /* 0x000fea0003c00000 */
[----:B------:R-:W-:Y:S05]  /*125a0*/  BRA `(.L_x_22) ;  /* 0x0000000000087947 */ /* 0x000fea0003800000 */
.L_x_23:
[----:B------:R-:W-:-:S07]  /*125b0*/  MOV R2, 0x125d0 ;  /* 0x000125d000027802 */ /* 0x000fce0000000f00 */
[----:B------:R-:W-:Y:S05]  /*125c0*/  CALL.REL.NOINC `($__internal_2_$__cuda_sm10x_tcgen05_guardrail_trap_unallocated_columns_being_dealloced) ;  /* 0x0000000000507944 */ /* 0x000fea0003c00000 */
.L_x_22:
[----:B------:R-:W-:Y:S01]  /*125d0*/  NOP ;  /* 0x0000000000007918 */ /* 0x000fe20000000000 */
[----:B--2---:R-:W-:Y:S05]  /*125e0*/  EXIT ;  /* 0x000000000000794d */ /* 0x004fea0003800000 */
.L_x_8:
[----:B------:R-:W1:Y:S02]  /*125f0*/  SYNCS.PHASECHK.TRANS64.TRYWAIT P0, [UR4+0x18000], RZ ;  /* 0x018000ffff0075a7 */ /* 0x000e640008001104 */
[----:B-1----:R-:W-:Y:S05]  /*12600*/  @!P0 BRA `(.L_x_8) ;  /* 0xfffffffc00f88947 */ /* 0x002fea000383ffff */
[----:B------:R-:W-:Y:S05]  /*12610*/  BRA `(.L_x_7) ;  /* 0xffffff2c00fc7947 */ /* 0x000fea000383ffff */
.L_x_17:
[----:B------:R-:W0:Y:S02]  /*12620*/  SYNCS.PHASECHK.TRANS64.TRYWAIT P5, [UR4+0x28010], RZ ;  /* 0x028010ffff0075a7 */ /* 0x000e2400080a1104 */
[----:B0-----:R-:W-:Y:S05]  /*12630*/  @!P5 BRA `(.L_x_17) ;  /* 0xfffffffc00f8d947 */ /* 0x001fea000383ffff */
[----:B------:R-:W-:Y:S05]  /*12640*/  BRA `(.L_x_25) ;  /* 0xffffff9000487947 */ /* 0x000fea000383ffff */
.L_x_18:
[----:B------:R-:W0:Y:S02]  /*12650*/  SYNCS.PHASECHK.TRANS64.TRYWAIT P5, [R12+URZ], R13 ;  /* 0x0000000d0c0075a7 */ /* 0x000e2400080a11ff */
[----:B0-----:R-:W-:Y:S05]  /*12660*/  @!P5 BRA `(.L_x_18) ;  /* 0xfffffffc00f8d947 */ /* 0x001fea000383ffff */
[----:B------:R-:W-:Y:S05]  /*12670*/  BRA `(.L_x_26) ;  /* 0xffffff9800207947 */ /* 0x000fea000383ffff */
.L_x_21:
[----:B------:R-:W1:Y:S02]  /*12680*/  SYNCS.PHASECHK.TRANS64.TRYWAIT P0, [R12+URZ], R13 ;  /* 0x0000000d0c0075a7 */ /* 0x000e6400080011ff */
[----:B-1----:R-:W-:Y:S05]  /*12690*/  @!P0 BRA `(.L_x_21) ;  /* 0xfffffffc00f88947 */ /* 0x002fea000383ffff */
[----:B------:R-:W-:Y:S05]  /*126a0*/  BRA `(.L_x_27) ;  /* 0xffffffb400007947 */ /* 0x000fea000383ffff */
        .weak           $__internal_0_$__cuda_sm10x_tcgen05_guardrail_trap_col_being_dealloced_not_returned_by_alloc
        .type           $__internal_0_$__cuda_sm10x_tcgen05_guardrail_trap_col_being_dealloced_not_returned_by_alloc,@function
        .size           $__internal_0_$__cuda_sm10x_tcgen05_guardrail_trap_col_being_dealloced_not_returned_by_alloc,($__internal_1_$__cuda_sm10x_tcgen05_guardrail_trap_phase_invalid_during_alloc - $__internal_0_$__cuda_sm10x_tcgen05_guardrail_trap_col_being_dealloced_not_returned_by_alloc)
$__internal_0_$__cuda_sm10x_tcgen05_guardrail_trap_col_being_dealloced_not_returned_by_alloc:
[----:B------:R-:W-:Y:S05]  /*126b0*/  BPT.TRAP 0x1 ;  /* 0x000000040000795c */ /* 0x000fea0000300000 */
[----:B------:R-:W-:-:S04]  /*126c0*/  IMAD.MOV.U32 R3, RZ, RZ, 0x0 ;  /* 0x00000000ff037424 */ /* 0x000fc800078e00ff */
[----:B------:R-:W-:Y:S05]  /*126d0*/  RET.REL.NODEC R2 `(attn_fwd) ;  /* 0xfffffed802487950 */ /* 0x000fea0003c3ffff */
        .weak           $__internal_1_$__cuda_sm10x_tcgen05_guardrail_trap_phase_invalid_during_alloc
        .type           $__internal_1_$__cuda_sm10x_tcgen05_guardrail_trap_phase_invalid_during_alloc,@function
        .size           $__internal_1_$__cuda_sm10x_tcgen05_guardrail_trap_phase_invalid_during_alloc,($__internal_2_$__cuda_sm10x_tcgen05_guardrail_trap_unallocated_columns_being_dealloced - $__internal_1_$__cuda_sm10x_tcgen05_guardrail_trap_phase_invalid_during_alloc)
$__internal_1_$__cuda_sm10x_tcgen05_guardrail_trap_phase_invalid_during_alloc:
[----:B------:R-:W-:Y:S05]  /*126e0*/  BPT.TRAP 0x1 ;  /* 0x000000040000795c */ /* 0x000fea0000300000 */
[----:B------:R-:W-:-:S04]  /*126f0*/  IMAD.MOV.U32 R3, RZ, RZ, 0x0 ;  /* 0x00000000ff037424 */ /* 0x000fc800078e00ff */
[----:B------:R-:W-:Y:S05]  /*12700*/  RET.REL.NODEC R2 `(attn_fwd) ;  /* 0xfffffed8023c7950 */ /* 0x000fea0003c3ffff */
        .weak           $__internal_2_$__cuda_sm10x_tcgen05_guardrail_trap_unallocated_columns_being_dealloced
        .type           $__internal_2_$__cuda_sm10x_tcgen05_guardrail_trap_unallocated_columns_being_dealloced,@function
        .size           $__internal_2_$__cuda_sm10x_tcgen05_guardrail_trap_unallocated_columns_being_dealloced,(.L_x_31 - $__internal_2_$__cuda_sm10x_tcgen05_guardrail_trap_unallocated_columns_being_dealloced)
$__internal_2_$__cuda_sm10x_tcgen05_guardrail_trap_unallocated_columns_being_dealloced:
[----:B------:R-:W-:Y:S05]  /*12710*/  BPT.TRAP 0x1 ;  /* 0x000000040000795c */ /* 0x000fea0000300000 */
[----:B------:R-:W-:-:S04]  /*12720*/  IMAD.MOV.U32 R3, RZ, RZ, 0x0 ;  /* 0x00000000ff037424 */ /* 0x000fc800078e00ff */
[----:B------:R-:W-:Y:S05]  /*12730*/  RET.REL.NODEC R2 `(attn_fwd) ;  /* 0xfffffed802307950 */ /* 0x000fea0003c3ffff */
.L_x_28:
[----:B------:R-:W-:-:S00]  /*12740*/  BRA `(.L_x_28) ;  /* 0xfffffffc00fc7947 */ /* 0x000fc0000383ffff */
[----:B------:R-:W-:-:S00]  /*12750*/  NOP ;  /* 0x0000000000007918 */ /* 0x000fc00000000000 */
        /* <DEDUP_REMOVED lines=10> */
.L_x_31:


//--------------------- .nv.global.init           --------------------------
	.section	.nv.global.init,"aw",@progbits
.nv.global.init:
	.type		_$_str,@object
	.size		_$_str,(.L_3 - _$_str)
_$_str:
        /*0000*/ 	.byte	0x5f, 0x5f, 0x43, 0x55, 0x44, 0x41, 0x5f, 0x46, 0x54, 0x5a, 0x00
.L_3:


//--------------------- .nv.shared.attn_fwd       --------------------------
	.section	.nv.shared.attn_fwd,"aw",@nobits
	.sectionflags	@""
	.align	16
	.zero		1024


//--------------------- .nv.shared.reserved.0     --------------------------
	.section	.nv.shared.reserved.0,"aw",@nobits
	.align	8
	.weak		__nv_reservedSMEM_offset_0_alias
	.size		__nv_reservedSMEM_offset_0_alias, 0, 64
	.other		__nv_reservedSMEM_offset_0_alias,@"STO_CUDA_RESERVED_SHARED STV_DEFAULT"
__nv_reservedSMEM_offset_0_alias:
	.zero		0
.nv.shared.reserved.0:
	.zero		64
	.weak		__nv_reservedSMEM_allocation_phase
	.type		__nv_reservedSMEM_allocation_phase,@object
	.size		__nv_reservedSMEM_allocation_phase,(.L_0 - __nv_reservedSMEM_allocation_phase)
__nv_reservedSMEM_allocation_phase:
	.zero		1
.L_0:
	.zero		7
	.weak		__nv_reservedSMEM_devtool_atexit_pc
	.type		__nv_reservedSMEM_devtool_atexit_pc,@object
	.size		__nv_reservedSMEM_devtool_atexit_pc,(__nv_reservedSMEM_allocation_mask - __nv_reservedSMEM_devtool_atexit_pc)
__nv_reservedSMEM_devtool_atexit_pc:
	.zero		8
	.weak		__nv_reservedSMEM_allocation_mask
	.type		__nv_reservedSMEM_allocation_mask,@object
	.size		__nv_reservedSMEM_allocation_mask,(.L_2 - __nv_reservedSMEM_allocation_mask)
__nv_reservedSMEM_allocation_mask:
	.zero		4
.L_2:


//--------------------- .nv.constant0.attn_fwd    --------------------------
	.section	.nv.constant0.attn_fwd,"a",@progbits
	.sectionflags	@""
	.align	4
.nv.constant0.attn_fwd:
	.zero		1032


//--------------------- SYMBOLS --------------------------

	.type		.nv.reservedSmem.offset0,@object
	.size		.nv.reservedSmem.offset0,0x4
	.type		.nv.reservedSmem.cap,@object
	.size		.nv.reservedSmem.cap,0x4
